	.target	sm_90a

	.elftype	@"ET_EXEC"


//--------------------- .note.nv.tkinfo           --------------------------
	.section	.note.nv.tkinfo,"",@"SHT_NOTE"
	.sectionflags	@"SHF_NOTE_NV_TKINFO"
	.tkinfo
        /*0018*/ 	.word	0x00000002
        /*0030*/ 	.string	""
        /*0030*/ 	.string	"ptxas"
        /*0030*/ 	.string	"Cuda compilation tools, release 13.0, V13.0.88"
        /*0030*/ 	.string	"Build cuda_13.0.r13.0/compiler.36424714_0"
        /*0030*/ 	.string	"-arch sm_90a -m 64 "



//--------------------- .note.nv.cuinfo           --------------------------
	.section	.note.nv.cuinfo,"",@"SHT_NOTE"
	.sectionflags	@"SHF_NOTE_NV_CUINFO"
        /*0018*/ 	.short	0x0002
        /*001a*/ 	.short	0x005a
        /*001c*/ 	.short	0x0082
	.zero		2


//--------------------- .nv.info                  --------------------------
	.section	.nv.info,"",@"SHT_CUDA_INFO"
	.align	4


	//----- nvinfo : EIATTR_REGCOUNT
	.align		4
        /*0000*/ 	.byte	0x04, 0x2f
        /*0002*/ 	.short	(.L_18 - .L_17)
	.align		4
.L_17:
        /*0004*/ 	.word	index@(_ZN7cutlass13device_kernelINS_4gemm6kernel13GemmUniversalIN4cute5tupleIJiiiiEEENS1_10collective13CollectiveMmaINS1_34MainloopSm90TmaGmmaWarpSpecializedILi3ENS5_IJNS4_1CILi2EEENSA_ILi1EEESC_EEENS1_35KernelTmaWarpSpecializedCooperativeEEENS5_IJNSA_ILi256EEESG_NSA_ILi64EEEEEENS_10bfloat16_tENS5_IJlSC_lEEESJ_SK_NS4_8TiledMMAINS4_8MMA_AtomIJNS4_4SM904GMMA28MMA_64x256x16_F32BF16BF16_SSILNSO_5MajorE0ELSQ_0ELNSO_7ScaleInE1ELSR_1EEEEEENS4_6LayoutISD_NS5_IJSC_NSA_ILi0EEESV_EEEEENS5_IJNS4_10UnderscoreESY_SY_EEEEENS4_13SM90_TMA_LOADENS4_14ComposedLayoutINS4_7SwizzleILi3ELi4ELi3EEENS4_18smem_ptr_flag_bitsILi16EEENSU_INS5_IJNSA_ILi8EEESH_EEENS5_IJSH_SC_EEEEEEEvNS4_8identityENS4_23SM90_TMA_LOAD_MULTICASTES1B_vS1C_EENS_8epilogue10collective18CollectiveEpilogueINS1F_22Sm90TmaWarpSpecializedILi4ELi2ELi16ELb1ELb0EEEJSI_NS5_IJNSA_ILi128EEENSA_ILi32EEEEEESJ_SK_SJ_SK_NS1F_6fusion15FusionCallbacksIS1J_NS1N_17LinCombPerRowBiasISJ_fSJ_SJ_fLi8ELNS_15FloatRoundStyleE2EEESI_S1M_JEEES11_NS12_INS13_ILi2ELi4ELi3EEES16_NSU_INS5_IJS17_S1L_EEENS5_IJS1L_SC_EEEEEEENS4_17SM75_U32x4_LDSM_NENS4_14SM90_TMA_STOREES1X_NS4_17SM90_U32x4_STSM_NENS4_9Copy_AtomIJS20_NS_6half_tEEEEvEEEvvEEEEvNT_6ParamsE)
        /*0008*/ 	.word	0x000000a8


	//----- nvinfo : EIATTR_FRAME_SIZE
	.align		4
.L_18:
        /*000c*/ 	.byte	0x04, 0x11
        /*000e*/ 	.short	(.L_20 - .L_19)
	.align		4
.L_19:
        /*0010*/ 	.word	index@(_ZN7cutlass13device_kernelINS_4gemm6kernel13GemmUniversalIN4cute5tupleIJiiiiEEENS1_10collective13CollectiveMmaINS1_34MainloopSm90TmaGmmaWarpSpecializedILi3ENS5_IJNS4_1CILi2EEENSA_ILi1EEESC_EEENS1_35KernelTmaWarpSpecializedCooperativeEEENS5_IJNSA_ILi256EEESG_NSA_ILi64EEEEEENS_10bfloat16_tENS5_IJlSC_lEEESJ_SK_NS4_8TiledMMAINS4_8MMA_AtomIJNS4_4SM904GMMA28MMA_64x256x16_F32BF16BF16_SSILNSO_5MajorE0ELSQ_0ELNSO_7ScaleInE1ELSR_1EEEEEENS4_6LayoutISD_NS5_IJSC_NSA_ILi0EEESV_EEEEENS5_IJNS4_10UnderscoreESY_SY_EEEEENS4_13SM90_TMA_LOADENS4_14ComposedLayoutINS4_7SwizzleILi3ELi4ELi3EEENS4_18smem_ptr_flag_bitsILi16EEENSU_INS5_IJNSA_ILi8EEESH_EEENS5_IJSH_SC_EEEEEEEvNS4_8identityENS4_23SM90_TMA_LOAD_MULTICASTES1B_vS1C_EENS_8epilogue10collective18CollectiveEpilogueINS1F_22Sm90TmaWarpSpecializedILi4ELi2ELi16ELb1ELb0EEEJSI_NS5_IJNSA_ILi128EEENSA_ILi32EEEEEESJ_SK_SJ_SK_NS1F_6fusion15FusionCallbacksIS1J_NS1N_17LinCombPerRowBiasISJ_fSJ_SJ_fLi8ELNS_15FloatRoundStyleE2EEESI_S1M_JEEES11_NS12_INS13_ILi2ELi4ELi3EEES16_NSU_INS5_IJS17_S1L_EEENS5_IJS1L_SC_EEEEEEENS4_17SM75_U32x4_LDSM_NENS4_14SM90_TMA_STOREES1X_NS4_17SM90_U32x4_STSM_NENS4_9Copy_AtomIJS20_NS_6half_tEEEEvEEEvvEEEEvNT_6ParamsE)
        /*0014*/ 	.word	0x000007e0


	//----- nvinfo : EIATTR_MIN_STACK_SIZE
	.align		4
.L_20:
        /*0018*/ 	.byte	0x04, 0x12
        /*001a*/ 	.short	(.L_22 - .L_21)
	.align		4
.L_21:
        /*001c*/ 	.word	index@(_ZN7cutlass13device_kernelINS_4gemm6kernel13GemmUniversalIN4cute5tupleIJiiiiEEENS1_10collective13CollectiveMmaINS1_34MainloopSm90TmaGmmaWarpSpecializedILi3ENS5_IJNS4_1CILi2EEENSA_ILi1EEESC_EEENS1_35KernelTmaWarpSpecializedCooperativeEEENS5_IJNSA_ILi256EEESG_NSA_ILi64EEEEEENS_10bfloat16_tENS5_IJlSC_lEEESJ_SK_NS4_8TiledMMAINS4_8MMA_AtomIJNS4_4SM904GMMA28MMA_64x256x16_F32BF16BF16_SSILNSO_5MajorE0ELSQ_0ELNSO_7ScaleInE1ELSR_1EEEEEENS4_6LayoutISD_NS5_IJSC_NSA_ILi0EEESV_EEEEENS5_IJNS4_10UnderscoreESY_SY_EEEEENS4_13SM90_TMA_LOADENS4_14ComposedLayoutINS4_7SwizzleILi3ELi4ELi3EEENS4_18smem_ptr_flag_bitsILi16EEENSU_INS5_IJNSA_ILi8EEESH_EEENS5_IJSH_SC_EEEEEEEvNS4_8identityENS4_23SM90_TMA_LOAD_MULTICASTES1B_vS1C_EENS_8epilogue10collective18CollectiveEpilogueINS1F_22Sm90TmaWarpSpecializedILi4ELi2ELi16ELb1ELb0EEEJSI_NS5_IJNSA_ILi128EEENSA_ILi32EEEEEESJ_SK_SJ_SK_NS1F_6fusion15FusionCallbacksIS1J_NS1N_17LinCombPerRowBiasISJ_fSJ_SJ_fLi8ELNS_15FloatRoundStyleE2EEESI_S1M_JEEES11_NS12_INS13_ILi2ELi4ELi3EEES16_NSU_INS5_IJS17_S1L_EEENS5_IJS1L_SC_EEEEEEENS4_17SM75_U32x4_LDSM_NENS4_14SM90_TMA_STOREES1X_NS4_17SM90_U32x4_STSM_NENS4_9Copy_AtomIJS20_NS_6half_tEEEEvEEEvvEEEEvNT_6ParamsE)
        /*0020*/ 	.word	0x000007e0
.L_22:


//--------------------- .nv.compat                --------------------------
	.section	.nv.compat,"",@"SHT_CUDA_COMPAT_INFO"
	.align	4
        /*0000*/ 	.byte	0x02, 0x09, 0x01, 0x00, 0x02, 0x02, 0x04, 0x00, 0x02, 0x05, 0x05, 0x00, 0x03, 0x07, 0x01, 0x01
        /*0010*/ 	.byte	0x02, 0x03, 0x01, 0x00, 0x02, 0x06, 0x01, 0x00, 0x04, 0x0b, 0x08, 0x00, 0x00, 0x00, 0x00, 0x00
        /*0020*/ 	.byte	0x00, 0x00, 0x00, 0x00


//--------------------- .nv.info._ZN7cutlass13device_kernelINS_4gemm6kernel13GemmUniversalIN4cute5tupleIJiiiiEEENS1_10collective13CollectiveMmaINS1_34MainloopSm90TmaGmmaWarpSpecializedILi3ENS5_IJNS4_1CILi2EEENSA_ILi1EEESC_EEENS1_35KernelTmaWarpSpecializedCooperativeEEENS5_IJNSA_ILi256EEESG_NSA_ILi64EEEEEENS_10bfloat16_tENS5_IJlSC_lEEESJ_SK_NS4_8TiledMMAINS4_8MMA_AtomIJNS4_4SM904GMMA28MMA_64x256x16_F32BF16BF16_SSILNSO_5MajorE0ELSQ_0ELNSO_7ScaleInE1ELSR_1EEEEEENS4_6LayoutISD_NS5_IJSC_NSA_ILi0EEESV_EEEEENS5_IJNS4_10UnderscoreESY_SY_EEEEENS4_13SM90_TMA_LOADENS4_14ComposedLayoutINS4_7SwizzleILi3ELi4ELi3EEENS4_18smem_ptr_flag_bitsILi16EEENSU_INS5_IJNSA_ILi8EEESH_EEENS5_IJSH_SC_EEEEEEEvNS4_8identityENS4_23SM90_TMA_LOAD_MULTICASTES1B_vS1C_EENS_8epilogue10collective18CollectiveEpilogueINS1F_22Sm90TmaWarpSpecializedILi4ELi2ELi16ELb1ELb0EEEJSI_NS5_IJNSA_ILi128EEENSA_ILi32EEEEEESJ_SK_SJ_SK_NS1F_6fusion15FusionCallbacksIS1J_NS1N_17LinCombPerRowBiasISJ_fSJ_SJ_fLi8ELNS_15FloatRoundStyleE2EEESI_S1M_JEEES11_NS12_INS13_ILi2ELi4ELi3EEES16_NSU_INS5_IJS17_S1L_EEENS5_IJS1L_SC_EEEEEEENS4_17SM75_U32x4_LDSM_NENS4_14SM90_TMA_STOREES1X_NS4_17SM90_U32x4_STSM_NENS4_9Copy_AtomIJS20_NS_6half_tEEEEvEEEvvEEEEvNT_6ParamsE --------------------------
	.section	.nv.info._ZN7cutlass13device_kernelINS_4gemm6kernel13GemmUniversalIN4cute5tupleIJiiiiEEENS1_10collective13CollectiveMmaINS1_34MainloopSm90TmaGmmaWarpSpecializedILi3ENS5_IJNS4_1CILi2EEENSA_ILi1EEESC_EEENS1_35KernelTmaWarpSpecializedCooperativeEEENS5_IJNSA_ILi256EEESG_NSA_ILi64EEEEEENS_10bfloat16_tENS5_IJlSC_lEEESJ_SK_NS4_8TiledMMAINS4_8MMA_AtomIJNS4_4SM904GMMA28MMA_64x256x16_F32BF16BF16_SSILNSO_5MajorE0ELSQ_0ELNSO_7ScaleInE1ELSR_1EEEEEENS4_6LayoutISD_NS5_IJSC_NSA_ILi0EEESV_EEEEENS5_IJNS4_10UnderscoreESY_SY_EEEEENS4_13SM90_TMA_LOADENS4_14ComposedLayoutINS4_7SwizzleILi3ELi4ELi3EEENS4_18smem_ptr_flag_bitsILi16EEENSU_INS5_IJNSA_ILi8EEESH_EEENS5_IJSH_SC_EEEEEEEvNS4_8identityENS4_23SM90_TMA_LOAD_MULTICASTES1B_vS1C_EENS_8epilogue10collective18CollectiveEpilogueINS1F_22Sm90TmaWarpSpecializedILi4ELi2ELi16ELb1ELb0EEEJSI_NS5_IJNSA_ILi128EEENSA_ILi32EEEEEESJ_SK_SJ_SK_NS1F_6fusion15FusionCallbacksIS1J_NS1N_17LinCombPerRowBiasISJ_fSJ_SJ_fLi8ELNS_15FloatRoundStyleE2EEESI_S1M_JEEES11_NS12_INS13_ILi2ELi4ELi3EEES16_NSU_INS5_IJS17_S1L_EEENS5_IJS1L_SC_EEEEEEENS4_17SM75_U32x4_LDSM_NENS4_14SM90_TMA_STOREES1X_NS4_17SM90_U32x4_STSM_NENS4_9Copy_AtomIJS20_NS_6half_tEEEEvEEEvvEEEEvNT_6ParamsE,"",@"SHT_CUDA_INFO"
	.sectionflags	@""
	.align	4


	//----- nvinfo : EIATTR_CUDA_API_VERSION
	.align		4
        /*0000*/ 	.byte	0x04, 0x37
        /*0002*/ 	.short	(.L_24 - .L_23)
.L_23:
        /*0004*/ 	.word	0x00000082


	//----- nvinfo : EIATTR_KPARAM_INFO
	.align		4
.L_24:
        /*0008*/ 	.byte	0x04, 0x17
        /*000a*/ 	.short	(.L_26 - .L_25)
.L_25:
        /*000c*/ 	.word	0x00000000
        /*0010*/ 	.short	0x0000
        /*0012*/ 	.short	0x0070
        /*0014*/ 	.byte	0x00, 0xf0, 0x01, 0x1c


	//----- nvinfo : EIATTR_SPARSE_MMA_MASK
	.align		4
.L_26:
        /*0018*/ 	.byte	0x03, 0x50
        /*001a*/ 	.short	0x0000


	//----- nvinfo : EIATTR_MAXREG_COUNT
	.align		4
        /*001c*/ 	.byte	0x03, 0x1b
        /*001e*/ 	.short	0x00a8


	//----- nvinfo : EIATTR_NUM_BARRIERS
	.align		4
        /*0020*/ 	.byte	0x02, 0x4c
        /*0022*/ 	.byte	0x02
	.zero		1


	//----- nvinfo : EIATTR_EXTERNS
	.align		4
        /*0024*/ 	.byte	0x04, 0x0f
        /*0026*/ 	.short	(.L_28 - .L_27)


	//   ....[0]....
	.align		4
.L_27:
        /*0028*/ 	.word	index@(__assertfail)


	//----- nvinfo : EIATTR_ANNOTATIONS
	.align		4
.L_28:
        /*002c*/ 	.byte	0x04, 0x55
        /*002e*/ 	.short	(.L_30 - .L_29)


	//   ....[0]....
.L_29:
        /*0030*/ 	.word	0x00000001
        /*0034*/ 	.byte	0xf0, 0x0a, 0x00, 0x00, 0x01, 0x00, 0x00, 0x00, 0x60, 0x0c, 0x00, 0x00, 0x01, 0x00, 0x00, 0x00
        /* <DEDUP_REMOVED lines=713> */
        /*2cd4*/ 	.byte	0xf0, 0x6c, 0x01, 0x00, 0x01, 0x00, 0x00, 0x00, 0xf0, 0x72, 0x01, 0x00


	//----- nvinfo : EIATTR_MERCURY_ISA_VERSION
	.align		4
.L_30:
        /*2ce0*/ 	.byte	0x03, 0x5f
        /*2ce2*/ 	.short	0x0101


	//----- nvinfo : EIATTR_INT_WARP_WIDE_INSTR_OFFSETS
	.align		4
        /*2ce4*/ 	.byte	0x04, 0x31
        /*2ce6*/ 	.short	(.L_32 - .L_31)


	//   ....[0]....
.L_31:
        /*2ce8*/ 	.word	0x00000940


	//   ....[1]....
        /*2cec*/ 	.word	0x00000960


	//   ....[2]....
        /*2cf0*/ 	.word	0x00000ac0


	//----- nvinfo : EIATTR_COOP_GROUP_MASK_REGIDS
	.align		4
.L_32:
        /*2cf4*/ 	.byte	0x04, 0x29
        /*2cf6*/ 	.short	(.L_34 - .L_33)


	//   ....[0]....
.L_33:
        /*2cf8*/ 	.word	0xffffffff


	//   ....[1]....
        /*2cfc*/ 	.word	0xffffffff


	//   ....[2]....
        /*2d00*/ 	.word	0xffffffff


	//   ....[3]....
        /*2d04*/ 	.word	0xffffffff


	//   ....[4]....
        /*2d08*/ 	.word	0xffffffff


	//   ....[5]....
        /*2d0c*/ 	.word	0xffffffff


	//   ....[6]....
        /*2d10*/ 	.word	0xffffffff


	//----- nvinfo : EIATTR_COOP_GROUP_INSTR_OFFSETS
	.align		4
.L_34:
        /*2d14*/ 	.byte	0x04, 0x28
        /*2d16*/ 	.short	(.L_36 - .L_35)


	//   ....[0]....
.L_35:
        /*2d18*/ 	.word	0x00000080


	//   ....[1]....
        /*2d1c*/ 	.word	0x00000090


	//   ....[2]....
        /*2d20*/ 	.word	0x00000450


	//   ....[3]....
        /*2d24*/ 	.word	0x000005c0


	//   ....[4]....
        /*2d28*/ 	.word	0x00000760


	//   ....[5]....
        /*2d2c*/ 	.word	0x00000cb0


	//   ....[6]....
        /*2d30*/ 	.word	0x00001890


	//----- nvinfo : EIATTR_REG_RECONFIG
	.align		4
.L_36:
        /*2d34*/ 	.byte	0x01, 0x54
	.zero		2


	//----- nvinfo : EIATTR_SYSCALL_OFFSETS
	.align		4
        /*2d38*/ 	.byte	0x04, 0x46
        /*2d3a*/ 	.short	(.L_38 - .L_37)


	//   ....[0]....
.L_37:
        /*2d3c*/ 	.word	0x00001a50


	//   ....[1]....
        /*2d40*/ 	.word	0x00009ae0


	//   ....[2]....
        /*2d44*/ 	.word	0x00009bd0


	//----- nvinfo : EIATTR_MBARRIER_INSTR_OFFSETS
	.align		4
.L_38:
        /*2d48*/ 	.byte	0x04, 0x39
        /*2d4a*/ 	.short	(.L_40 - .L_39)


	//   ....[0]....
.L_39:
        /*2d4c*/ 	.word	0x00000550
        /*2d50*/ 	.word	0x000000ff
        /*2d54*/ 	.word	0x00000000
        /*2d58*/ 	.short	0x0100
        /*2d5a*/ 	.byte	0x08
	.zero		1


	//   ....[1]....
        /*2d5c*/ 	.word	0x00000560
        /*2d60*/ 	.word	0x000000ff
        /*2d64*/ 	.word	0x00000018
        /*2d68*/ 	.short	0x0100
        /*2d6a*/ 	.byte	0x08
	.zero		1


	//   ....[2]....
        /*2d6c*/ 	.word	0x00000570
        /*2d70*/ 	.word	0x000000ff
        /*2d74*/ 	.word	0x00000008
        /*2d78*/ 	.short	0x0100
        /*2d7a*/ 	.byte	0x08
	.zero		1


	//   ....[3]....
        /*2d7c*/ 	.word	0x00000580
        /*2d80*/ 	.word	0x000000ff
        /*2d84*/ 	.word	0x00000020
        /*2d88*/ 	.short	0x0100
        /*2d8a*/ 	.byte	0x08
	.zero		1


	//   ....[4]....
        /*2d8c*/ 	.word	0x00000590
        /*2d90*/ 	.word	0x000000ff
        /*2d94*/ 	.word	0x00000010
        /*2d98*/ 	.short	0x0100
        /*2d9a*/ 	.byte	0x08
	.zero		1


	//   ....[5]....
        /*2d9c*/ 	.word	0x000005a0
        /*2da0*/ 	.word	0x000000ff
        /*2da4*/ 	.word	0x00000028
        /*2da8*/ 	.short	0x0100
        /*2daa*/ 	.byte	0x08
	.zero		1


	//   ....[6]....
        /*2dac*/ 	.word	0x000006d0
        /*2db0*/ 	.word	0x000000ff
        /*2db4*/ 	.word	0x00000030
        /*2db8*/ 	.short	0x0100
        /*2dba*/ 	.byte	0x08
	.zero		1


	//   ....[7]....
        /*2dbc*/ 	.word	0x000006e0
        /*2dc0*/ 	.word	0x000000ff
        /*2dc4*/ 	.word	0x00000050
        /*2dc8*/ 	.short	0x0100
        /*2dca*/ 	.byte	0x08
	.zero		1


	//   ....[8]....
        /*2dcc*/ 	.word	0x000006f0
        /*2dd0*/ 	.word	0x000000ff
        /*2dd4*/ 	.word	0x00000038
        /*2dd8*/ 	.short	0x0100
        /*2dda*/ 	.byte	0x08
	.zero		1


	//   ....[9]....
        /*2ddc*/ 	.word	0x00000700
        /*2de0*/ 	.word	0x000000ff
        /*2de4*/ 	.word	0x00000058
        /*2de8*/ 	.short	0x0100
        /*2dea*/ 	.byte	0x08
	.zero		1


	//   ....[10]....
        /*2dec*/ 	.word	0x00000710
        /*2df0*/ 	.word	0x000000ff
        /*2df4*/ 	.word	0x00000040
        /*2df8*/ 	.short	0x0100
        /*2dfa*/ 	.byte	0x08
	.zero		1


	//   ....[11]....
        /*2dfc*/ 	.word	0x00000720
        /*2e00*/ 	.word	0x000000ff
        /*2e04*/ 	.word	0x00000060
        /*2e08*/ 	.short	0x0100
        /*2e0a*/ 	.byte	0x08
	.zero		1


	//   ....[12]....
        /*2e0c*/ 	.word	0x00000730
        /*2e10*/ 	.word	0x000000ff
        /*2e14*/ 	.word	0x00000048
        /*2e18*/ 	.short	0x0100
        /*2e1a*/ 	.byte	0x08
	.zero		1


	//   ....[13]....
        /*2e1c*/ 	.word	0x00000740
        /*2e20*/ 	.word	0x000000ff
        /*2e24*/ 	.word	0x00000068
        /*2e28*/ 	.short	0x0100
        /*2e2a*/ 	.byte	0x08
	.zero		1


	//   ....[14]....
        /*2e2c*/ 	.word	0x00000b50
        /*2e30*/ 	.word	0x000000ff
        /*2e34*/ 	.word	0x00000070
        /*2e38*/ 	.short	0x0100
        /*2e3a*/ 	.byte	0x06
	.zero		1


	//   ....[15]....
        /*2e3c*/ 	.word	0x00000bd0
        /*2e40*/ 	.word	0x000000ff
        /*2e44*/ 	.word	0x00000078
        /*2e48*/ 	.short	0x0100
        /*2e4a*/ 	.byte	0x06
	.zero		1


	//   ....[16]....
        /*2e4c*/ 	.word	0x00001af0
        /*2e50*/ 	.word	0x00000003
        /*2e54*/ 	.word	0x00000000
        /*2e58*/ 	.short	0x010a
        /*2e5a*/ 	.byte	0x3f
	.zero		1


	//   ....[17]....
        /*2e5c*/ 	.word	0x00001b30
        /*2e60*/ 	.word	0x00000003
        /*2e64*/ 	.word	0x00000000
        /*2e68*/ 	.short	0x010a
        /*2e6a*/ 	.byte	0x3f
	.zero		1


	//   ....[18]....
        /*2e6c*/ 	.word	0x00005310
        /*2e70*/ 	.word	0x000000ff
        /*2e74*/ 	.word	0x00000000
        /*2e78*/ 	.short	0x010a
        /*2e7a*/ 	.byte	0x04
	.zero		1


	//   ....[19]....
        /*2e7c*/ 	.word	0x00005350
        /*2e80*/ 	.word	0x000000ff
        /*2e84*/ 	.word	0x00000000
        /*2e88*/ 	.short	0x010a
        /*2e8a*/ 	.byte	0x04
	.zero		1


	//   ....[20]....
        /*2e8c*/ 	.word	0x00009660
        /*2e90*/ 	.word	0x00000004
        /*2e94*/ 	.word	0x00000000
        /*2e98*/ 	.short	0x0101
        /*2e9a*/ 	.byte	0x3f
	.zero		1


	//   ....[21]....
        /*2e9c*/ 	.word	0x000098a0
        /*2ea0*/ 	.word	0x00000000
        /*2ea4*/ 	.word	0x00000000
        /*2ea8*/ 	.short	0x0101
        /*2eaa*/ 	.byte	0x3f
	.zero		1


	//   ....[22]....
        /*2eac*/ 	.word	0x0000a5a0
        /*2eb0*/ 	.word	0x000000ff
        /*2eb4*/ 	.word	0x00000030
        /*2eb8*/ 	.short	0x010a
        /*2eba*/ 	.byte	0x32
	.zero		1


	//   ....[23]....
        /*2ebc*/ 	.word	0x0000afb0
        /*2ec0*/ 	.word	0x000000ff
        /*2ec4*/ 	.word	0x00000000
        /*2ec8*/ 	.short	0x0101
        /*2eca*/ 	.byte	0x04
	.zero		1


	//   ....[24]....
        /*2ecc*/ 	.word	0x0000b080
        /*2ed0*/ 	.word	0x0000000b
        /*2ed4*/ 	.word	0x00000030
        /*2ed8*/ 	.short	0x010a
        /*2eda*/ 	.byte	0x3f
	.zero		1


	//   ....[25]....
        /*2edc*/ 	.word	0x0000b7c0
        /*2ee0*/ 	.word	0x000000ff
        /*2ee4*/ 	.word	0x00000000
        /*2ee8*/ 	.short	0x0101
        /*2eea*/ 	.byte	0x04
	.zero		1


	//   ....[26]....
        /*2eec*/ 	.word	0x0000b8a0
        /*2ef0*/ 	.word	0x0000000b
        /*2ef4*/ 	.word	0x00000030
        /*2ef8*/ 	.short	0x010a
        /*2efa*/ 	.byte	0x3f
	.zero		1


	//   ....[27]....
        /*2efc*/ 	.word	0x0000c110
        /*2f00*/ 	.word	0x000000ff
        /*2f04*/ 	.word	0x00000000
        /*2f08*/ 	.short	0x0101
        /*2f0a*/ 	.byte	0x04
	.zero		1


	//   ....[28]....
        /*2f0c*/ 	.word	0x0000c1e0
        /*2f10*/ 	.word	0x0000000d
        /*2f14*/ 	.word	0x00000030
        /*2f18*/ 	.short	0x010a
        /*2f1a*/ 	.byte	0x3f
	.zero		1


	//   ....[29]....
        /*2f1c*/ 	.word	0x0000c960
        /*2f20*/ 	.word	0x000000ff
        /*2f24*/ 	.word	0x00000000
        /*2f28*/ 	.short	0x0101
        /*2f2a*/ 	.byte	0x04
	.zero		1


	//   ....[30]....
        /*2f2c*/ 	.word	0x0000ca30
        /*2f30*/ 	.word	0x0000000d
        /*2f34*/ 	.word	0x00000030
        /*2f38*/ 	.short	0x010a
        /*2f3a*/ 	.byte	0x3f
	.zero		1


	//   ....[31]....
        /*2f3c*/ 	.word	0x0000d290
        /*2f40*/ 	.word	0x000000ff
        /*2f44*/ 	.word	0x00000000
        /*2f48*/ 	.short	0x0101
        /*2f4a*/ 	.byte	0x04
	.zero		1


	//   ....[32]....
        /*2f4c*/ 	.word	0x0000d370
        /*2f50*/ 	.word	0x0000000d
        /*2f54*/ 	.word	0x00000030
        /*2f58*/ 	.short	0x010a
        /*2f5a*/ 	.byte	0x3f
	.zero		1


	//   ....[33]....
        /*2f5c*/ 	.word	0x0000dac0
        /*2f60*/ 	.word	0x000000ff
        /*2f64*/ 	.word	0x00000000
        /*2f68*/ 	.short	0x0101
        /*2f6a*/ 	.byte	0x04
	.zero		1


	//   ....[34]....
        /*2f6c*/ 	.word	0x0000dba0
        /*2f70*/ 	.word	0x0000000d
        /*2f74*/ 	.word	0x00000030
        /*2f78*/ 	.short	0x010a
        /*2f7a*/ 	.byte	0x3f
	.zero		1


	//   ....[35]....
        /*2f7c*/ 	.word	0x0000e3f0
        /*2f80*/ 	.word	0x000000ff
        /*2f84*/ 	.word	0x00000000
        /*2f88*/ 	.short	0x0101
        /*2f8a*/ 	.byte	0x04
	.zero		1


	//   ....[36]....
        /*2f8c*/ 	.word	0x0000e4d0
        /*2f90*/ 	.word	0x0000000d
        /*2f94*/ 	.word	0x00000030
        /*2f98*/ 	.short	0x010a
        /*2f9a*/ 	.byte	0x3f
	.zero		1


	//   ....[37]....
        /*2f9c*/ 	.word	0x0000ec20
        /*2fa0*/ 	.word	0x000000ff
        /*2fa4*/ 	.word	0x00000000
        /*2fa8*/ 	.short	0x0101
        /*2faa*/ 	.byte	0x04
	.zero		1


	//   ....[38]....
        /*2fac*/ 	.word	0x0000ed00
        /*2fb0*/ 	.word	0x0000000d
        /*2fb4*/ 	.word	0x00000030
        /*2fb8*/ 	.short	0x010a
        /*2fba*/ 	.byte	0x3f
	.zero		1


	//   ....[39]....
        /*2fbc*/ 	.word	0x0000f550
        /*2fc0*/ 	.word	0x000000ff
        /*2fc4*/ 	.word	0x00000000
        /*2fc8*/ 	.short	0x0101
        /*2fca*/ 	.byte	0x04
	.zero		1


	//   ....[40]....
        /*2fcc*/ 	.word	0x0000f630
        /*2fd0*/ 	.word	0x0000000d
        /*2fd4*/ 	.word	0x00000030
        /*2fd8*/ 	.short	0x010a
        /*2fda*/ 	.byte	0x3f
	.zero		1


	//   ....[41]....
        /*2fdc*/ 	.word	0x0000fd80
        /*2fe0*/ 	.word	0x000000ff
        /*2fe4*/ 	.word	0x00000000
        /*2fe8*/ 	.short	0x0101
        /*2fea*/ 	.byte	0x04
	.zero		1


	//   ....[42]....
        /*2fec*/ 	.word	0x0000fe60
        /*2ff0*/ 	.word	0x0000000d
        /*2ff4*/ 	.word	0x00000030
        /*2ff8*/ 	.short	0x010a
        /*2ffa*/ 	.byte	0x3f
	.zero		1


	//   ....[43]....
        /*2ffc*/ 	.word	0x000106b0
        /*3000*/ 	.word	0x000000ff
        /*3004*/ 	.word	0x00000000
        /*3008*/ 	.short	0x0101
        /*300a*/ 	.byte	0x04
	.zero		1


	//   ....[44]....
        /*300c*/ 	.word	0x00010790
        /*3010*/ 	.word	0x0000000d
        /*3014*/ 	.word	0x00000030
        /*3018*/ 	.short	0x010a
        /*301a*/ 	.byte	0x3f
	.zero		1


	//   ....[45]....
        /*301c*/ 	.word	0x00010ee0
        /*3020*/ 	.word	0x000000ff
        /*3024*/ 	.word	0x00000000
        /*3028*/ 	.short	0x0101
        /*302a*/ 	.byte	0x04
	.zero		1


	//   ....[46]....
        /*302c*/ 	.word	0x00010fc0
        /*3030*/ 	.word	0x0000000d
        /*3034*/ 	.word	0x00000030
        /*3038*/ 	.short	0x010a
        /*303a*/ 	.byte	0x3f
	.zero		1


	//   ....[47]....
        /*303c*/ 	.word	0x00011810
        /*3040*/ 	.word	0x000000ff
        /*3044*/ 	.word	0x00000000
        /*3048*/ 	.short	0x0101
        /*304a*/ 	.byte	0x04
	.zero		1


	//   ....[48]....
        /*304c*/ 	.word	0x000118f0
        /*3050*/ 	.word	0x0000000d
        /*3054*/ 	.word	0x00000030
        /*3058*/ 	.short	0x010a
        /*305a*/ 	.byte	0x3f
	.zero		1


	//   ....[49]....
        /*305c*/ 	.word	0x00012040
        /*3060*/ 	.word	0x000000ff
        /*3064*/ 	.word	0x00000000
        /*3068*/ 	.short	0x0101
        /*306a*/ 	.byte	0x04
	.zero		1


	//   ....[50]....
        /*306c*/ 	.word	0x00012120
        /*3070*/ 	.word	0x0000000d
        /*3074*/ 	.word	0x00000030
        /*3078*/ 	.short	0x010a
        /*307a*/ 	.byte	0x3f
	.zero		1


	//   ....[51]....
        /*307c*/ 	.word	0x00012970
        /*3080*/ 	.word	0x000000ff
        /*3084*/ 	.word	0x00000000
        /*3088*/ 	.short	0x0101
        /*308a*/ 	.byte	0x04
	.zero		1


	//   ....[52]....
        /*308c*/ 	.word	0x00012a40
        /*3090*/ 	.word	0x00000000
        /*3094*/ 	.word	0x00000030
        /*3098*/ 	.short	0x010a
        /*309a*/ 	.byte	0x3f
	.zero		1


	//   ....[53]....
        /*309c*/ 	.word	0x00013150
        /*30a0*/ 	.word	0x000000ff
        /*30a4*/ 	.word	0x00000000
        /*30a8*/ 	.short	0x0101
        /*30aa*/ 	.byte	0x04
	.zero		1


	//   ....[54]....
        /*30ac*/ 	.word	0x00013b30
        /*30b0*/ 	.word	0x000000ff
        /*30b4*/ 	.word	0x00000000
        /*30b8*/ 	.short	0x0101
        /*30ba*/ 	.byte	0x04
	.zero		1


	//   ....[55]....
        /*30bc*/ 	.word	0x000141a0
        /*30c0*/ 	.word	0x000000ff
        /*30c4*/ 	.word	0x00000078
        /*30c8*/ 	.short	0x010a
        /*30ca*/ 	.byte	0x04
	.zero		1


	//   ....[56]....
        /*30cc*/ 	.word	0x000145a0
        /*30d0*/ 	.word	0x000000ff
        /*30d4*/ 	.word	0x00000050
        /*30d8*/ 	.short	0x010a
        /*30da*/ 	.byte	0x0d
	.zero		1


	//   ....[57]....
        /*30dc*/ 	.word	0x00014690
        /*30e0*/ 	.word	0x000000ff
        /*30e4*/ 	.word	0x00000030
        /*30e8*/ 	.short	0x010b
        /*30ea*/ 	.byte	0x0d
	.zero		1


	//   ....[58]....
        /*30ec*/ 	.word	0x000146f0
        /*30f0*/ 	.word	0x000000ff
        /*30f4*/ 	.word	0x00000000
        /*30f8*/ 	.short	0x0101
        /*30fa*/ 	.byte	0x1e
	.zero		1


	//   ....[59]....
        /*30fc*/ 	.word	0x00014720
        /*3100*/ 	.word	0x000000ff
        /*3104*/ 	.word	0x00000058
        /*3108*/ 	.short	0x010a
        /*310a*/ 	.byte	0x0d
	.zero		1


	//   ....[60]....
        /*310c*/ 	.word	0x00014830
        /*3110*/ 	.word	0x000000ff
        /*3114*/ 	.word	0x00000038
        /*3118*/ 	.short	0x010b
        /*311a*/ 	.byte	0x0d
	.zero		1


	//   ....[61]....
        /*311c*/ 	.word	0x000148a0
        /*3120*/ 	.word	0x000000ff
        /*3124*/ 	.word	0x00000000
        /*3128*/ 	.short	0x0101
        /*312a*/ 	.byte	0x1d
	.zero		1


	//   ....[62]....
        /*312c*/ 	.word	0x000148d0
        /*3130*/ 	.word	0x000000ff
        /*3134*/ 	.word	0x00000060
        /*3138*/ 	.short	0x010a
        /*313a*/ 	.byte	0x0d
	.zero		1


	//   ....[63]....
        /*313c*/ 	.word	0x000149d0
        /*3140*/ 	.word	0x000000ff
        /*3144*/ 	.word	0x00000040
        /*3148*/ 	.short	0x010b
        /*314a*/ 	.byte	0x0d
	.zero		1


	//   ....[64]....
        /*314c*/ 	.word	0x00014a30
        /*3150*/ 	.word	0x000000ff
        /*3154*/ 	.word	0x00000000
        /*3158*/ 	.short	0x0101
        /*315a*/ 	.byte	0x16
	.zero		1


	//   ....[65]....
        /*315c*/ 	.word	0x00014a60
        /*3160*/ 	.word	0x000000ff
        /*3164*/ 	.word	0x00000068
        /*3168*/ 	.short	0x010a
        /*316a*/ 	.byte	0x0d
	.zero		1


	//   ....[66]....
        /*316c*/ 	.word	0x00014b60
        /*3170*/ 	.word	0x000000ff
        /*3174*/ 	.word	0x00000048
        /*3178*/ 	.short	0x010b
        /*317a*/ 	.byte	0x0d
	.zero		1


	//   ....[67]....
        /*317c*/ 	.word	0x00014bd0
        /*3180*/ 	.word	0x000000ff
        /*3184*/ 	.word	0x00000000
        /*3188*/ 	.short	0x0101
        /*318a*/ 	.byte	0x17
	.zero		1


	//   ....[68]....
        /*318c*/ 	.word	0x00014c10
        /*3190*/ 	.word	0x000000ff
        /*3194*/ 	.word	0x00000050
        /*3198*/ 	.short	0x010a
        /*319a*/ 	.byte	0x0d
	.zero		1


	//   ....[69]....
        /*319c*/ 	.word	0x00014d00
        /*31a0*/ 	.word	0x000000ff
        /*31a4*/ 	.word	0x00000030
        /*31a8*/ 	.short	0x010b
        /*31aa*/ 	.byte	0x0d
	.zero		1


	//   ....[70]....
        /*31ac*/ 	.word	0x00014d40
        /*31b0*/ 	.word	0x000000ff
        /*31b4*/ 	.word	0x00000000
        /*31b8*/ 	.short	0x0101
        /*31ba*/ 	.byte	0x1e
	.zero		1


	//   ....[71]....
        /*31bc*/ 	.word	0x00014d70
        /*31c0*/ 	.word	0x000000ff
        /*31c4*/ 	.word	0x00000058
        /*31c8*/ 	.short	0x010a
        /*31ca*/ 	.byte	0x0d
	.zero		1


	//   ....[72]....
        /*31cc*/ 	.word	0x00014e70
        /*31d0*/ 	.word	0x000000ff
        /*31d4*/ 	.word	0x00000038
        /*31d8*/ 	.short	0x010b
        /*31da*/ 	.byte	0x0d
	.zero		1


	//   ....[73]....
        /*31dc*/ 	.word	0x00014eb0
        /*31e0*/ 	.word	0x000000ff
        /*31e4*/ 	.word	0x00000000
        /*31e8*/ 	.short	0x0101
        /*31ea*/ 	.byte	0x1d
	.zero		1


	//   ....[74]....
        /*31ec*/ 	.word	0x00014ef0
        /*31f0*/ 	.word	0x000000ff
        /*31f4*/ 	.word	0x00000060
        /*31f8*/ 	.short	0x010a
        /*31fa*/ 	.byte	0x0d
	.zero		1


	//   ....[75]....
        /*31fc*/ 	.word	0x00014fe0
        /*3200*/ 	.word	0x000000ff
        /*3204*/ 	.word	0x00000040
        /*3208*/ 	.short	0x010b
        /*320a*/ 	.byte	0x0d
	.zero		1


	//   ....[76]....
        /*320c*/ 	.word	0x00015020
        /*3210*/ 	.word	0x000000ff
        /*3214*/ 	.word	0x00000000
        /*3218*/ 	.short	0x0101
        /*321a*/ 	.byte	0x16
	.zero		1


	//   ....[77]....
        /*321c*/ 	.word	0x00015050
        /*3220*/ 	.word	0x000000ff
        /*3224*/ 	.word	0x00000068
        /*3228*/ 	.short	0x010a
        /*322a*/ 	.byte	0x0d
	.zero		1


	//   ....[78]....
        /*322c*/ 	.word	0x00015150
        /*3230*/ 	.word	0x000000ff
        /*3234*/ 	.word	0x00000048
        /*3238*/ 	.short	0x010b
        /*323a*/ 	.byte	0x0d
	.zero		1


	//   ....[79]....
        /*323c*/ 	.word	0x00015190
        /*3240*/ 	.word	0x000000ff
        /*3244*/ 	.word	0x00000000
        /*3248*/ 	.short	0x0101
        /*324a*/ 	.byte	0x17
	.zero		1


	//   ....[80]....
        /*324c*/ 	.word	0x000151d0
        /*3250*/ 	.word	0x000000ff
        /*3254*/ 	.word	0x00000050
        /*3258*/ 	.short	0x010a
        /*325a*/ 	.byte	0x0d
	.zero		1


	//   ....[81]....
        /*325c*/ 	.word	0x000152d0
        /*3260*/ 	.word	0x000000ff
        /*3264*/ 	.word	0x00000030
        /*3268*/ 	.short	0x010b
        /*326a*/ 	.byte	0x0d
	.zero		1


	//   ....[82]....
        /*326c*/ 	.word	0x00015310
        /*3270*/ 	.word	0x000000ff
        /*3274*/ 	.word	0x00000000
        /*3278*/ 	.short	0x0101
        /*327a*/ 	.byte	0x1e
	.zero		1


	//   ....[83]....
        /*327c*/ 	.word	0x00015340
        /*3280*/ 	.word	0x000000ff
        /*3284*/ 	.word	0x00000058
        /*3288*/ 	.short	0x010a
        /*328a*/ 	.byte	0x0d
	.zero		1


	//   ....[84]....
        /*328c*/ 	.word	0x00015440
        /*3290*/ 	.word	0x000000ff
        /*3294*/ 	.word	0x00000038
        /*3298*/ 	.short	0x010b
        /*329a*/ 	.byte	0x0d
	.zero		1


	//   ....[85]....
        /*329c*/ 	.word	0x00015480
        /*32a0*/ 	.word	0x000000ff
        /*32a4*/ 	.word	0x00000000
        /*32a8*/ 	.short	0x0101
        /*32aa*/ 	.byte	0x1d
	.zero		1


	//   ....[86]....
        /*32ac*/ 	.word	0x000154c0
        /*32b0*/ 	.word	0x000000ff
        /*32b4*/ 	.word	0x00000060
        /*32b8*/ 	.short	0x010a
        /*32ba*/ 	.byte	0x0d
	.zero		1


	//   ....[87]....
        /*32bc*/ 	.word	0x000155c0
        /*32c0*/ 	.word	0x000000ff
        /*32c4*/ 	.word	0x00000040
        /*32c8*/ 	.short	0x010b
        /*32ca*/ 	.byte	0x0d
	.zero		1


	//   ....[88]....
        /*32cc*/ 	.word	0x00015600
        /*32d0*/ 	.word	0x000000ff
        /*32d4*/ 	.word	0x00000000
        /*32d8*/ 	.short	0x0101
        /*32da*/ 	.byte	0x16
	.zero		1


	//   ....[89]....
        /*32dc*/ 	.word	0x00015630
        /*32e0*/ 	.word	0x000000ff
        /*32e4*/ 	.word	0x00000068
        /*32e8*/ 	.short	0x010a
        /*32ea*/ 	.byte	0x0d
	.zero		1


	//   ....[90]....
        /*32ec*/ 	.word	0x00015730
        /*32f0*/ 	.word	0x000000ff
        /*32f4*/ 	.word	0x00000048
        /*32f8*/ 	.short	0x010b
        /*32fa*/ 	.byte	0x0d
	.zero		1


	//   ....[91]....
        /*32fc*/ 	.word	0x00015770
        /*3300*/ 	.word	0x000000ff
        /*3304*/ 	.word	0x00000000
        /*3308*/ 	.short	0x0101
        /*330a*/ 	.byte	0x17
	.zero		1


	//   ....[92]....
        /*330c*/ 	.word	0x000157b0
        /*3310*/ 	.word	0x000000ff
        /*3314*/ 	.word	0x00000050
        /*3318*/ 	.short	0x010a
        /*331a*/ 	.byte	0x0d
	.zero		1


	//   ....[93]....
        /*331c*/ 	.word	0x000158b0
        /*3320*/ 	.word	0x000000ff
        /*3324*/ 	.word	0x00000030
        /*3328*/ 	.short	0x010b
        /*332a*/ 	.byte	0x0d
	.zero		1


	//   ....[94]....
        /*332c*/ 	.word	0x000158f0
        /*3330*/ 	.word	0x000000ff
        /*3334*/ 	.word	0x00000000
        /*3338*/ 	.short	0x0101
        /*333a*/ 	.byte	0x1e
	.zero		1


	//   ....[95]....
        /*333c*/ 	.word	0x00015920
        /*3340*/ 	.word	0x000000ff
        /*3344*/ 	.word	0x00000058
        /*3348*/ 	.short	0x010a
        /*334a*/ 	.byte	0x0d
	.zero		1


	//   ....[96]....
        /*334c*/ 	.word	0x00015a20
        /*3350*/ 	.word	0x000000ff
        /*3354*/ 	.word	0x00000038
        /*3358*/ 	.short	0x010b
        /*335a*/ 	.byte	0x0d
	.zero		1


	//   ....[97]....
        /*335c*/ 	.word	0x00015a60
        /*3360*/ 	.word	0x000000ff
        /*3364*/ 	.word	0x00000000
        /*3368*/ 	.short	0x0101
        /*336a*/ 	.byte	0x1d
	.zero		1


	//   ....[98]....
        /*336c*/ 	.word	0x00015aa0
        /*3370*/ 	.word	0x000000ff
        /*3374*/ 	.word	0x00000060
        /*3378*/ 	.short	0x010a
        /*337a*/ 	.byte	0x0d
	.zero		1


	//   ....[99]....
        /*337c*/ 	.word	0x00015ba0
        /*3380*/ 	.word	0x000000ff
        /*3384*/ 	.word	0x00000040
        /*3388*/ 	.short	0x010b
        /*338a*/ 	.byte	0x0d
	.zero		1


	//   ....[100]....
        /*338c*/ 	.word	0x00015be0
        /*3390*/ 	.word	0x000000ff
        /*3394*/ 	.word	0x00000000
        /*3398*/ 	.short	0x0101
        /*339a*/ 	.byte	0x16
	.zero		1


	//   ....[101]....
        /*339c*/ 	.word	0x00015c10
        /*33a0*/ 	.word	0x000000ff
        /*33a4*/ 	.word	0x00000068
        /*33a8*/ 	.short	0x010a
        /*33aa*/ 	.byte	0x0d
	.zero		1


	//   ....[102]....
        /*33ac*/ 	.word	0x00015d10
        /*33b0*/ 	.word	0x000000ff
        /*33b4*/ 	.word	0x00000048
        /*33b8*/ 	.short	0x010b
        /*33ba*/ 	.byte	0x0d
	.zero		1


	//   ....[103]....
        /*33bc*/ 	.word	0x00015d60
        /*33c0*/ 	.word	0x000000ff
        /*33c4*/ 	.word	0x00000000
        /*33c8*/ 	.short	0x0101
        /*33ca*/ 	.byte	0x17
	.zero		1


	//   ....[104]....
        /*33cc*/ 	.word	0x00016460
        /*33d0*/ 	.word	0x00000000
        /*33d4*/ 	.word	0x00000050
        /*33d8*/ 	.short	0x010a
        /*33da*/ 	.byte	0x3f
	.zero		1


	//   ....[105]....
        /*33dc*/ 	.word	0x000164a0
        /*33e0*/ 	.word	0x00000000
        /*33e4*/ 	.word	0x00000058
        /*33e8*/ 	.short	0x010a
        /*33ea*/ 	.byte	0x3f
	.zero		1


	//   ....[106]....
        /*33ec*/ 	.word	0x000164e0
        /*33f0*/ 	.word	0x00000000
        /*33f4*/ 	.word	0x00000060
        /*33f8*/ 	.short	0x010a
        /*33fa*/ 	.byte	0x3f
	.zero		1


	//   ....[107]....
        /*33fc*/ 	.word	0x00016540
        /*3400*/ 	.word	0x00000000
        /*3404*/ 	.word	0x00000068
        /*3408*/ 	.short	0x010a
        /*340a*/ 	.byte	0x3f
	.zero		1


	//   ....[108]....
        /*340c*/ 	.word	0x00016870
        /*3410*/ 	.word	0x0000000d
        /*3414*/ 	.word	0x00000018
        /*3418*/ 	.short	0x010a
        /*341a*/ 	.byte	0x3f
	.zero		1


	//   ....[109]....
        /*341c*/ 	.word	0x00016c00
        /*3420*/ 	.word	0x00000002
        /*3424*/ 	.word	0x00000078
        /*3428*/ 	.short	0x0101
        /*342a*/ 	.byte	0x3f
	.zero		1


	//   ....[110]....
        /*342c*/ 	.word	0x000173a0
        /*3430*/ 	.word	0x00000005
        /*3434*/ 	.word	0x00000000
        /*3438*/ 	.short	0x010a
        /*343a*/ 	.byte	0x3f
	.zero		1


	//   ....[111]....
        /*343c*/ 	.word	0x00017430
        /*3440*/ 	.word	0x00000007
        /*3444*/ 	.word	0x00000000
        /*3448*/ 	.short	0x010a
        /*344a*/ 	.byte	0x3f
	.zero		1


	//   ....[112]....
        /*344c*/ 	.word	0x000174c0
        /*3450*/ 	.word	0x00000003
        /*3454*/ 	.word	0x00000000
        /*3458*/ 	.short	0x010a
        /*345a*/ 	.byte	0x3f
	.zero		1


	//   ....[113]....
        /*345c*/ 	.word	0x00017520
        /*3460*/ 	.word	0x00000003
        /*3464*/ 	.word	0x00000000
        /*3468*/ 	.short	0x010a
        /*346a*/ 	.byte	0x3f
	.zero		1


	//   ....[114]....
        /*346c*/ 	.word	0x00017580
        /*3470*/ 	.word	0x00000005
        /*3474*/ 	.word	0x00000000
        /*3478*/ 	.short	0x010a
        /*347a*/ 	.byte	0x3f
	.zero		1


	//   ....[115]....
        /*347c*/ 	.word	0x000175e0
        /*3480*/ 	.word	0x00000008
        /*3484*/ 	.word	0x00000030
        /*3488*/ 	.short	0x010a
        /*348a*/ 	.byte	0x3f
	.zero		1


	//   ....[116]....
        /*348c*/ 	.word	0x00017630
        /*3490*/ 	.word	0x0000000b
        /*3494*/ 	.word	0x00000030
        /*3498*/ 	.short	0x010a
        /*349a*/ 	.byte	0x3f
	.zero		1


	//   ....[117]....
        /*349c*/ 	.word	0x00017680
        /*34a0*/ 	.word	0x0000000b
        /*34a4*/ 	.word	0x00000030
        /*34a8*/ 	.short	0x010a
        /*34aa*/ 	.byte	0x3f
	.zero		1


	//   ....[118]....
        /*34ac*/ 	.word	0x000176d0
        /*34b0*/ 	.word	0x0000000d
        /*34b4*/ 	.word	0x00000030
        /*34b8*/ 	.short	0x010a
        /*34ba*/ 	.byte	0x3f
	.zero		1


	//   ....[119]....
        /*34bc*/ 	.word	0x00017720
        /*34c0*/ 	.word	0x0000000d
        /*34c4*/ 	.word	0x00000030
        /*34c8*/ 	.short	0x010a
        /*34ca*/ 	.byte	0x3f
	.zero		1


	//   ....[120]....
        /*34cc*/ 	.word	0x00017770
        /*34d0*/ 	.word	0x0000000d
        /*34d4*/ 	.word	0x00000030
        /*34d8*/ 	.short	0x010a
        /*34da*/ 	.byte	0x3f
	.zero		1


	//   ....[121]....
        /*34dc*/ 	.word	0x000177c0
        /*34e0*/ 	.word	0x0000000d
        /*34e4*/ 	.word	0x00000030
        /*34e8*/ 	.short	0x010a
        /*34ea*/ 	.byte	0x3f
	.zero		1


	//   ....[122]....
        /*34ec*/ 	.word	0x00017810
        /*34f0*/ 	.word	0x0000000d
        /*34f4*/ 	.word	0x00000030
        /*34f8*/ 	.short	0x010a
        /*34fa*/ 	.byte	0x3f
	.zero		1


	//   ....[123]....
        /*34fc*/ 	.word	0x00017860
        /*3500*/ 	.word	0x0000000d
        /*3504*/ 	.word	0x00000030
        /*3508*/ 	.short	0x010a
        /*350a*/ 	.byte	0x3f
	.zero		1


	//   ....[124]....
        /*350c*/ 	.word	0x000178b0
        /*3510*/ 	.word	0x0000000d
        /*3514*/ 	.word	0x00000030
        /*3518*/ 	.short	0x010a
        /*351a*/ 	.byte	0x3f
	.zero		1


	//   ....[125]....
        /*351c*/ 	.word	0x00017900
        /*3520*/ 	.word	0x0000000d
        /*3524*/ 	.word	0x00000030
        /*3528*/ 	.short	0x010a
        /*352a*/ 	.byte	0x3f
	.zero		1


	//   ....[126]....
        /*352c*/ 	.word	0x00017950
        /*3530*/ 	.word	0x0000000d
        /*3534*/ 	.word	0x00000030
        /*3538*/ 	.short	0x010a
        /*353a*/ 	.byte	0x3f
	.zero		1


	//   ....[127]....
        /*353c*/ 	.word	0x000179a0
        /*3540*/ 	.word	0x0000000d
        /*3544*/ 	.word	0x00000030
        /*3548*/ 	.short	0x010a
        /*354a*/ 	.byte	0x3f
	.zero		1


	//   ....[128]....
        /*354c*/ 	.word	0x000179f0
        /*3550*/ 	.word	0x0000000d
        /*3554*/ 	.word	0x00000030
        /*3558*/ 	.short	0x010a
        /*355a*/ 	.byte	0x3f
	.zero		1


	//   ....[129]....
        /*355c*/ 	.word	0x00017a40
        /*3560*/ 	.word	0x0000000d
        /*3564*/ 	.word	0x00000030
        /*3568*/ 	.short	0x010a
        /*356a*/ 	.byte	0x3f
	.zero		1


	//   ....[130]....
        /*356c*/ 	.word	0x00017a90
        /*3570*/ 	.word	0x00000000
        /*3574*/ 	.word	0x00000030
        /*3578*/ 	.short	0x010a
        /*357a*/ 	.byte	0x3f
	.zero		1


	//   ....[131]....
        /*357c*/ 	.word	0x00017af0
        /*3580*/ 	.word	0x00000005
        /*3584*/ 	.word	0x00000078
        /*3588*/ 	.short	0x010a
        /*358a*/ 	.byte	0x3f
	.zero		1


	//   ....[132]....
        /*358c*/ 	.word	0x00017b50
        /*3590*/ 	.word	0x00000003
        /*3594*/ 	.word	0x00000050
        /*3598*/ 	.short	0x010a
        /*359a*/ 	.byte	0x3f
	.zero		1


	//   ....[133]....
        /*359c*/ 	.word	0x00017bb0
        /*35a0*/ 	.word	0x00000003
        /*35a4*/ 	.word	0x00000058
        /*35a8*/ 	.short	0x010a
        /*35aa*/ 	.byte	0x3f
	.zero		1


	//   ....[134]....
        /*35ac*/ 	.word	0x00017c10
        /*35b0*/ 	.word	0x00000003
        /*35b4*/ 	.word	0x00000060
        /*35b8*/ 	.short	0x010a
        /*35ba*/ 	.byte	0x3f
	.zero		1


	//   ....[135]....
        /*35bc*/ 	.word	0x00017c70
        /*35c0*/ 	.word	0x00000003
        /*35c4*/ 	.word	0x00000068
        /*35c8*/ 	.short	0x010a
        /*35ca*/ 	.byte	0x3f
	.zero		1


	//   ....[136]....
        /*35cc*/ 	.word	0x00017cd0
        /*35d0*/ 	.word	0x00000004
        /*35d4*/ 	.word	0x00000050
        /*35d8*/ 	.short	0x010a
        /*35da*/ 	.byte	0x3f
	.zero		1


	//   ....[137]....
        /*35dc*/ 	.word	0x00017d30
        /*35e0*/ 	.word	0x00000004
        /*35e4*/ 	.word	0x00000058
        /*35e8*/ 	.short	0x010a
        /*35ea*/ 	.byte	0x3f
	.zero		1


	//   ....[138]....
        /*35ec*/ 	.word	0x00017d90
        /*35f0*/ 	.word	0x00000004
        /*35f4*/ 	.word	0x00000060
        /*35f8*/ 	.short	0x010a
        /*35fa*/ 	.byte	0x3f
	.zero		1


	//   ....[139]....
        /*35fc*/ 	.word	0x00017df0
        /*3600*/ 	.word	0x00000004
        /*3604*/ 	.word	0x00000068
        /*3608*/ 	.short	0x010a
        /*360a*/ 	.byte	0x3f
	.zero		1


	//   ....[140]....
        /*360c*/ 	.word	0x00017e50
        /*3610*/ 	.word	0x00000005
        /*3614*/ 	.word	0x00000050
        /*3618*/ 	.short	0x010a
        /*361a*/ 	.byte	0x3f
	.zero		1


	//   ....[141]....
        /*361c*/ 	.word	0x00017eb0
        /*3620*/ 	.word	0x00000005
        /*3624*/ 	.word	0x00000058
        /*3628*/ 	.short	0x010a
        /*362a*/ 	.byte	0x3f
	.zero		1


	//   ....[142]....
        /*362c*/ 	.word	0x00017f10
        /*3630*/ 	.word	0x00000005
        /*3634*/ 	.word	0x00000060
        /*3638*/ 	.short	0x010a
        /*363a*/ 	.byte	0x3f
	.zero		1


	//   ....[143]....
        /*363c*/ 	.word	0x00017f70
        /*3640*/ 	.word	0x00000005
        /*3644*/ 	.word	0x00000068
        /*3648*/ 	.short	0x010a
        /*364a*/ 	.byte	0x3f
	.zero		1


	//   ....[144]....
        /*364c*/ 	.word	0x00017fd0
        /*3650*/ 	.word	0x00000002
        /*3654*/ 	.word	0x00000050
        /*3658*/ 	.short	0x010a
        /*365a*/ 	.byte	0x3f
	.zero		1


	//   ....[145]....
        /*365c*/ 	.word	0x00018030
        /*3660*/ 	.word	0x00000002
        /*3664*/ 	.word	0x00000058
        /*3668*/ 	.short	0x010a
        /*366a*/ 	.byte	0x3f
	.zero		1


	//   ....[146]....
        /*366c*/ 	.word	0x00018090
        /*3670*/ 	.word	0x00000002
        /*3674*/ 	.word	0x00000060
        /*3678*/ 	.short	0x010a
        /*367a*/ 	.byte	0x3f
	.zero		1


	//   ....[147]....
        /*367c*/ 	.word	0x000180f0
        /*3680*/ 	.word	0x00000002
        /*3684*/ 	.word	0x00000068
        /*3688*/ 	.short	0x010a
        /*368a*/ 	.byte	0x3f
	.zero		1


	//   ....[148]....
        /*368c*/ 	.word	0x00018140
        /*3690*/ 	.word	0x00000000
        /*3694*/ 	.word	0x00000050
        /*3698*/ 	.short	0x010a
        /*369a*/ 	.byte	0x3f
	.zero		1


	//   ....[149]....
        /*369c*/ 	.word	0x00018190
        /*36a0*/ 	.word	0x00000000
        /*36a4*/ 	.word	0x00000058
        /*36a8*/ 	.short	0x010a
        /*36aa*/ 	.byte	0x3f
	.zero		1


	//   ....[150]....
        /*36ac*/ 	.word	0x000181e0
        /*36b0*/ 	.word	0x00000000
        /*36b4*/ 	.word	0x00000060
        /*36b8*/ 	.short	0x010a
        /*36ba*/ 	.byte	0x3f
	.zero		1


	//   ....[151]....
        /*36bc*/ 	.word	0x000182b0
        /*36c0*/ 	.word	0x0000000d
        /*36c4*/ 	.word	0x00000018
        /*36c8*/ 	.short	0x010a
        /*36ca*/ 	.byte	0x3f
	.zero		1


	//   ....[152]....
        /*36cc*/ 	.word	0x00018380
        /*36d0*/ 	.word	0x00000005
        /*36d4*/ 	.word	0x00000000
        /*36d8*/ 	.short	0x010a
        /*36da*/ 	.byte	0x3f
	.zero		1


	//   ....[153]....
        /*36dc*/ 	.word	0x000183d0
        /*36e0*/ 	.word	0x00000007
        /*36e4*/ 	.word	0x00000000
        /*36e8*/ 	.short	0x010a
        /*36ea*/ 	.byte	0x3f
	.zero		1


	//----- nvinfo : EIATTR_NUM_MBARRIERS
	.align		4
.L_40:
        /*36ec*/ 	.byte	0x03, 0x38
        /*36ee*/ 	.short	0x0010


	//----- nvinfo : EIATTR_EXIT_INSTR_OFFSETS
	.align		4
        /*36f0*/ 	.byte	0x04, 0x1c
        /*36f2*/ 	.short	(.L_42 - .L_41)


	//   ....[0]....
.L_41:
        /*36f4*/ 	.word	0x00017510


	//----- nvinfo : EIATTR_MAX_THREADS
	.align		4
.L_42:
        /*36f8*/ 	.byte	0x04, 0x05
        /*36fa*/ 	.short	(.L_44 - .L_43)
.L_43:
        /*36fc*/ 	.word	0x00000180
        /*3700*/ 	.word	0x00000001
        /*3704*/ 	.word	0x00000001


	//----- nvinfo : EIATTR_CRS_STACK_SIZE
	.align		4
.L_44:
        /*3708*/ 	.byte	0x04, 0x1e
        /*370a*/ 	.short	(.L_46 - .L_45)
.L_45:
        /*370c*/ 	.word	0x00000000


	//----- nvinfo : EIATTR_CBANK_PARAM_SIZE
	.align		4
.L_46:
        /*3710*/ 	.byte	0x03, 0x19
        /*3712*/ 	.short	0x0770


	//----- nvinfo : EIATTR_PARAM_CBANK
	.align		4
        /*3714*/ 	.byte	0x04, 0x0a
        /*3716*/ 	.short	(.L_48 - .L_47)
	.align		4
.L_47:
        /*3718*/ 	.word	index@(.nv.constant0._ZN7cutlass13device_kernelINS_4gemm6kernel13GemmUniversalIN4cute5tupleIJiiiiEEENS1_10collective13CollectiveMmaINS1_34MainloopSm90TmaGmmaWarpSpecializedILi3ENS5_IJNS4_1CILi2EEENSA_ILi1EEESC_EEENS1_35KernelTmaWarpSpecializedCooperativeEEENS5_IJNSA_ILi256EEESG_NSA_ILi64EEEEEENS_10bfloat16_tENS5_IJlSC_lEEESJ_SK_NS4_8TiledMMAINS4_8MMA_AtomIJNS4_4SM904GMMA28MMA_64x256x16_F32BF16BF16_SSILNSO_5MajorE0ELSQ_0ELNSO_7ScaleInE1ELSR_1EEEEEENS4_6LayoutISD_NS5_IJSC_NSA_ILi0EEESV_EEEEENS5_IJNS4_10UnderscoreESY_SY_EEEEENS4_13SM90_TMA_LOADENS4_14ComposedLayoutINS4_7SwizzleILi3ELi4ELi3EEENS4_18smem_ptr_flag_bitsILi16EEENSU_INS5_IJNSA_ILi8EEESH_EEENS5_IJSH_SC_EEEEEEEvNS4_8identityENS4_23SM90_TMA_LOAD_MULTICASTES1B_vS1C_EENS_8epilogue10collective18CollectiveEpilogueINS1F_22Sm90TmaWarpSpecializedILi4ELi2ELi16ELb1ELb0EEEJSI_NS5_IJNSA_ILi128EEENSA_ILi32EEEEEESJ_SK_SJ_SK_NS1F_6fusion15FusionCallbacksIS1J_NS1N_17LinCombPerRowBiasISJ_fSJ_SJ_fLi8ELNS_15FloatRoundStyleE2EEESI_S1M_JEEES11_NS12_INS13_ILi2ELi4ELi3EEES16_NSU_INS5_IJS17_S1L_EEENS5_IJS1L_SC_EEEEEEENS4_17SM75_U32x4_LDSM_NENS4_14SM90_TMA_STOREES1X_NS4_17SM90_U32x4_STSM_NENS4_9Copy_AtomIJS20_NS_6half_tEEEEvEEEvvEEEEvNT_6ParamsE)
        /*371c*/ 	.short	0x0210
        /*371e*/ 	.short	0x0770


	//----- nvinfo : EIATTR_SW_WAR
	.align		4
.L_48:
        /*3720*/ 	.byte	0x04, 0x36
        /*3722*/ 	.short	(.L_50 - .L_49)
.L_49:
        /*3724*/ 	.word	0x00000008
.L_50:


//--------------------- .nv.callgraph             --------------------------
	.section	.nv.callgraph,"",@"SHT_CUDA_CALLGRAPH"
	.align	4
	.sectionentsize	8
	.align		4
        /*0000*/ 	.word	0x00000000
	.align		4
        /*0004*/ 	.word	0xffffffff
	.align		4
        /*0008*/ 	.word	index@(_ZN7cutlass13device_kernelINS_4gemm6kernel13GemmUniversalIN4cute5tupleIJiiiiEEENS1_10collective13CollectiveMmaINS1_34MainloopSm90TmaGmmaWarpSpecializedILi3ENS5_IJNS4_1CILi2EEENSA_ILi1EEESC_EEENS1_35KernelTmaWarpSpecializedCooperativeEEENS5_IJNSA_ILi256EEESG_NSA_ILi64EEEEEENS_10bfloat16_tENS5_IJlSC_lEEESJ_SK_NS4_8TiledMMAINS4_8MMA_AtomIJNS4_4SM904GMMA28MMA_64x256x16_F32BF16BF16_SSILNSO_5MajorE0ELSQ_0ELNSO_7ScaleInE1ELSR_1EEEEEENS4_6LayoutISD_NS5_IJSC_NSA_ILi0EEESV_EEEEENS5_IJNS4_10UnderscoreESY_SY_EEEEENS4_13SM90_TMA_LOADENS4_14ComposedLayoutINS4_7SwizzleILi3ELi4ELi3EEENS4_18smem_ptr_flag_bitsILi16EEENSU_INS5_IJNSA_ILi8EEESH_EEENS5_IJSH_SC_EEEEEEEvNS4_8identityENS4_23SM90_TMA_LOAD_MULTICASTES1B_vS1C_EENS_8epilogue10collective18CollectiveEpilogueINS1F_22Sm90TmaWarpSpecializedILi4ELi2ELi16ELb1ELb0EEEJSI_NS5_IJNSA_ILi128EEENSA_ILi32EEEEEESJ_SK_SJ_SK_NS1F_6fusion15FusionCallbacksIS1J_NS1N_17LinCombPerRowBiasISJ_fSJ_SJ_fLi8ELNS_15FloatRoundStyleE2EEESI_S1M_JEEES11_NS12_INS13_ILi2ELi4ELi3EEES16_NSU_INS5_IJS17_S1L_EEENS5_IJS1L_SC_EEEEEEENS4_17SM75_U32x4_LDSM_NENS4_14SM90_TMA_STOREES1X_NS4_17SM90_U32x4_STSM_NENS4_9Copy_AtomIJS20_NS_6half_tEEEEvEEEvvEEEEvNT_6ParamsE)
	.align		4
        /*000c*/ 	.word	index@(__assertfail)
	.align		4
        /*0010*/ 	.word	0x00000000
	.align		4
        /*0014*/ 	.word	0xfffffffe
	.align		4
        /*0018*/ 	.word	0x00000000
	.align		4
        /*001c*/ 	.word	0xfffffffd
	.align		4
        /*0020*/ 	.word	0x00000000
	.align		4
        /*0024*/ 	.word	0xfffffffc


//--------------------- .nv.constant4             --------------------------
	.section	.nv.constant4,"a",@progbits
	.align	8
	.align		8
.nv.constant4:
        /*0000*/ 	.dword	__assertfail
	.align		8
        /*0008*/ 	.dword	__unnamed_1
	.align		8
        /*0010*/ 	.dword	__unnamed_2
	.align		8
        /*0018*/ 	.dword	_ZN39_INTERNAL_914e5530_4_k_cu_88d366b2_31784cuda3std3__45__cpo5beginE
	.align		8
        /*0020*/ 	.dword	_ZN39_INTERNAL_914e5530_4_k_cu_88d366b2_31784cuda3std3__45__cpo3endE
	.align		8
        /*0028*/ 	.dword	_ZN39_INTERNAL_914e5530_4_k_cu_88d366b2_31784cuda3std3__45__cpo6cbeginE
	.align		8
        /*0030*/ 	.dword	_ZN39_INTERNAL_914e5530_4_k_cu_88d366b2_31784cuda3std3__45__cpo4cendE
	.align		8
        /*0038*/ 	.dword	_ZN39_INTERNAL_914e5530_4_k_cu_88d366b2_31784cuda3std3__441_GLOBAL__N__914e5530_4_k_cu_88d366b2_31786ignoreE
	.align		8
        /*0040*/ 	.dword	_ZN39_INTERNAL_914e5530_4_k_cu_88d366b2_31784cuda3std3__419piecewise_constructE
	.align		8
        /*0048*/ 	.dword	_ZN39_INTERNAL_914e5530_4_k_cu_88d366b2_31784cuda3std3__48in_placeE
	.align		8
        /*0050*/ 	.dword	_ZN39_INTERNAL_914e5530_4_k_cu_88d366b2_31784cuda3std6ranges3__45__cpo4swapE
	.align		8
        /*0058*/ 	.dword	_ZN39_INTERNAL_914e5530_4_k_cu_88d366b2_31784cuda3std6ranges3__45__cpo9iter_moveE
	.align		8
        /*0060*/ 	.dword	_ZN39_INTERNAL_914e5530_4_k_cu_88d366b2_31784cute7productE
	.align		8
        /*0068*/ 	.dword	_ZN39_INTERNAL_914e5530_4_k_cu_88d366b2_31784cute1_E
	.align		8
        /*0070*/ 	.dword	$str$22
	.align		8
        /*0078*/ 	.dword	$str$23
	.align		8
        /*0080*/ 	.dword	$str$26
	.align		8
        /*0088*/ 	.dword	$str$27


//--------------------- .text._ZN7cutlass13device_kernelINS_4gemm6kernel13GemmUniversalIN4cute5tupleIJiiiiEEENS1_10collective13CollectiveMmaINS1_34MainloopSm90TmaGmmaWarpSpecializedILi3ENS5_IJNS4_1CILi2EEENSA_ILi1EEESC_EEENS1_35KernelTmaWarpSpecializedCooperativeEEENS5_IJNSA_ILi256EEESG_NSA_ILi64EEEEEENS_10bfloat16_tENS5_IJlSC_lEEESJ_SK_NS4_8TiledMMAINS4_8MMA_AtomIJNS4_4SM904GMMA28MMA_64x256x16_F32BF16BF16_SSILNSO_5MajorE0ELSQ_0ELNSO_7ScaleInE1ELSR_1EEEEEENS4_6LayoutISD_NS5_IJSC_NSA_ILi0EEESV_EEEEENS5_IJNS4_10UnderscoreESY_SY_EEEEENS4_13SM90_TMA_LOADENS4_14ComposedLayoutINS4_7SwizzleILi3ELi4ELi3EEENS4_18smem_ptr_flag_bitsILi16EEENSU_INS5_IJNSA_ILi8EEESH_EEENS5_IJSH_SC_EEEEEEEvNS4_8identityENS4_23SM90_TMA_LOAD_MULTICASTES1B_vS1C_EENS_8epilogue10collective18CollectiveEpilogueINS1F_22Sm90TmaWarpSpecializedILi4ELi2ELi16ELb1ELb0EEEJSI_NS5_IJNSA_ILi128EEENSA_ILi32EEEEEESJ_SK_SJ_SK_NS1F_6fusion15FusionCallbacksIS1J_NS1N_17LinCombPerRowBiasISJ_fSJ_SJ_fLi8ELNS_15FloatRoundStyleE2EEESI_S1M_JEEES11_NS12_INS13_ILi2ELi4ELi3EEES16_NSU_INS5_IJS17_S1L_EEENS5_IJS1L_SC_EEEEEEENS4_17SM75_U32x4_LDSM_NENS4_14SM90_TMA_STOREES1X_NS4_17SM90_U32x4_STSM_NENS4_9Copy_AtomIJS20_NS_6half_tEEEEvEEEvvEEEEvNT_6ParamsE --------------------------
	.section	.text._ZN7cutlass13device_kernelINS_4gemm6kernel13GemmUniversalIN4cute5tupleIJiiiiEEENS1_10collective13CollectiveMmaINS1_34MainloopSm90TmaGmmaWarpSpecializedILi3ENS5_IJNS4_1CILi2EEENSA_ILi1EEESC_EEENS1_35KernelTmaWarpSpecializedCooperativeEEENS5_IJNSA_ILi256EEESG_NSA_ILi64EEEEEENS_10bfloat16_tENS5_IJlSC_lEEESJ_SK_NS4_8TiledMMAINS4_8MMA_AtomIJNS4_4SM904GMMA28MMA_64x256x16_F32BF16BF16_SSILNSO_5MajorE0ELSQ_0ELNSO_7ScaleInE1ELSR_1EEEEEENS4_6LayoutISD_NS5_IJSC_NSA_ILi0EEESV_EEEEENS5_IJNS4_10UnderscoreESY_SY_EEEEENS4_13SM90_TMA_LOADENS4_14ComposedLayoutINS4_7SwizzleILi3ELi4ELi3EEENS4_18smem_ptr_flag_bitsILi16EEENSU_INS5_IJNSA_ILi8EEESH_EEENS5_IJSH_SC_EEEEEEEvNS4_8identityENS4_23SM90_TMA_LOAD_MULTICASTES1B_vS1C_EENS_8epilogue10collective18CollectiveEpilogueINS1F_22Sm90TmaWarpSpecializedILi4ELi2ELi16ELb1ELb0EEEJSI_NS5_IJNSA_ILi128EEENSA_ILi32EEEEEESJ_SK_SJ_SK_NS1F_6fusion15FusionCallbacksIS1J_NS1N_17LinCombPerRowBiasISJ_fSJ_SJ_fLi8ELNS_15FloatRoundStyleE2EEESI_S1M_JEEES11_NS12_INS13_ILi2ELi4ELi3EEES16_NSU_INS5_IJS17_S1L_EEENS5_IJS1L_SC_EEEEEEENS4_17SM75_U32x4_LDSM_NENS4_14SM90_TMA_STOREES1X_NS4_17SM90_U32x4_STSM_NENS4_9Copy_AtomIJS20_NS_6half_tEEEEvEEEvvEEEEvNT_6ParamsE,"ax",@progbits
	.align	128
.text._ZN7cutlass13device_kernelINS_4gemm6kernel13GemmUniversalIN4cute5tupleIJiiiiEEENS1_10collective13CollectiveMmaINS1_34MainloopSm90TmaGmmaWarpSpecializedILi3ENS5_IJNS4_1CILi2EEENSA_ILi1EEESC_EEENS1_35KernelTmaWarpSpecializedCooperativeEEENS5_IJNSA_ILi256EEESG_NSA_ILi64EEEEEENS_10bfloat16_tENS5_IJlSC_lEEESJ_SK_NS4_8TiledMMAINS4_8MMA_AtomIJNS4_4SM904GMMA28MMA_64x256x16_F32BF16BF16_SSILNSO_5MajorE0ELSQ_0ELNSO_7ScaleInE1ELSR_1EEEEEENS4_6LayoutISD_NS5_IJSC_NSA_ILi0EEESV_EEEEENS5_IJNS4_10UnderscoreESY_SY_EEEEENS4_13SM90_TMA_LOADENS4_14ComposedLayoutINS4_7SwizzleILi3ELi4ELi3EEENS4_18smem_ptr_flag_bitsILi16EEENSU_INS5_IJNSA_ILi8EEESH_EEENS5_IJSH_SC_EEEEEEEvNS4_8identityENS4_23SM90_TMA_LOAD_MULTICASTES1B_vS1C_EENS_8epilogue10collective18CollectiveEpilogueINS1F_22Sm90TmaWarpSpecializedILi4ELi2ELi16ELb1ELb0EEEJSI_NS5_IJNSA_ILi128EEENSA_ILi32EEEEEESJ_SK_SJ_SK_NS1F_6fusion15FusionCallbacksIS1J_NS1N_17LinCombPerRowBiasISJ_fSJ_SJ_fLi8ELNS_15FloatRoundStyleE2EEESI_S1M_JEEES11_NS12_INS13_ILi2ELi4ELi3EEES16_NSU_INS5_IJS17_S1L_EEENS5_IJS1L_SC_EEEEEEENS4_17SM75_U32x4_LDSM_NENS4_14SM90_TMA_STOREES1X_NS4_17SM90_U32x4_STSM_NENS4_9Copy_AtomIJS20_NS_6half_tEEEEvEEEvvEEEEvNT_6ParamsE:
        .type           _ZN7cutlass13device_kernelINS_4gemm6kernel13GemmUniversalIN4cute5tupleIJiiiiEEENS1_10collective13CollectiveMmaINS1_34MainloopSm90TmaGmmaWarpSpecializedILi3ENS5_IJNS4_1CILi2EEENSA_ILi1EEESC_EEENS1_35KernelTmaWarpSpecializedCooperativeEEENS5_IJNSA_ILi256EEESG_NSA_ILi64EEEEEENS_10bfloat16_tENS5_IJlSC_lEEESJ_SK_NS4_8TiledMMAINS4_8MMA_AtomIJNS4_4SM904GMMA28MMA_64x256x16_F32BF16BF16_SSILNSO_5MajorE0ELSQ_0ELNSO_7ScaleInE1ELSR_1EEEEEENS4_6LayoutISD_NS5_IJSC_NSA_ILi0EEESV_EEEEENS5_IJNS4_10UnderscoreESY_SY_EEEEENS4_13SM90_TMA_LOADENS4_14ComposedLayoutINS4_7SwizzleILi3ELi4ELi3EEENS4_18smem_ptr_flag_bitsILi16EEENSU_INS5_IJNSA_ILi8EEESH_EEENS5_IJSH_SC_EEEEEEEvNS4_8identityENS4_23SM90_TMA_LOAD_MULTICASTES1B_vS1C_EENS_8epilogue10collective18CollectiveEpilogueINS1F_22Sm90TmaWarpSpecializedILi4ELi2ELi16ELb1ELb0EEEJSI_NS5_IJNSA_ILi128EEENSA_ILi32EEEEEESJ_SK_SJ_SK_NS1F_6fusion15FusionCallbacksIS1J_NS1N_17LinCombPerRowBiasISJ_fSJ_SJ_fLi8ELNS_15FloatRoundStyleE2EEESI_S1M_JEEES11_NS12_INS13_ILi2ELi4ELi3EEES16_NSU_INS5_IJS17_S1L_EEENS5_IJS1L_SC_EEEEEEENS4_17SM75_U32x4_LDSM_NENS4_14SM90_TMA_STOREES1X_NS4_17SM90_U32x4_STSM_NENS4_9Copy_AtomIJS20_NS_6half_tEEEEvEEEvvEEEEvNT_6ParamsE,@function
        .size           _ZN7cutlass13device_kernelINS_4gemm6kernel13GemmUniversalIN4cute5tupleIJiiiiEEENS1_10collective13CollectiveMmaINS1_34MainloopSm90TmaGmmaWarpSpecializedILi3ENS5_IJNS4_1CILi2EEENSA_ILi1EEESC_EEENS1_35KernelTmaWarpSpecializedCooperativeEEENS5_IJNSA_ILi256EEESG_NSA_ILi64EEEEEENS_10bfloat16_tENS5_IJlSC_lEEESJ_SK_NS4_8TiledMMAINS4_8MMA_AtomIJNS4_4SM904GMMA28MMA_64x256x16_F32BF16BF16_SSILNSO_5MajorE0ELSQ_0ELNSO_7ScaleInE1ELSR_1EEEEEENS4_6LayoutISD_NS5_IJSC_NSA_ILi0EEESV_EEEEENS5_IJNS4_10UnderscoreESY_SY_EEEEENS4_13SM90_TMA_LOADENS4_14ComposedLayoutINS4_7SwizzleILi3ELi4ELi3EEENS4_18smem_ptr_flag_bitsILi16EEENSU_INS5_IJNSA_ILi8EEESH_EEENS5_IJSH_SC_EEEEEEEvNS4_8identityENS4_23SM90_TMA_LOAD_MULTICASTES1B_vS1C_EENS_8epilogue10collective18CollectiveEpilogueINS1F_22Sm90TmaWarpSpecializedILi4ELi2ELi16ELb1ELb0EEEJSI_NS5_IJNSA_ILi128EEENSA_ILi32EEEEEESJ_SK_SJ_SK_NS1F_6fusion15FusionCallbacksIS1J_NS1N_17LinCombPerRowBiasISJ_fSJ_SJ_fLi8ELNS_15FloatRoundStyleE2EEESI_S1M_JEEES11_NS12_INS13_ILi2ELi4ELi3EEES16_NSU_INS5_IJS17_S1L_EEENS5_IJS1L_SC_EEEEEEENS4_17SM75_U32x4_LDSM_NENS4_14SM90_TMA_STOREES1X_NS4_17SM90_U32x4_STSM_NENS4_9Copy_AtomIJS20_NS_6half_tEEEEvEEEvvEEEEvNT_6ParamsE,(.L_x_419 - _ZN7cutlass13device_kernelINS_4gemm6kernel13GemmUniversalIN4cute5tupleIJiiiiEEENS1_10collective13CollectiveMmaINS1_34MainloopSm90TmaGmmaWarpSpecializedILi3ENS5_IJNS4_1CILi2EEENSA_ILi1EEESC_EEENS1_35KernelTmaWarpSpecializedCooperativeEEENS5_IJNSA_ILi256EEESG_NSA_ILi64EEEEEENS_10bfloat16_tENS5_IJlSC_lEEESJ_SK_NS4_8TiledMMAINS4_8MMA_AtomIJNS4_4SM904GMMA28MMA_64x256x16_F32BF16BF16_SSILNSO_5MajorE0ELSQ_0ELNSO_7ScaleInE1ELSR_1EEEEEENS4_6LayoutISD_NS5_IJSC_NSA_ILi0EEESV_EEEEENS5_IJNS4_10UnderscoreESY_SY_EEEEENS4_13SM90_TMA_LOADENS4_14ComposedLayoutINS4_7SwizzleILi3ELi4ELi3EEENS4_18smem_ptr_flag_bitsILi16EEENSU_INS5_IJNSA_ILi8EEESH_EEENS5_IJSH_SC_EEEEEEEvNS4_8identityENS4_23SM90_TMA_LOAD_MULTICASTES1B_vS1C_EENS_8epilogue10collective18CollectiveEpilogueINS1F_22Sm90TmaWarpSpecializedILi4ELi2ELi16ELb1ELb0EEEJSI_NS5_IJNSA_ILi128EEENSA_ILi32EEEEEESJ_SK_SJ_SK_NS1F_6fusion15FusionCallbacksIS1J_NS1N_17LinCombPerRowBiasISJ_fSJ_SJ_fLi8ELNS_15FloatRoundStyleE2EEESI_S1M_JEEES11_NS12_INS13_ILi2ELi4ELi3EEES16_NSU_INS5_IJS17_S1L_EEENS5_IJS1L_SC_EEEEEEENS4_17SM75_U32x4_LDSM_NENS4_14SM90_TMA_STOREES1X_NS4_17SM90_U32x4_STSM_NENS4_9Copy_AtomIJS20_NS_6half_tEEEEvEEEvvEEEEvNT_6ParamsE)
        .other          _ZN7cutlass13device_kernelINS_4gemm6kernel13GemmUniversalIN4cute5tupleIJiiiiEEENS1_10collective13CollectiveMmaINS1_34MainloopSm90TmaGmmaWarpSpecializedILi3ENS5_IJNS4_1CILi2EEENSA_ILi1EEESC_EEENS1_35KernelTmaWarpSpecializedCooperativeEEENS5_IJNSA_ILi256EEESG_NSA_ILi64EEEEEENS_10bfloat16_tENS5_IJlSC_lEEESJ_SK_NS4_8TiledMMAINS4_8MMA_AtomIJNS4_4SM904GMMA28MMA_64x256x16_F32BF16BF16_SSILNSO_5MajorE0ELSQ_0ELNSO_7ScaleInE1ELSR_1EEEEEENS4_6LayoutISD_NS5_IJSC_NSA_ILi0EEESV_EEEEENS5_IJNS4_10UnderscoreESY_SY_EEEEENS4_13SM90_TMA_LOADENS4_14ComposedLayoutINS4_7SwizzleILi3ELi4ELi3EEENS4_18smem_ptr_flag_bitsILi16EEENSU_INS5_IJNSA_ILi8EEESH_EEENS5_IJSH_SC_EEEEEEEvNS4_8identityENS4_23SM90_TMA_LOAD_MULTICASTES1B_vS1C_EENS_8epilogue10collective18CollectiveEpilogueINS1F_22Sm90TmaWarpSpecializedILi4ELi2ELi16ELb1ELb0EEEJSI_NS5_IJNSA_ILi128EEENSA_ILi32EEEEEESJ_SK_SJ_SK_NS1F_6fusion15FusionCallbacksIS1J_NS1N_17LinCombPerRowBiasISJ_fSJ_SJ_fLi8ELNS_15FloatRoundStyleE2EEESI_S1M_JEEES11_NS12_INS13_ILi2ELi4ELi3EEES16_NSU_INS5_IJS17_S1L_EEENS5_IJS1L_SC_EEEEEEENS4_17SM75_U32x4_LDSM_NENS4_14SM90_TMA_STOREES1X_NS4_17SM90_U32x4_STSM_NENS4_9Copy_AtomIJS20_NS_6half_tEEEEvEEEvvEEEEvNT_6ParamsE,@"STO_CUDA_ENTRY STV_DEFAULT"
_ZN7cutlass13device_kernelINS_4gemm6kernel13GemmUniversalIN4cute5tupleIJiiiiEEENS1_10collective13CollectiveMmaINS1_34MainloopSm90TmaGmmaWarpSpecializedILi3ENS5_IJNS4_1CILi2EEENSA_ILi1EEESC_EEENS1_35KernelTmaWarpSpecializedCooperativeEEENS5_IJNSA_ILi256EEESG_NSA_ILi64EEEEEENS_10bfloat16_tENS5_IJlSC_lEEESJ_SK_NS4_8TiledMMAINS4_8MMA_AtomIJNS4_4SM904GMMA28MMA_64x256x16_F32BF16BF16_SSILNSO_5MajorE0ELSQ_0ELNSO_7ScaleInE1ELSR_1EEEEEENS4_6LayoutISD_NS5_IJSC_NSA_ILi0EEESV_EEEEENS5_IJNS4_10UnderscoreESY_SY_EEEEENS4_13SM90_TMA_LOADENS4_14ComposedLayoutINS4_7SwizzleILi3ELi4ELi3EEENS4_18smem_ptr_flag_bitsILi16EEENSU_INS5_IJNSA_ILi8EEESH_EEENS5_IJSH_SC_EEEEEEEvNS4_8identityENS4_23SM90_TMA_LOAD_MULTICASTES1B_vS1C_EENS_8epilogue10collective18CollectiveEpilogueINS1F_22Sm90TmaWarpSpecializedILi4ELi2ELi16ELb1ELb0EEEJSI_NS5_IJNSA_ILi128EEENSA_ILi32EEEEEESJ_SK_SJ_SK_NS1F_6fusion15FusionCallbacksIS1J_NS1N_17LinCombPerRowBiasISJ_fSJ_SJ_fLi8ELNS_15FloatRoundStyleE2EEESI_S1M_JEEES11_NS12_INS13_ILi2ELi4ELi3EEES16_NSU_INS5_IJS17_S1L_EEENS5_IJS1L_SC_EEEEEEENS4_17SM75_U32x4_LDSM_NENS4_14SM90_TMA_STOREES1X_NS4_17SM90_U32x4_STSM_NENS4_9Copy_AtomIJS20_NS_6half_tEEEEvEEEvvEEEEvNT_6ParamsE:
[----:B------:R-:W1:Y:S02]  /*0000*/  LDC R1, c[0x0][0x28] ;  /* 0x00000a00ff017b82 */ /* 0x000e640000000800 */
[----:B-1----:R-:W-:Y:S01]  /*0010*/  IADD3 R1, R1, -0x7e0, RZ ;  /* 0xfffff82001017810 */ /* 0x002fe20007ffe0ff */
[----:B------:R-:W1:Y:S05]  /*0020*/  S2R R10, SR_TID.X ;  /* 0x00000000000a7919 */ /* 0x000e6a0000002100 */
[----:B------:R-:W2:Y:S01]  /*0030*/  LDC.64 R6, c[0x0][0x588] ;  /* 0x00016200ff067b82 */ /* 0x000ea20000000a00 */
[----:B------:R-:W-:Y:S01]  /*0040*/  ELECT P0, URZ, PT ;  /* 0x00000000003f782f */ /* 0x000fe20003800000 */
[----:B------:R-:W-:Y:S01]  /*0050*/  BSSY B0, `(.L_x_0) ;  /* 0x0000016000007945 */ /* 0x000fe20003800000 */
[----:B-1----:R-:W-:-:S02]  /*0060*/  SHF.R.U32.HI R5, RZ, 0x5, R10 ;  /* 0x00000005ff057819 */ /* 0x002fc4000001160a */
[----:B------:R-:W-:-:S03]  /*0070*/  SHF.R.U32.HI R2, RZ, 0x7, R10 ;  /* 0x00000007ff027819 */ /* 0x000fc6000001160a */
[----:B------:R-:W1:Y:S04]  /*0080*/  SHFL.IDX PT, R0, R5, RZ, 0x1f ;  /* 0x00001fff05007589 */ /* 0x000e6800000e0000 */
[----:B------:R3:W4:Y:S01]  /*0090*/  SHFL.IDX PT, R9, R2, RZ, 0x1f ;  /* 0x00001fff02097589 */ /* 0x00072200000e0000 */
[----:B-1----:R-:W-:Y:S02]  /*00a0*/  ISETP.NE.OR P0, PT, R0, RZ, !P0 ;  /* 0x000000ff0000720c */ /* 0x002fe40004705670 */
[----:B------:R-:W-:-:S11]  /*00b0*/  SHF.R.S32.HI R3, RZ, 0x1f, R0 ;  /* 0x0000001fff037819 */ /* 0x000fd60000011400 */
[----:B--234-:R-:W-:Y:S05]  /*00c0*/  @P0 BRA `(.L_x_1) ;  /* 0x0000000000380947 */ /* 0x01cfea0003800000 */
[----:B------:R-:W-:Y:S02]  /*00d0*/  ULDC.64 UR4, c[0x0][0x198] ;  /* 0x0000660000047ab9 */ /* 0x000fe40000000a00 */
[----:B------:R-:W-:Y:S02]  /*00e0*/  UIADD3 UR6, UP0, UR4, 0xf0, URZ ;  /* 0x000000f004067890 */ /* 0x000fe4000ff1e03f */
[----:B------:R-:W-:Y:S02]  /*00f0*/  UIADD3 UR8, UP1, UR4, 0x1f0, URZ ;  /* 0x000001f004087890 */ /* 0x000fe4000ff3e03f */
[----:B------:R-:W-:Y:S02]  /*0100*/  UIADD3 UR10, UP2, UR4, 0x3f0, URZ ;  /* 0x000003f0040a7890 */ /* 0x000fe4000ff5e03f */
[----:B------:R-:W-:Y:S02]  /*0110*/  UIADD3 UR4, UP3, UR4, 0x4f0, URZ ;  /* 0x000004f004047890 */ /* 0x000fe4000ff7e03f */
[----:B------:R-:W-:-:S02]  /*0120*/  UIADD3.X UR7, URZ, UR5, URZ, UP0, !UPT ;  /* 0x000000053f077290 */ /* 0x000fc400087fe43f */
[----:B------:R-:W-:Y:S02]  /*0130*/  UIADD3.X UR9, URZ, UR5, URZ, UP1, !UPT ;  /* 0x000000053f097290 */ /* 0x000fe40008ffe43f */
[----:B------:R-:W-:Y:S02]  /*0140*/  UIADD3.X UR11, URZ, UR5, URZ, UP2, !UPT ;  /* 0x000000053f0b7290 */ /* 0x000fe400097fe43f */
[----:B------:R-:W-:-:S03]  /*0150*/  UIADD3.X UR5, URZ, UR5, URZ, UP3, !UPT ;  /* 0x000000053f057290 */ /* 0x000fc60009ffe43f */
[----:B------:R1:W-:Y:S02]  /*0160*/  UTMACCTL.PF [UR6] ;  /* 0x00000000060079b9 */ /* 0x0003e40008040000 */
[----:B------:R1:W-:Y:S02]  /*0170*/  UTMACCTL.PF [UR8] ;  /* 0x00000000080079b9 */ /* 0x0003e40008040000 */
[----:B------:R1:W-:Y:S02]  /*0180*/  UTMACCTL.PF [UR10] ;  /* 0x000000000a0079b9 */ /* 0x0003e40008040000 */
[----:B------:R1:W-:Y:S02]  /*0190*/  UTMACCTL.PF [UR4] ;  /* 0x00000000040079b9 */ /* 0x0003e40008040000 */
[----:B-1----:R-:W-:Y:S01]  /*01a0*/  NOP ;  /* 0x0000000000007918 */ /* 0x002fe20000000000 */
.L_x_1:
[----:B------:R-:W-:Y:S05]  /*01b0*/  BSYNC B0 ;  /* 0x0000000000007941 */ /* 0x000fea0003800000 */
.L_x_0:
[----:B------:R-:W-:Y:S01]  /*01c0*/  ULDC.64 UR4, c[0x0][0x590] ;  /* 0x0001640000047ab9 */ /* 0x000fe20000000a00 */
[----:B------:R-:W-:Y:S01]  /*01d0*/  LEA.HI R3, R3, R0, RZ, 0x2 ;  /* 0x0000000003037211 */ /* 0x000fe200078f10ff */
[----:B------:R-:W-:Y:S01]  /*01e0*/  ULDC.64 UR54, c[0x0][0x208] ;  /* 0x0000820000367ab9 */ /* 0x000fe20000000a00 */
[----:B------:R-:W-:Y:S02]  /*01f0*/  ISETP.NE.U32.AND P1, PT, RZ, UR4, PT ;  /* 0x00000004ff007c0c */ /* 0x000fe4000bf25070 */
[----:B------:R-:W-:Y:S02]  /*0200*/  LOP3.LUT R3, R3, 0xfffffffc, RZ, 0xc0, !PT ;  /* 0xfffffffc03037812 */ /* 0x000fe400078ec0ff */
[----:B------:R-:W-:Y:S02]  /*0210*/  ISETP.NE.AND.EX P2, PT, RZ, UR5, PT, P1 ;  /* 0x00000005ff007c0c */ /* 0x000fe4000bf45310 */
[----:B------:R-:W-:Y:S01]  /*0220*/  PRMT R8, RZ, 0x7610, R8 ;  /* 0x00007610ff087816 */ /* 0x000fe20000000008 */
[----:B------:R-:W-:Y:S01]  /*0230*/  IMAD.IADD R0, R0, 0x1, -R3 ;  /* 0x0000000100007824 */ /* 0x000fe200078e0a03 */
[----:B------:R-:W-:Y:S01]  /*0240*/  MOV R2, R6 ;  /* 0x0000000600027202 */ /* 0x000fe20000000f00 */
[----:B------:R-:W-:-:S08]  /*0250*/  IMAD.MOV.U32 R3, RZ, RZ, R7 ;  /* 0x000000ffff037224 */ /* 0x000fd000078e0007 */
[----:B------:R-:W-:Y:S05]  /*0260*/  @P2 BRA `(.L_x_2) ;  /* 0x0000000000302947 */ /* 0x000fea0003800000 */
[----:B------:R-:W-:Y:S02]  /*0270*/  ULDC.64 UR6, c[0x0][0x588] ;  /* 0x0001620000067ab9 */ /* 0x000fe40000000a00 */
[----:B------:R-:W-:-:S04]  /*0280*/  ISETP.NE.U32.AND P0, PT, RZ, UR6, PT ;  /* 0x00000006ff007c0c */ /* 0x000fc8000bf05070 */
[----:B------:R-:W-:-:S13]  /*0290*/  ISETP.NE.AND.EX P0, PT, RZ, UR7, PT, P0 ;  /* 0x00000007ff007c0c */ /* 0x000fda000bf05300 */
[----:B------:R-:W-:Y:S05]  /*02a0*/  @!P0 BRA `(.L_x_3) ;  /* 0x0000000000108947 */ /* 0x000fea0003800000 */
[----:B------:R-:W2:Y:S01]  /*02b0*/  LDG.E R4, desc[UR54][R2.64] ;  /* 0x0000003602047981 */ /* 0x000ea2000c1e1900 */
[----:B------:R-:W-:Y:S02]  /*02c0*/  MOV R8, 0x1 ;  /* 0x0000000100087802 */ /* 0x000fe40000000f00 */
[----:B--2---:R-:W-:Y:S01]  /*02d0*/  FSETP.NEU.AND P3, PT, R4, RZ, PT ;  /* 0x000000ff0400720b */ /* 0x004fe20003f6d000 */
[----:B------:R-:W-:-:S12]  /*02e0*/  BRA `(.L_x_2) ;  /* 0x0000000000107947 */ /* 0x000fd80003800000 */
.L_x_3:
[----:B------:R-:W-:Y:S01]  /*02f0*/  ULDC UR6, c[0x0][0x580] ;  /* 0x0001600000067ab9 */ /* 0x000fe20000000800 */
[----:B------:R-:W-:Y:S01]  /*0300*/  IMAD.MOV.U32 R8, RZ, RZ, 0x1 ;  /* 0x00000001ff087424 */ /* 0x000fe200078e00ff */
[----:B------:R-:W-:Y:S02]  /*0310*/  FSETP.NEU.AND P3, PT, RZ, UR6, PT ;  /* 0x00000006ff007c0b */ /* 0x000fe4000bf6d000 */
[----:B------:R-:W-:-:S11]  /*0320*/  CS2R R2, SRZ ;  /* 0x0000000000027805 */ /* 0x000fd6000001ff00 */
.L_x_2:
[----:B------:R-:W-:Y:S02]  /*0330*/  ISETP.NE.U32.AND P0, PT, R2, RZ, PT ;  /* 0x000000ff0200720c */ /* 0x000fe40003f05070 */
[----:B------:R-:W-:Y:S02]  /*0340*/  ISETP.NE.AND.EX P1, PT, RZ, UR5, PT, P1 ;  /* 0x00000005ff007c0c */ /* 0x000fe4000bf25310 */
[----:B------:R-:W-:Y:S02]  /*0350*/  ISETP.NE.AND.EX P0, PT, R3, RZ, PT, P0 ;  /* 0x000000ff0300720c */ /* 0x000fe40003f05300 */
[----:B------:R-:W-:-:S11]  /*0360*/  MOV R4, 0x1 ;  /* 0x0000000100047802 */ /* 0x000fd60000000f00 */
[----:B------:R-:W-:Y:S05]  /*0370*/  @P0 BRA P1, `(.L_x_4) ;  /* 0x0000000000340947 */ /* 0x000fea0000800000 */
[----:B------:R-:W-:Y:S02]  /*0380*/  ISETP.NE.U32.AND P1, PT, RZ, UR4, PT ;  /* 0x00000004ff007c0c */ /* 0x000fe4000bf25070 */
[----:B------:R-:W-:Y:S02]  /*0390*/  PRMT R8, R8, 0x9910, RZ ;  /* 0x0000991008087816 */ /* 0x000fe400000000ff */
[----:B------:R-:W-:Y:S02]  /*03a0*/  ISETP.NE.AND.EX P1, PT, RZ, UR5, PT, P1 ;  /* 0x00000005ff007c0c */ /* 0x000fe4000bf25310 */
[----:B------:R-:W-:Y:S01]  /*03b0*/  ISETP.NE.U32.AND P0, PT, R2, RZ, PT ;  /* 0x000000ff0200720c */ /* 0x000fe20003f05070 */
[----:B------:R-:W-:-:S03]  /*03c0*/  IMAD.MOV.U32 R2, RZ, RZ, R8 ;  /* 0x000000ffff027224 */ /* 0x000fc600078e0008 */
[----:B------:R-:W-:Y:S02]  /*03d0*/  ISETP.NE.AND.EX P0, PT, R3, RZ, PT, P0 ;  /* 0x000000ff0300720c */ /* 0x000fe40003f05300 */
[----:B------:R-:W-:Y:S02]  /*03e0*/  ISETP.NE.AND P4, PT, R2, RZ, PT ;  /* 0x000000ff0200720c */ /* 0x000fe40003f85270 */
[----:B------:R-:W-:Y:S02]  /*03f0*/  SEL R3, RZ, 0xffffffff, P3 ;  /* 0xffffffffff037807 */ /* 0x000fe40001800000 */
[----:B------:R-:W-:-:S04]  /*0400*/  SEL R2, RZ, 0xffffffff, P0 ;  /* 0xffffffffff027807 */ /* 0x000fc80000000000 */
[----:B------:R-:W-:-:S04]  /*0410*/  @P1 SEL R3, R2, R3, !P4 ;  /* 0x0000000302031207 */ /* 0x000fc80006000000 */
[----:B------:R-:W-:-:S04]  /*0420*/  LOP3.LUT R3, R3, 0x1, RZ, 0xc0, !PT ;  /* 0x0000000103037812 */ /* 0x000fc800078ec0ff */
[----:B------:R-:W-:-:S04]  /*0430*/  ISETP.NE.U32.AND P0, PT, R3, 0x1, PT ;  /* 0x000000010300780c */ /* 0x000fc80003f05070 */
[----:B------:R-:W-:-:S09]  /*0440*/  SEL R4, RZ, 0x1, !P0 ;  /* 0x00000001ff047807 */ /* 0x000fd20004000000 */
.L_x_4:
[----:B------:R-:W1:Y:S02]  /*0450*/  SHFL.IDX PT, R2, R5, RZ, 0x1f ;  /* 0x00001fff05027589 */ /* 0x000e6400000e0000 */
[----:B-1----:R-:W-:-:S13]  /*0460*/  ISETP.NE.AND P0, PT, R2, RZ, PT ;  /* 0x000000ff0200720c */ /* 0x002fda0003f05270 */
[----:B------:R-:W-:Y:S05]  /*0470*/  @P0 BRA `(.L_x_5) ;  /* 0x0000000000500947 */ /* 0x000fea0003800000 */
[----:B------:R-:W1:Y:S01]  /*0480*/  S2UR UR8, SR_CgaCtaId ;  /* 0x00000000000879c3 */ /* 0x000e620000008800 */
[----:B------:R-:W-:Y:S01]  /*0490*/  UMOV UR4, 0x400 ;  /* 0x0000040000047882 */ /* 0x000fe20000000000 */
[----:B------:R-:W-:Y:S01]  /*04a0*/  UMOV UR5, 0x1 ;  /* 0x0000000100057882 */ /* 0x000fe20000000000 */
[----:B------:R-:W-:Y:S01]  /*04b0*/  UMOV UR6, 0x4 ;  /* 0x0000000400067882 */ /* 0x000fe20000000000 */
[----:B------:R-:W-:Y:S01]  /*04c0*/  ELECT P0, URZ, PT ;  /* 0x00000000003f782f */ /* 0x000fe20003800000 */
[----:B------:R-:W-:-:S04]  /*04d0*/  UIADD3 UR6, -UR6, 0x100000, URZ ;  /* 0x0010000006067890 */ /* 0x000fc8000fffe13f */
[----:B------:R-:W-:Y:S02]  /*04e0*/  USHF.L.U32 UR7, UR6, 0xb, URZ ;  /* 0x0000000b06077899 */ /* 0x000fe4000800063f */
[----:B------:R-:W-:Y:S02]  /*04f0*/  USHF.L.U32 UR6, UR6, 0x1, URZ ;  /* 0x0000000106067899 */ /* 0x000fe4000800063f */
[----:B-1----:R-:W-:Y:S02]  /*0500*/  ULEA UR8, UR8, UR4, 0x18 ;  /* 0x0000000408087291 */ /* 0x002fe4000f8ec03f */
[----:B------:R-:W-:-:S04]  /*0510*/  UIADD3 UR4, -UR5, 0x100000, URZ ;  /* 0x0010000005047890 */ /* 0x000fc8000fffe13f */
[----:B------:R-:W-:Y:S02]  /*0520*/  USHF.L.U32 UR5, UR4, 0xb, URZ ;  /* 0x0000000b04057899 */ /* 0x000fe4000800063f */
[----:B------:R-:W-:Y:S01]  /*0530*/  USHF.L.U32 UR4, UR4, 0x1, URZ ;  /* 0x0000000104047899 */ /* 0x000fe2000800063f */
[----:B------:R-:W1:Y:S11]  /*0540*/  FENCE.VIEW.ASYNC.S ;  /* 0x00000000000073c6 */ /* 0x000e760000000000 */
[----:B-1----:R1:W2:Y:S01]  /*0550*/  SYNCS.EXCH.64 URZ, [UR8], UR4 ;  /* 0x00000004083f75b2 */ /* 0x0022a20008000100 */
[----:B------:R1:W3:Y:S01]  /*0560*/  SYNCS.EXCH.64 URZ, [UR8+0x18], UR6 ;  /* 0x00001806083f75b2 */ /* 0x0002e20008000100 */
[----:B------:R1:W4:Y:S01]  /*0570*/  SYNCS.EXCH.64 URZ, [UR8+0x8], UR4 ;  /* 0x00000804083f75b2 */ /* 0x0003220008000100 */
[----:B------:R1:W1:Y:S01]  /*0580*/  SYNCS.EXCH.64 URZ, [UR8+0x20], UR6 ;  /* 0x00002006083f75b2 */ /* 0x0002620008000100 */
[----:B------:R1:W1:Y:S01]  /*0590*/  SYNCS.EXCH.64 URZ, [UR8+0x10], UR4 ;  /* 0x00001004083f75b2 */ /* 0x0002620008000100 */
[----:B------:R1:W1:Y:S01]  /*05a0*/  SYNCS.EXCH.64 URZ, [UR8+0x28], UR6 ;  /* 0x00002806083f75b2 */ /* 0x0002620008000100 */
[----:B------:R-:W-:Y:S01]  /*05b0*/  NOP ;  /* 0x0000000000007918 */ /* 0x000fe20000000000 */
.L_x_5:
[----:B------:R-:W5:Y:S01]  /*05c0*/  SHFL.IDX PT, R3, R5, RZ, 0x1f ;  /* 0x00001fff05037589 */ /* 0x000f6200000e0000 */
[----:B------:R-:W-:Y:S01]  /*05d0*/  NOP ;  /* 0x0000000000007918 */ /* 0x000fe20000000000 */
[----:B-----5:R-:W-:-:S13]  /*05e0*/  ISETP.NE.AND P0, PT, R3, RZ, PT ;  /* 0x000000ff0300720c */ /* 0x020fda0003f05270 */
[----:B------:R-:W-:Y:S05]  /*05f0*/  @P0 BRA `(.L_x_6) ;  /* 0x0000000000580947 */ /* 0x000fea0003800000 */
[----:B-1----:R-:W1:Y:S01]  /*0600*/  S2UR UR5, SR_CgaCtaId ;  /* 0x00000000000579c3 */ /* 0x002e620000008800 */
[----:B------:R-:W-:Y:S01]  /*0610*/  UMOV UR4, 0x400 ;  /* 0x0000040000047882 */ /* 0x000fe20000000000 */
[----:B------:R-:W-:Y:S01]  /*0620*/  UMOV UR6, 0x20 ;  /* 0x0000002000067882 */ /* 0x000fe20000000000 */
[----:B------:R-:W-:Y:S01]  /*0630*/  UMOV UR7, 0x100 ;  /* 0x0000010000077882 */ /* 0x000fe20000000000 */
[----:B------:R-:W-:Y:S01]  /*0640*/  ELECT P0, URZ, PT ;  /* 0x00000000003f782f */ /* 0x000fe20003800000 */
[----:B-1----:R-:W-:Y:S02]  /*0650*/  ULEA UR8, UR5, UR4, 0x18 ;  /* 0x0000000405087291 */ /* 0x002fe4000f8ec03f */
[----:B------:R-:W-:-:S04]  /*0660*/  UIADD3 UR4, -UR6, 0x100000, URZ ;  /* 0x0010000006047890 */ /* 0x000fc8000fffe13f */
[----:B------:R-:W-:Y:S02]  /*0670*/  USHF.L.U32 UR5, UR4, 0xb, URZ ;  /* 0x0000000b04057899 */ /* 0x000fe4000800063f */
[----:B------:R-:W-:Y:S02]  /*0680*/  USHF.L.U32 UR4, UR4, 0x1, URZ ;  /* 0x0000000104047899 */ /* 0x000fe4000800063f */
[----:B------:R-:W-:-:S04]  /*0690*/  UIADD3 UR6, -UR7, 0x100000, URZ ;  /* 0x0010000007067890 */ /* 0x000fc8000fffe13f */
[----:B------:R-:W-:Y:S02]  /*06a0*/  USHF.L.U32 UR7, UR6, 0xb, URZ ;  /* 0x0000000b06077899 */ /* 0x000fe4000800063f */
[----:B------:R-:W-:Y:S01]  /*06b0*/  USHF.L.U32 UR6, UR6, 0x1, URZ ;  /* 0x0000000106067899 */ /* 0x000fe2000800063f */
[----:B------:R-:W1:Y:S03]  /*06c0*/  FENCE.VIEW.ASYNC.S ;  /* 0x00000000000073c6 */ /* 0x000e660000000000 */
[----:B-1----:R1:W1:Y:S08]  /*06d0*/  SYNCS.EXCH.64 URZ, [UR8+0x30], UR4 ;  /* 0x00003004083f75b2 */ /* 0x0022700008000100 */
[----:B------:R1:W1:Y:S01]  /*06e0*/  SYNCS.EXCH.64 URZ, [UR8+0x50], UR6 ;  /* 0x00005006083f75b2 */ /* 0x0002620008000100 */
[----:B------:R1:W1:Y:S01]  /*06f0*/  SYNCS.EXCH.64 URZ, [UR8+0x38], UR4 ;  /* 0x00003804083f75b2 */ /* 0x0002620008000100 */
[----:B------:R1:W1:Y:S01]  /*0700*/  SYNCS.EXCH.64 URZ, [UR8+0x58], UR6 ;  /* 0x00005806083f75b2 */ /* 0x0002620008000100 */
[----:B------:R1:W1:Y:S01]  /*0710*/  SYNCS.EXCH.64 URZ, [UR8+0x40], UR4 ;  /* 0x00004004083f75b2 */ /* 0x0002620008000100 */
[----:B------:R1:W1:Y:S01]  /*0720*/  SYNCS.EXCH.64 URZ, [UR8+0x60], UR6 ;  /* 0x00006006083f75b2 */ /* 0x0002620008000100 */
[----:B------:R1:W1:Y:S01]  /*0730*/  SYNCS.EXCH.64 URZ, [UR8+0x48], UR4 ;  /* 0x00004804083f75b2 */ /* 0x0002620008000100 */
[----:B------:R1:W1:Y:S01]  /*0740*/  SYNCS.EXCH.64 URZ, [UR8+0x68], UR6 ;  /* 0x00006806083f75b2 */ /* 0x0002620008000100 */
[----:B------:R-:W-:Y:S01]  /*0750*/  NOP ;  /* 0x0000000000007918 */ /* 0x000fe20000000000 */
.L_x_6:
[----:B------:R-:W5:Y:S01]  /*0760*/  SHFL.IDX PT, R5, R5, RZ, 0x1f ;  /* 0x00001fff05057589 */ /* 0x000f6200000e0000 */
[----:B-1----:R-:W1:Y:S01]  /*0770*/  S2UR UR8, SR_CTAID.X ;  /* 0x00000000000879c3 */ /* 0x002e620000002500 */
[----:B------:R-:W-:Y:S02]  /*0780*/  SHF.R.S32.HI R3, RZ, 0x1f, R10 ;  /* 0x0000001fff037819 */ /* 0x000fe4000001140a */
[----:B------:R-:W-:Y:S01]  /*0790*/  ELECT P0, URZ, PT ;  /* 0x00000000003f782f */ /* 0x000fe20003800000 */
[----:B------:R-:W2:Y:S01]  /*07a0*/  S2R R8, SR_CTAID.Y ;  /* 0x0000000000087919 */ /* 0x000ea20000002600 */
[----:B------:R-:W-:Y:S01]  /*07b0*/  SHF.R.S32.HI R11, RZ, 0x1f, R2 ;  /* 0x0000001fff0b7819 */ /* 0x000fe20000011402 */
[----:B------:R-:W-:Y:S01]  /*07c0*/  ULDC UR4, c[0x0][0x150] ;  /* 0x0000540000047ab9 */ /* 0x000fe20000000800 */
[----:B------:R-:W-:Y:S01]  /*07d0*/  LEA.HI R3, R3, R10, RZ, 0x7 ;  /* 0x0000000a03037211 */ /* 0x000fe200078f38ff */
[----:B------:R-:W-:Y:S01]  /*07e0*/  NOP ;  /* 0x0000000000007918 */ /* 0x000fe20000000000 */
[----:B------:R-:W-:Y:S01]  /*07f0*/  LEA.HI R11, R11, R2, RZ, 0x2 ;  /* 0x000000020b0b7211 */ /* 0x000fe200078f10ff */
[----:B------:R-:W3:Y:S01]  /*0800*/  LDC R14, c[0x0][0x144] ;  /* 0x00005100ff0e7b82 */ /* 0x000ee20000000800 */
[----:B------:R-:W-:Y:S01]  /*0810*/  LOP3.LUT R3, R3, 0xffffff80, RZ, 0xc0, !PT ;  /* 0xffffff8003037812 */ /* 0x000fe200078ec0ff */
[----:B------:R-:W-:Y:S01]  /*0820*/  UMOV UR38, 0x1 ;  /* 0x0000000100267882 */ /* 0x000fe20000000000 */
[----:B------:R-:W-:-:S02]  /*0830*/  LOP3.LUT R11, R11, 0x3ffffffc, RZ, 0xc0, !PT ;  /* 0x3ffffffc0b0b7812 */ /* 0x000fc400078ec0ff */
[----:B------:R-:W-:Y:S02]  /*0840*/  IADD3 R3, -R3, R10, RZ ;  /* 0x0000000a03037210 */ /* 0x000fe40007ffe1ff */
[----:B------:R-:W-:Y:S01]  /*0850*/  ISETP.NE.AND P4, PT, R0, RZ, PT ;  /* 0x000000ff0000720c */ /* 0x000fe20003f85270 */
[----:B------:R-:W-:Y:S01]  /*0860*/  IMAD.IADD R11, R2, 0x1, -R11 ;  /* 0x00000001020b7824 */ /* 0x000fe200078e0a0b */
[----:B------:R-:W-:Y:S01]  /*0870*/  SHF.R.S32.HI R10, RZ, 0x1f, R3 ;  /* 0x0000001fff0a7819 */ /* 0x000fe20000011403 */
[----:B------:R-:W4:Y:S01]  /*0880*/  LDC R13, c[0x0][0x148] ;  /* 0x00005200ff0d7b82 */ /* 0x000f220000000800 */
[----:B------:R-:W-:Y:S02]  /*0890*/  MOV R165, 0x1 ;  /* 0x0000000100a57802 */ /* 0x000fe40000000f00 */
[----:B------:R-:W-:Y:S02]  /*08a0*/  LEA.HI R10, R10, R3, RZ, 0x3 ;  /* 0x000000030a0a7211 */ /* 0x000fe400078f18ff */
[----:B-----5:R-:W-:-:S02]  /*08b0*/  ISETP.NE.OR P0, PT, R5, RZ, !P0 ;  /* 0x000000ff0500720c */ /* 0x020fc40004705670 */
[----:B-1----:R-:W-:Y:S02]  /*08c0*/  I2FP.F32.U32 R12, UR8 ;  /* 0x00000008000c7c45 */ /* 0x002fe40008201000 */
[--C-:B------:R-:W-:Y:S02]  /*08d0*/  SHF.R.S32.HI R5, RZ, 0x3, R10.reuse ;  /* 0x00000003ff057819 */ /* 0x100fe4000001140a */
[----:B------:R-:W-:Y:S01]  /*08e0*/  SHF.R.S32.HI R10, RZ, 0x1f, R10 ;  /* 0x0000001fff0a7819 */ /* 0x000fe2000001140a */
[----:B------:R-:W-:Y:S01]  /*08f0*/  FMUL R12, R12, UR4 ;  /* 0x000000040c0c7c20 */ /* 0x000fe20008400000 */
[----:B------:R-:W-:Y:S01]  /*0900*/  ULDC UR4, c[0x0][0x154] ;  /* 0x0000550000047ab9 */ /* 0x000fe20000000800 */
[----:B------:R-:W-:Y:S02]  /*0910*/  ISETP.NE.AND P5, PT, R9, RZ, PT ;  /* 0x000000ff0900720c */ /* 0x000fe40003fa5270 */
[----:B------:R-:W-:Y:S02]  /*0920*/  LEA.HI R10, R10, R5, RZ, 0x2 ;  /* 0x000000050a0a7211 */ /* 0x000fe400078f10ff */
[----:B------:R-:W1:Y:S01]  /*0930*/  F2I.U32.TRUNC.NTZ R12, R12 ;  /* 0x0000000c000c7305 */ /* 0x000e62000020f000 */
[----:B------:R-:W-:Y:S01]  /*0940*/  VOTEU.ALL UP0, P0 ;  /* 0x00000000003f7886 */ /* 0x000fe20000000000 */
[----:B------:R-:W-:Y:S01]  /*0950*/  LOP3.LUT R10, R10, 0xfffffffc, RZ, 0xc0, !PT ;  /* 0xfffffffc0a0a7812 */ /* 0x000fe200078ec0ff */
[----:B------:R-:W-:-:S03]  /*0960*/  VOTEU.ALL UP1, P0 ;  /* 0x00000000003f7886 */ /* 0x000fc60000020000 */
[----:B------:R-:W-:Y:S01]  /*0970*/  IADD3 R10, R5, -R10, RZ ;  /* 0x8000000a050a7210 */ /* 0x000fe20007ffe0ff */
[----:B------:R-:W5:Y:S01]  /*0980*/  @!UP0 S2UR UR7, SR_CgaCtaId ;  /* 0x00000000000789c3 */ /* 0x000f620000008800 */
[----:B--2---:R-:W-:Y:S01]  /*0990*/  I2FP.F32.U32 R5, R8 ;  /* 0x0000000800057245 */ /* 0x004fe20000201000 */
[----:B------:R-:W-:Y:S02]  /*09a0*/  @!UP0 UMOV UR6, 0x400 ;  /* 0x0000040000068882 */ /* 0x000fe40000000000 */
[----:B------:R-:W-:Y:S01]  /*09b0*/  IMAD R10, R11, 0x4, R10 ;  /* 0x000000040b0a7824 */ /* 0x000fe200078e020a */
[----:B-1----:R-:W-:Y:S01]  /*09c0*/  IADD3 R11, -R12, RZ, RZ ;  /* 0x000000ff0c0b7210 */ /* 0x002fe20007ffe1ff */
[----:B------:R-:W-:-:S03]  /*09d0*/  FMUL R12, R5, UR4 ;  /* 0x00000004050c7c20 */ /* 0x000fc60008400000 */
[----:B------:R-:W-:Y:S01]  /*09e0*/  LEA.HI R2, R10, R10, RZ, 0x1 ;  /* 0x0000000a0a027211 */ /* 0x000fe200078f08ff */
[----:B------:R-:W-:Y:S01]  /*09f0*/  UMOV UR4, 0x20 ;  /* 0x0000002000047882 */ /* 0x000fe20000000000 */
[----:B---3--:R-:W-:Y:S02]  /*0a00*/  IMAD R11, R14, R11, UR8 ;  /* 0x000000080e0b7e24 */ /* 0x008fe4000f8e020b */
[----:B------:R-:W-:Y:S01]  /*0a10*/  LOP3.LUT R5, R2, 0xfffffffe, RZ, 0xc0, !PT ;  /* 0xfffffffe02057812 */ /* 0x000fe200078ec0ff */
[----:B------:R-:W1:Y:S01]  /*0a20*/  F2I.U32.TRUNC.NTZ R12, R12 ;  /* 0x0000000c000c7305 */ /* 0x000e62000020f000 */
[----:B------:R-:W-:-:S04]  /*0a30*/  @!UP0 UIADD3 UR4, -UR4, 0x100000, URZ ;  /* 0x0010000004048890 */ /* 0x000fc8000fffe13f */
[----:B------:R-:W-:Y:S02]  /*0a40*/  @!UP0 USHF.L.U32 UR5, UR4, 0xb, URZ ;  /* 0x0000000b04058899 */ /* 0x000fe4000800063f */
[----:B------:R-:W-:Y:S01]  /*0a50*/  @!UP0 USHF.L.U32 UR4, UR4, 0x1, URZ ;  /* 0x0000000104048899 */ /* 0x000fe2000800063f */
[----:B------:R-:W2:Y:S01]  /*0a60*/  LDC R14, c[0x0][0x140] ;  /* 0x00005000ff0e7b82 */ /* 0x000ea20000000800 */
[C---:B------:R-:W-:Y:S01]  /*0a70*/  IMAD.IADD R2, R10.reuse, 0x1, -R5 ;  /* 0x000000010a027824 */ /* 0x040fe200078e0a05 */
[----:B------:R-:W-:-:S04]  /*0a80*/  SHF.L.U32 R5, R10, 0x2, RZ ;  /* 0x000000020a057819 */ /* 0x000fc800000006ff */
[----:B------:R-:W-:Y:S01]  /*0a90*/  ISETP.NE.AND P1, PT, R2, R11, PT ;  /* 0x0000000b0200720c */ /* 0x000fe20003f25270 */
[----:B-----5:R-:W-:Y:S01]  /*0aa0*/  @!UP0 ULEA UR6, UR7, UR6, 0x18 ;  /* 0x0000000607068291 */ /* 0x020fe2000f8ec03f */
[----:B------:R-:W-:Y:S01]  /*0ab0*/  LOP3.LUT R15, R10, 0xc, R5, 0x78, !PT ;  /* 0x0000000c0a0f7812 */ /* 0x000fe200078e7805 */
[----:B------:R-:W-:Y:S01]  /*0ac0*/  VOTEU.ALL UP0, P0 ;  /* 0x00000000003f7886 */ /* 0x000fe20000000000 */
[----:B------:R-:W-:Y:S01]  /*0ad0*/  LOP3.LUT P0, RZ, R3, 0x7, RZ, 0xc0, !PT ;  /* 0x0000000703ff7812 */ /* 0x000fe2000780c0ff */
[----:B-1----:R-:W-:Y:S02]  /*0ae0*/  IMAD.MOV R20, RZ, RZ, -R12 ;  /* 0x000000ffff147224 */ /* 0x002fe400078e0a0c */
[----:B------:R1:W-:Y:S01]  /*0af0*/  STL [R1+0x200], R15 ;  /* 0x0002000f01007387 */ /* 0x0003e20000100800 */
[----:B------:R-:W-:Y:S01]  /*0b00*/  ISETP.LT.U32.AND P0, PT, R15, 0x2, !P0 ;  /* 0x000000020f00780c */ /* 0x000fe20004701070 */
[----:B------:R-:W-:Y:S02]  /*0b10*/  VIADD R12, R9, 0xffffffff ;  /* 0xffffffff090c7836 */ /* 0x000fe40000000000 */
[----:B----4-:R-:W-:Y:S01]  /*0b20*/  IMAD R5, R13, R20, R8 ;  /* 0x000000140d057224 */ /* 0x010fe200078e0208 */
[----:B------:R-:W-:Y:S01]  /*0b30*/  SEL R10, RZ, 0x1, !P0 ;  /* 0x00000001ff0a7807 */ /* 0x000fe20004000000 */
[----:B------:R-:W3:Y:S02]  /*0b40*/  FENCE.VIEW.ASYNC.S ;  /* 0x00000000000073c6 */ /* 0x000ee40000000000 */
[----:B---3--:R1:W3:Y:S01]  /*0b50*/  @!UP0 SYNCS.EXCH.64 URZ, [UR6+0x70], UR4 ;  /* 0x00007004063f85b2 */ /* 0x0082e20008000100 */
[----:B------:R-:W-:-:S02]  /*0b60*/  @P1 LEA.HI R2, R15, R15, RZ, 0x1 ;  /* 0x0000000f0f021211 */ /* 0x000fc400078f08ff */
[----:B------:R-:W-:Y:S02]  /*0b70*/  ISETP.GE.U32.AND P0, PT, R12, 0x2, PT ;  /* 0x000000020c00780c */ /* 0x000fe40003f06070 */
[----:B------:R-:W-:Y:S02]  /*0b80*/  @P1 SHF.R.S32.HI R2, RZ, 0x1, R2 ;  /* 0x00000001ff021819 */ /* 0x000fe40000011402 */
[----:B--2---:R-:W-:Y:S02]  /*0b90*/  ISETP.EQ.U32.AND P3, PT, R14, 0x1, PT ;  /* 0x000000010e00780c */ /* 0x004fe40003f62070 */
[----:B------:R-:W-:-:S04]  /*0ba0*/  @P1 ISETP.NE.AND P6, PT, R2, R5, PT ;  /* 0x000000050200120c */ /* 0x000fc80003fc5270 */
[----:B------:R-:W-:Y:S02]  /*0bb0*/  @P1 SEL R165, RZ, 0x1, P6 ;  /* 0x00000001ffa51807 */ /* 0x000fe40003000000 */
[C---:B------:R-:W-:Y:S01]  /*0bc0*/  ISETP.EQ.OR P1, PT, R0.reuse, 0x3, !P4 ;  /* 0x000000030000780c */ /* 0x040fe20006722670 */
[----:B------:R1:W2:Y:S01]  /*0bd0*/  @!UP1 SYNCS.EXCH.64 URZ, [UR6+0x78], UR4 ;  /* 0x00007804063f95b2 */ /* 0x0002a20008000100 */
[----:B------:R-:W-:Y:S01]  /*0be0*/  ISETP.EQ.AND P6, PT, R0, 0x2, !P5 ;  /* 0x000000020000780c */ /* 0x000fe20006fc2270 */
[----:B------:R-:W-:Y:S01]  /*0bf0*/  NOP ;  /* 0x0000000000007918 */ /* 0x000fe20000000000 */
[----:B------:R-:W-:Y:S02]  /*0c00*/  ISETP.EQ.AND P1, PT, R9, RZ, P1 ;  /* 0x000000ff0900720c */ /* 0x000fe40000f22270 */
[----:B------:R-:W-:Y:S02]  /*0c10*/  SEL R3, RZ, 0x1, !P6 ;  /* 0x00000001ff037807 */ /* 0x000fe40007000000 */
[----:B------:R-:W-:-:S02]  /*0c20*/  SEL R2, RZ, 0x1, !P1 ;  /* 0x00000001ff027807 */ /* 0x000fc40004800000 */
[----:B------:R-:W-:Y:S02]  /*0c30*/  SEL R3, R3, 0x2, P0 ;  /* 0x0000000203037807 */ /* 0x000fe40000000000 */
[----:B------:R-:W-:Y:S02]  /*0c40*/  SEL R2, R2, 0x2, P0 ;  /* 0x0000000202027807 */ /* 0x000fe40000000000 */
[----:B------:R-:W-:Y:S01]  /*0c50*/  LOP3.LUT R165, R165, R10, RZ, 0xc0, !PT ;  /* 0x0000000aa5a57212 */ /* 0x000fe200078ec0ff */
[----:B------:R1:W-:Y:S04]  /*0c60*/  STL [R1+0x218], R3 ;  /* 0x0002180301007387 */ /* 0x0003e80000100800 */
[----:B------:R1:W-:Y:S01]  /*0c70*/  STL [R1+0x20c], R2 ;  /* 0x00020c0201007387 */ /* 0x0003e20000100800 */
[----:B---3--:R-:W-:Y:S05]  /*0c80*/  @!P3 BRA `(.L_x_7) ;  /* 0x000000000008b947 */ /* 0x008fea0003800000 */
[----:B--2---:R-:W-:Y:S01]  /*0c90*/  UCGABAR_ARV ;  /* 0x00000000000079c7 */ /* 0x004fe20008000000 */
[----:B------:R-:W-:Y:S05]  /*0ca0*/  BRA `(.L_x_8) ;  /* 0x0000000000047947 */ /* 0x000fea0003800000 */
.L_x_7:
[----:B--2---:R-:W-:Y:S01]  /*0cb0*/  NOP ;  /* 0x0000000000007918 */ /* 0x004fe20000000000 */
.L_x_8:
[----:B-1----:R-:W1:Y:S01]  /*0cc0*/  LDC R2, c[0x0][0x904] ;  /* 0x00024100ff027b82 */ /* 0x002e620000000800 */
[----:B------:R-:W-:Y:S02]  /*0cd0*/  MOV R3, RZ ;  /* 0x000000ff00037202 */ /* 0x000fe40000000f00 */
[----:B-1----:R-:W-:Y:S02]  /*0ce0*/  ISETP.NE.AND P1, PT, R2, 0x1, PT ;  /* 0x000000010200780c */ /* 0x002fe40003f25270 */
[----:B------:R-:W-:-:S11]  /*0cf0*/  MOV R2, UR8 ;  /* 0x0000000800027c02 */ /* 0x000fd60008000f00 */
[----:B------:R-:W1:Y:S01]  /*0d00*/  @P1 LDC R15, c[0x0][0x10] ;  /* 0x00000400ff0f1b82 */ /* 0x000e620000000800 */
[----:B------:R-:W-:Y:S02]  /*0d10*/  @P1 IMAD.MOV.U32 R9, RZ, RZ, RZ ;  /* 0x000000ffff091224 */ /* 0x000fe400078e00ff */
[----:B------:R-:W-:-:S05]  /*0d20*/  @P1 IMAD.MOV.U32 R17, RZ, RZ, RZ ;  /* 0x000000ffff111224 */ /* 0x000fca00078e00ff */
[----:B------:R-:W2:Y:S01]  /*0d30*/  @!P1 LDC R5, c[0x0][0xc] ;  /* 0x00000300ff059b82 */ /* 0x000ea20000000800 */
[----:B------:R-:W-:Y:S01]  /*0d40*/  ULDC UR4, c[0x0][0xc] ;  /* 0x0000030000047ab9 */ /* 0x000fe20000000800 */
[----:B------:R-:W-:Y:S01]  /*0d50*/  ULDC UR5, c[0x0][0x10] ;  /* 0x0000040000057ab9 */ /* 0x000fe20000000800 */
[----:B------:R-:W-:Y:S01]  /*0d60*/  ULDC UR6, c[0x0][0x14] ;  /* 0x0000050000067ab9 */ /* 0x000fe20000000800 */
[----:B------:R-:W-:-:S04]  /*0d70*/  UIMAD.WIDE.U32 UR4, UR4, UR5, URZ ;  /* 0x00000005040472a5 */ /* 0x000fc8000f8e003f */
[----:B------:R-:W-:Y:S02]  /*0d80*/  UIMAD.WIDE.U32 UR46, UR4, UR6, URZ ;  /* 0x00000006042e72a5 */ /* 0x000fe4000f8e003f */
[----:B------:R-:W-:-:S04]  /*0d90*/  UIMAD UR39, UR5, UR6, URZ ;  /* 0x00000006052772a4 */ /* 0x000fc8000f8e023f */
[----:B------:R-:W-:Y:S01]  /*0da0*/  UIADD3 UR39, UR47, UR39, URZ ;  /* 0x000000272f277290 */ /* 0x000fe2000fffe03f */
[----:B-1----:R-:W-:-:S04]  /*0db0*/  @P1 IMAD.WIDE.U32 R14, R15, UR8, R8 ;  /* 0x000000080f0e1c25 */ /* 0x002fc8000f8e0008 */
[----:B------:R-:W-:Y:S01]  /*0dc0*/  @P1 IMAD.IADD R24, R15, 0x1, R17 ;  /* 0x000000010f181824 */ /* 0x000fe200078e0211 */
[----:B------:R-:W-:Y:S01]  /*0dd0*/  @P1 MOV R10, R14 ;  /* 0x0000000e000a1202 */ /* 0x000fe20000000f00 */
[----:B--2---:R-:W-:-:S04]  /*0de0*/  @!P1 IMAD.WIDE.U32 R2, R8, R5, R2 ;  /* 0x0000000508029225 */ /* 0x004fc800078e0002 */
[----:B------:R-:W-:Y:S01]  /*0df0*/  @!P1 IMAD.MOV.U32 R24, RZ, RZ, R3 ;  /* 0x000000ffff189224 */ /* 0x000fe200078e0003 */
[----:B------:R-:W-:-:S05]  /*0e00*/  @!P1 MOV R10, R2 ;  /* 0x00000002000a9202 */ /* 0x000fca0000000f00 */
[----:B------:R1:W-:Y:S04]  /*0e10*/  STL [R1+0x204], R10 ;  /* 0x0002040a01007387 */ /* 0x0003e80000100800 */
[----:B------:R1:W-:Y:S01]  /*0e20*/  STL [R1+0x208], R24 ;  /* 0x0002081801007387 */ /* 0x0003e20000100800 */
[----:B------:R-:W-:Y:S05]  /*0e30*/  @!P3 BRA `(.L_x_9) ;  /* 0x00000000000cb947 */ /* 0x000fea0003800000 */
[----:B------:R-:W-:Y:S01]  /*0e40*/  UCGABAR_WAIT ;  /* 0x0000000000007dc7 */ /* 0x000fe20008000000 */
[----:B------:R-:W-:Y:S01]  /*0e50*/  CCTL.IVALL ;  /* 0x00000000ff00798f */ /* 0x000fe20002000000 */
[----:B------:R-:W-:Y:S05]  /*0e60*/  BRA `(.L_x_10) ;  /* 0x0000000000047947 */ /* 0x000fea0003800000 */
.L_x_9:
[----:B------:R-:W-:Y:S06]  /*0e70*/  BAR.SYNC.DEFER_BLOCKING 0x0 ;  /* 0x0000000000007b1d */ /* 0x000fec0000010000 */
.L_x_10:
[----:B------:R-:W2:Y:S01]  /*0e80*/  S2UR UR37, SR_CgaCtaId ;  /* 0x00000000002579c3 */ /* 0x000ea20000008800 */
[----:B------:R-:W-:Y:S04]  /*0e90*/  BSSY B6, `(.L_x_11) ;  /* 0x0001667000067945 */ /* 0x000fe80003800000 */
[----:B------:R-:W-:Y:S05]  /*0ea0*/  @!P5 BRA `(.L_x_12) ;  /* 0x0000012c0028d947 */ /* 0x000fea0003800000 */
[----:B------:R-:W-:-:S13]  /*0eb0*/  ISETP.GT.U32.AND P0, PT, R12, 0x1, PT ;  /* 0x000000010c00780c */ /* 0x000fda0003f04070 */
[----:B------:R-:W-:Y:S05]  /*0ec0*/  @P0 BRA `(.L_x_13) ;  /* 0x00000164008c0947 */ /* 0x000fea0003800000 */
[----:B------:R-:W-:Y:S01]  /*0ed0*/  PRMT R2, RZ, 0x7610, R2 ;  /* 0x00007610ff027816 */ /* 0x000fe20000000002 */
[----:B------:R-:W-:Y:S01]  /*0ee0*/  ULDC.64 UR4, c[0x0][0x8f8] ;  /* 0x00023e0000047ab9 */ /* 0x000fe20000000a00 */
[----:B------:R-:W-:Y:S01]  /*0ef0*/  UMOV UR43, 0xffffffff ;  /* 0xffffffff002b7882 */ /* 0x000fe20000000000 */
[----:B------:R-:W-:Y:S01]  /*0f00*/  ISETP.GE.U32.AND P0, PT, R10, UR4, PT ;  /* 0x000000040a007c0c */ /* 0x000fe2000bf06070 */
[----:B------:R-:W-:Y:S01]  /*0f10*/  IMAD.MOV.U32 R18, RZ, RZ, -0x1 ;  /* 0xffffffffff127424 */ /* 0x000fe200078e00ff */
[----:B------:R3:W-:Y:S01]  /*0f20*/  STL.S16 [R1+0x210], R2 ;  /* 0x0002100201007387 */ /* 0x0007e20000100600 */
[----:B------:R-:W-:Y:S02]  /*0f30*/  MOV R19, 0xffffffff ;  /* 0xffffffff00137802 */ /* 0x000fe40000000f00 */
[----:B------:R-:W-:Y:S02]  /*0f40*/  ISETP.GE.U32.AND.EX P0, PT, R24, UR5, PT, P0 ;  /* 0x0000000518007c0c */ /* 0x000fe4000bf06100 */
[----:B------:R-:W-:-:S11]  /*0f50*/  PRMT R0, RZ, 0x7610, R0 ;  /* 0x00007610ff007816 */ /* 0x000fd60000000000 */
[----:B---3--:R-:W-:Y:S05]  /*0f60*/  @P0 BRA `(.L_x_14) ;  /* 0x0000000400300947 */ /* 0x008fea0003800000 */
[----:B------:R-:W3:Y:S01]  /*0f70*/  LDC.64 R16, c[0x0][0x8d0] ;  /* 0x00023400ff107b82 */ /* 0x000ee20000000a00 */
[----:B------:R-:W-:Y:S01]  /*0f80*/  MOV R2, R10 ;  /* 0x0000000a00027202 */ /* 0x000fe20000000f00 */
[----:B------:R-:W-:-:S06]  /*0f90*/  IMAD.MOV.U32 R3, RZ, RZ, R24 ;  /* 0x000000ffff037224 */ /* 0x000fcc00078e0018 */
[----:B------:R-:W4:Y:S08]  /*0fa0*/  LDC R0, c[0x0][0x8d8] ;  /* 0x00023600ff007b82 */ /* 0x000f300000000800 */
[----:B------:R-:W1:Y:S01]  /*0fb0*/  LDC.64 R18, c[0x0][0x8c8] ;  /* 0x00023200ff127b82 */ /* 0x000e620000000a00 */
[----:B---3--:R-:W-:-:S04]  /*0fc0*/  ISETP.NE.U32.AND P0, PT, R16, RZ, PT ;  /* 0x000000ff1000720c */ /* 0x008fc80003f05070 */
[----:B------:R-:W-:-:S13]  /*0fd0*/  ISETP.NE.AND.EX P0, PT, R17, RZ, PT, P0 ;  /* 0x000000ff1100720c */ /* 0x000fda0003f05300 */
[----:B-1--4-:R-:W-:Y:S05]  /*0fe0*/  @!P0 BRA `(.L_x_15) ;  /* 0x0000000000288947 */ /* 0x012fea0003800000 */
[----:B------:R-:W1:Y:S02]  /*0ff0*/  LDC R7, c[0x0][0x8dc] ;  /* 0x00023700ff077b82 */ /* 0x000e640000000800 */
[----:B-1----:R-:W-:-:S04]  /*1000*/  IADD3 R7, P0, R10, R7, RZ ;  /* 0x000000070a077210 */ /* 0x002fc80007f1e0ff */
[----:B------:R-:W-:-:S05]  /*1010*/  IADD3.X R15, RZ, R24, RZ, P0, !PT ;  /* 0x00000018ff0f7210 */ /* 0x000fca00007fe4ff */
[----:B------:R-:W-:-:S04]  /*1020*/  IMAD.WIDE.U32 R2, R15, R16, RZ ;  /* 0x000000100f027225 */ /* 0x000fc800078e00ff */
[----:B------:R-:W-:-:S04]  /*1030*/  IMAD.WIDE.U32 R4, P0, R7, R17, R2 ;  /* 0x0000001107047225 */ /* 0x000fc80007800002 */
[----:B------:R-:W-:Y:S01]  /*1040*/  IMAD.WIDE.U32 R2, R7, R16, RZ ;  /* 0x0000001007027225 */ /* 0x000fe200078e00ff */
[----:B------:R-:W-:-:S03]  /*1050*/  MOV R6, R5 ;  /* 0x0000000500067202 */ /* 0x000fc60000000f00 */
[----:B------:R-:W-:Y:S01]  /*1060*/  IMAD.X R7, RZ, RZ, RZ, P0 ;  /* 0x000000ffff077224 */ /* 0x000fe200000e06ff */
[----:B------:R-:W-:-:S05]  /*1070*/  IADD3 RZ, P0, R3, R4, RZ ;  /* 0x0000000403ff7210 */ /* 0x000fca0007f1e0ff */
[----:B------:R-:W-:-:S08]  /*1080*/  IMAD.WIDE.U32.X R2, R15, R17, R6, P0 ;  /* 0x000000110f027225 */ /* 0x000fd000000e0406 */
.L_x_15:
[----:B------:R-:W1:Y:S01]  /*1090*/  LDC.64 R22, c[0x0][0x8e8] ;  /* 0x00023a00ff167b82 */ /* 0x000e620000000a00 */
[-CC-:B------:R-:W-:Y:S01]  /*10a0*/  SHF.R.U64 R21, R2, R0.reuse, R3.reuse ;  /* 0x0000000002157219 */ /* 0x180fe20000001203 */
[----:B------:R-:W-:Y:S01]  /*10b0*/  ULDC UR4, c[0x0][0x900] ;  /* 0x0002400000047ab9 */ /* 0x000fe20000000800 */
[----:B------:R-:W-:Y:S01]  /*10c0*/  SHF.R.U32.HI R0, RZ, R0, R3 ;  /* 0x00000000ff007219 */ /* 0x000fe20000011603 */
[----:B------:R-:W-:Y:S01]  /*10d0*/  IMAD R8, R13, R20, R8 ;  /* 0x000000140d087224 */ /* 0x000fe200078e0208 */
[----:B------:R-:W-:Y:S02]  /*10e0*/  IADD3 R5, P0, RZ, -R21, RZ ;  /* 0x80000015ff057210 */ /* 0x000fe40007f1e0ff */
[----:B------:R-:W-:Y:S01]  /*10f0*/  MOV R2, R10 ;  /* 0x0000000a00027202 */ /* 0x000fe20000000f00 */
[----:B------:R-:W3:Y:S02]  /*1100*/  LDC R4, c[0x0][0x8c0] ;  /* 0x00023000ff047b82 */ /* 0x000ee40000000800 */
[----:B------:R-:W-:-:S04]  /*1110*/  IMAD.X R3, RZ, RZ, ~R0, P0 ;  /* 0x000000ffff037224 */ /* 0x000fc800000e0e00 */
[-C--:B------:R-:W-:Y:S02]  /*1120*/  IMAD R0, R3, R18.reuse, RZ ;  /* 0x0000001203007224 */ /* 0x080fe400078e02ff */
[----:B------:R-:W4:Y:S01]  /*1130*/  LDC R7, c[0x0][0x8b0] ;  /* 0x00022c00ff077b82 */ /* 0x000f220000000800 */
[----:B------:R-:W-:Y:S02]  /*1140*/  IMAD.MOV.U32 R3, RZ, RZ, R24 ;  /* 0x000000ffff037224 */ /* 0x000fe400078e0018 */
[----:B------:R-:W-:-:S05]  /*1150*/  IMAD.WIDE.U32 R2, R5, R18, R2 ;  /* 0x0000001205027225 */ /* 0x000fca00078e0002 */
[----:B------:R-:W2:Y:S01]  /*1160*/  LDC R17, c[0x0][0x8a8] ;  /* 0x00022a00ff117b82 */ /* 0x000ea20000000800 */
[----:B------:R-:W-:Y:S01]  /*1170*/  IMAD R5, R5, R19, R0 ;  /* 0x0000001305057224 */ /* 0x000fe200078e0200 */
[----:B-1----:R-:W-:Y:S01]  /*1180*/  ISETP.NE.U32.AND P0, PT, R22, RZ, PT ;  /* 0x000000ff1600720c */ /* 0x002fe20003f05070 */
[----:B------:R-:W-:-:S03]  /*1190*/  IMAD.MOV.U32 R0, RZ, RZ, -0x1 ;  /* 0xffffffffff007424 */ /* 0x000fc600078e00ff */
[----:B------:R-:W-:Y:S02]  /*11a0*/  IADD3 R3, R3, R5, RZ ;  /* 0x0000000503037210 */ /* 0x000fe40007ffe0ff */
[----:B------:R-:W1:Y:S01]  /*11b0*/  LDC R10, c[0x0][0x8f0] ;  /* 0x00023c00ff0a7b82 */ /* 0x000e620000000800 */
[----:B------:R-:W-:Y:S02]  /*11c0*/  ISETP.NE.AND.EX P0, PT, R23, RZ, PT, P0 ;  /* 0x000000ff1700720c */ /* 0x000fe40003f05300 */
[-CC-:B---3--:R-:W-:Y:S02]  /*11d0*/  SHF.R.U64 R15, R2, R4.reuse, R3.reuse ;  /* 0x00000004020f7219 */ /* 0x188fe40000001203 */
[----:B------:R-:W-:Y:S02]  /*11e0*/  SHF.R.U32.HI R2, RZ, R4, R3 ;  /* 0x00000004ff027219 */ /* 0x000fe40000011603 */
[----:B------:R-:W-:Y:S01]  /*11f0*/  SHF.L.U32 R0, R0, UR4, RZ ;  /* 0x0000000400007c19 */ /* 0x000fe200080006ff */
[----:B------:R-:W3:Y:S01]  /*1200*/  LDC R12, c[0x0][0x8e0] ;  /* 0x00023800ff0c7b82 */ /* 0x000ee20000000800 */
[----:B----4-:R-:W-:-:S02]  /*1210*/  SHF.R.U64 R19, R15, R7, R2 ;  /* 0x000000070f137219 */ /* 0x010fc40000001202 */
[----:B------:R-:W-:Y:S02]  /*1220*/  SHF.R.U32.HI R2, RZ, R7, R2 ;  /* 0x00000007ff027219 */ /* 0x000fe40000011602 */
[----:B------:R-:W-:Y:S02]  /*1230*/  LOP3.LUT R0, RZ, R0, RZ, 0x33, !PT ;  /* 0x00000000ff007212 */ /* 0x000fe400078e33ff */
[--C-:B------:R-:W-:Y:S01]  /*1240*/  SHF.R.U64 R16, R19, UR4, R2.reuse ;  /* 0x0000000413107c19 */ /* 0x100fe20008001202 */
[----:B------:R-:W4:Y:S01]  /*1250*/  LDC R14, c[0x0][0x8b8] ;  /* 0x00022e00ff0e7b82 */ /* 0x000f220000000800 */
[----:B------:R-:W-:Y:S02]  /*1260*/  SHF.R.U32.HI R3, RZ, UR4, R2 ;  /* 0x00000004ff037c19 */ /* 0x000fe40008011602 */
[----:B------:R-:W-:Y:S01]  /*1270*/  MOV R2, R16 ;  /* 0x0000001000027202 */ /* 0x000fe20000000f00 */
[----:B--2---:R-:W-:Y:S06]  /*1280*/  @!P0 BRA `(.L_x_16) ;  /* 0x0000000000288947 */ /* 0x004fec0003800000 */
[----:B------:R-:W2:Y:S02]  /*1290*/  LDC R7, c[0x0][0x8f4] ;  /* 0x00023d00ff077b82 */ /* 0x000ea40000000800 */
[----:B--2---:R-:W-:-:S05]  /*12a0*/  IADD3 R7, P0, R16, R7, RZ ;  /* 0x0000000710077210 */ /* 0x004fca0007f1e0ff */
[----:B------:R-:W-:-:S04]  /*12b0*/  IMAD.X R9, RZ, RZ, R3, P0 ;  /* 0x000000ffff097224 */ /* 0x000fc800000e0603 */
[----:B------:R-:W-:-:S04]  /*12c0*/  IMAD.WIDE.U32 R2, R9, R22, RZ ;  /* 0x0000001609027225 */ /* 0x000fc800078e00ff */
[----:B------:R-:W-:-:S04]  /*12d0*/  IMAD.WIDE.U32 R4, P0, R7, R23, R2 ;  /* 0x0000001707047225 */ /* 0x000fc80007800002 */
[----:B------:R-:W-:Y:S01]  /*12e0*/  IMAD.WIDE.U32 R2, R7, R22, RZ ;  /* 0x0000001607027225 */ /* 0x000fe200078e00ff */
[----:B------:R-:W-:-:S03]  /*12f0*/  IADD3.X R7, RZ, RZ, RZ, P0, !PT ;  /* 0x000000ffff077210 */ /* 0x000fc600007fe4ff */
[----:B------:R-:W-:Y:S01]  /*1300*/  IMAD.MOV.U32 R6, RZ, RZ, R5 ;  /* 0x000000ffff067224 */ /* 0x000fe200078e0005 */
[----:B------:R-:W-:-:S05]  /*1310*/  IADD3 RZ, P0, R3, R4, RZ ;  /* 0x0000000403ff7210 */ /* 0x000fca0007f1e0ff */
[----:B------:R-:W-:-:S08]  /*1320*/  IMAD.WIDE.U32.X R2, R9, R23, R6, P0 ;  /* 0x0000001709027225 */ /* 0x000fd000000e0406 */
.L_x_16:
[----:B-1----:R-:W-:Y:S01]  /*1330*/  SHF.R.U64 R3, R2, R10, R3 ;  /* 0x0000000a02037219 */ /* 0x002fe20000001203 */
[----:B------:R-:W-:Y:S01]  /*1340*/  USHF.L.U32 UR4, UR38, UR4, URZ ;  /* 0x0000000426047299 */ /* 0x000fe2000800063f */
[----:B------:R-:W-:Y:S02]  /*1350*/  LOP3.LUT R0, R19, R0, RZ, 0xc0, !PT ;  /* 0x0000000013007212 */ /* 0x000fe400078ec0ff */
[----:B------:R-:W-:Y:S01]  /*1360*/  IADD3 R2, R17, -0x1, RZ ;  /* 0xffffffff11027810 */ /* 0x000fe20007ffe0ff */
[----:B------:R-:W-:Y:S01]  /*1370*/  IMAD.MOV R5, RZ, RZ, -R3 ;  /* 0x000000ffff057224 */ /* 0x000fe200078e0a03 */
[----:B------:R-:W-:Y:S01]  /*1380*/  SEL R11, R11, R8, !P1 ;  /* 0x000000080b0b7207 */ /* 0x000fe20004800000 */
[----:B------:R-:W-:Y:S01]  /*1390*/  IMAD R4, R3, UR4, R0 ;  /* 0x0000000403047c24 */ /* 0x000fe2000f8e0200 */
[----:B------:R-:W-:Y:S01]  /*13a0*/  LOP3.LUT R2, R15, R2, RZ, 0xc0, !PT ;  /* 0x000000020f027212 */ /* 0x000fe200078ec0ff */
[----:B---3--:R-:W-:Y:S01]  /*13b0*/  IMAD R0, R5, R12, R16 ;  /* 0x0000000c05007224 */ /* 0x008fe200078e0210 */
[----:B------:R-:W-:Y:S01]  /*13c0*/  R2UR UR43, R21 ;  /* 0x00000000152b72ca */ /* 0x000fe200000e0000 */
[----:B----4-:R-:W-:-:S02]  /*13d0*/  IMAD R11, R4, R14, R11 ;  /* 0x0000000e040b7224 */ /* 0x010fc400078e020b */
[----:B------:R-:W-:Y:S01]  /*13e0*/  IMAD R0, R0, R17, R2 ;  /* 0x0000001100007224 */ /* 0x000fe200078e0202 */
[----:B------:R-:W-:-:S04]  /*13f0*/  MOV R2, 0x1 ;  /* 0x0000000100027802 */ /* 0x000fc80000000f00 */
[----:B------:R-:W-:Y:S02]  /*1400*/  SEL R18, R0, R11, !P1 ;  /* 0x0000000b00127207 */ /* 0x000fe40004800000 */
[----:B------:R-:W-:Y:S02]  /*1410*/  SEL R19, R11, R0, !P1 ;  /* 0x000000000b137207 */ /* 0x000fe40004800000 */
[----:B------:R-:W-:-:S07]  /*1420*/  PRMT R0, R2, 0x7610, R0 ;  /* 0x0000761002007816 */ /* 0x000fce0000000000 */
.L_x_14:
[----:B------:R-:W-:-:S08]  /*1430*/  NOP ;  /* 0x0000000000007918 */ /* 0x000fd00000000000 */
[----:B------:R-:W3:Y:S02]  /*1440*/  USETMAXREG.TRY_ALLOC.CTAPOOL UP0, 0xf0 ;  /* 0x000000f0000079c8 */ /* 0x000ee40008000600 */
[----:B---3--:R-:W-:-:S13]  /*1450*/  PLOP3.LUT P0, PT, PT, PT, UP0, 0x80, 0x0 ;  /* 0x000000000000781c */ /* 0x008fda0003f0f008 */
[----:B------:R-:W-:Y:S05]  /*1460*/  @!P0 BRA `(.L_x_14) ;  /* 0xfffffffc00f08947 */ /* 0x000fea000383ffff */
[----:B------:R-:W-:Y:S02]  /*1470*/  ULDC.64 UR4, c[0x0][0x590] ;  /* 0x0001640000047ab9 */ /* 0x000fe40000000a00 */
[----:B------:R-:W-:Y:S01]  /*1480*/  IMAD.U32 R171, RZ, RZ, UR4 ;  /* 0x00000004ffab7e24 */ /* 0x000fe2000f8e00ff */
[----:B------:R-:W-:-:S04]  /*1490*/  MOV R172, UR5 ;  /* 0x0000000500ac7c02 */ /* 0x000fc80008000f00 */
[----:B------:R-:W-:-:S04]  /*14a0*/  ISETP.NE.U32.AND P0, PT, R171, RZ, PT ;  /* 0x000000ffab00720c */ /* 0x000fc80003f05070 */
[----:B------:R-:W-:-:S13]  /*14b0*/  ISETP.NE.AND.EX P0, PT, R172, RZ, PT, P0 ;  /* 0x000000ffac00720c */ /* 0x000fda0003f05300 */
[----:B------:R-:W-:Y:S05]  /*14c0*/  @P0 BRA `(.L_x_17) ;  /* 0x0000000000380947 */ /* 0x000fea0003800000 */
[----:B------:R-:W-:Y:S02]  /*14d0*/  ULDC.64 UR4, c[0x0][0x588] ;  /* 0x0001620000047ab9 */ /* 0x000fe40000000a00 */
[----:B------:R-:W-:-:S04]  /*14e0*/  ISETP.NE.U32.AND P0, PT, RZ, UR4, PT ;  /* 0x00000004ff007c0c */ /* 0x000fc8000bf05070 */
[----:B------:R-:W-:-:S13]  /*14f0*/  ISETP.NE.AND.EX P0, PT, RZ, UR5, PT, P0 ;  /* 0x00000005ff007c0c */ /* 0x000fda000bf05300 */
[----:B------:R-:W-:Y:S05]  /*1500*/  @!P0 BRA `(.L_x_18) ;  /* 0x0000000000188947 */ /* 0x000fea0003800000 */
[----:B------:R-:W3:Y:S01]  /*1510*/  LDC.64 R2, c[0x0][0x588] ;  /* 0x00016200ff027b82 */ /* 0x000ee20000000a00 */
[----:B------:R-:W-:Y:S01]  /*1520*/  IMAD.MOV.U32 R4, RZ, RZ, 0x1 ;  /* 0x00000001ff047424 */ /* 0x000fe200078e00ff */
[----:B---3--:R3:W5:Y:S04]  /*1530*/  LDG.E R164, desc[UR54][R2.64] ;  /* 0x0000003602a47981 */ /* 0x008768000c1e1900 */
[----:B---3--:R-:W-:-:S05]  /*1540*/  PRMT R2, R4, 0x7610, R2 ;  /* 0x0000761004027816 */ /* 0x008fca0000000002 */
[----:B------:R3:W-:Y:S01]  /*1550*/  STL.S16 [R1+0x210], R2 ;  /* 0x0002100201007387 */ /* 0x0007e20000100600 */
[----:B------:R-:W-:Y:S05]  /*1560*/  BRA `(.L_x_17) ;  /* 0x0000000000107947 */ /* 0x000fea0003800000 */
.L_x_18:
[----:B------:R-:W-:Y:S01]  /*1570*/  MOV R2, 0x1 ;  /* 0x0000000100027802 */ /* 0x000fe20000000f00 */
[----:B------:R-:W-:Y:S02]  /*1580*/  ULDC UR4, c[0x0][0x580] ;  /* 0x0001600000047ab9 */ /* 0x000fe40000000800 */
[----:B------:R-:W-:Y:S02]  /*1590*/  IMAD.U32 R164, RZ, RZ, UR4 ;  /* 0x00000004ffa47e24 */ /* 0x000fe4000f8e00ff */
[----:B------:R4:W-:Y:S05]  /*15a0*/  STL.S16 [R1+0x210], R2 ;  /* 0x0002100201007387 */ /* 0x0009ea0000100600 */
.L_x_17:
[----:B------:R-:W-:Y:S02]  /*15b0*/  ULDC.64 UR4, c[0x0][0x5b0] ;  /* 0x00016c0000047ab9 */ /* 0x000fe40000000a00 */
[----:B------:R-:W-:-:S04]  /*15c0*/  ISETP.NE.U32.AND P0, PT, RZ, UR4, PT ;  /* 0x00000004ff007c0c */ /* 0x000fc8000bf05070 */
[----:B------:R-:W-:-:S13]  /*15d0*/  ISETP.NE.AND.EX P0, PT, RZ, UR5, PT, P0 ;  /* 0x00000005ff007c0c */ /* 0x000fda000bf05300 */
[----:B------:R-:W-:Y:S05]  /*15e0*/  @P0 BRA `(.L_x_19) ;  /* 0x0000000000240947 */ /* 0x000fea0003800000 */
[----:B------:R-:W-:Y:S02]  /*15f0*/  ULDC.64 UR4, c[0x0][0x5a8] ;  /* 0x00016a0000047ab9 */ /* 0x000fe40000000a00 */
[----:B------:R-:W-:-:S04]  /*1600*/  ISETP.NE.U32.AND P0, PT, RZ, UR4, PT ;  /* 0x00000004ff007c0c */ /* 0x000fc8000bf05070 */
[----:B------:R-:W-:-:S13]  /*1610*/  ISETP.NE.AND.EX P0, PT, RZ, UR5, PT, P0 ;  /* 0x00000005ff007c0c */ /* 0x000fda000bf05300 */
[----:B------:R-:W-:Y:S05]  /*1620*/  @!P0 BRA `(.L_x_20) ;  /* 0x00000000000c8947 */ /* 0x000fea0003800000 */
[----:B---34-:R-:W3:Y:S02]  /*1630*/  LDC.64 R2, c[0x0][0x5a8] ;  /* 0x00016a00ff027b82 */ /* 0x018ee40000000a00 */
[----:B---3--:R3:W5:Y:S01]  /*1640*/  LDG.E R17, desc[UR54][R2.64] ;  /* 0x0000003602117981 */ /* 0x008762000c1e1900 */
[----:B------:R-:W-:Y:S05]  /*1650*/  BRA `(.L_x_19) ;  /* 0x0000000000087947 */ /* 0x000fea0003800000 */
.L_x_20:
[----:B------:R-:W-:Y:S02]  /*1660*/  ULDC UR4, c[0x0][0x5a0] ;  /* 0x0001680000047ab9 */ /* 0x000fe40000000800 */
[----:B------:R-:W-:-:S07]  /*1670*/  MOV R17, UR4 ;  /* 0x0000000400117c02 */ /* 0x000fce0008000f00 */
.L_x_19:
[----:B------:R-:W-:Y:S01]  /*1680*/  LOP3.LUT P1, RZ, R0, 0xff, RZ, 0xc0, !PT ;  /* 0x000000ff00ff7812 */ /* 0x000fe2000782c0ff */
[----:B------:R-:W-:Y:S01]  /*1690*/  UMOV UR36, URZ ;  /* 0x0000003f00247c82 */ /* 0x000fe20008000000 */
[----:B------:R-:W-:-:S11]  /*16a0*/  PLOP3.LUT P0, PT, PT, PT, PT, 0x80, 0x0 ;  /* 0x000000000000781c */ /* 0x000fd60003f0f070 */
[----:B------:R-:W-:Y:S05]  /*16b0*/  @!P1 BRA `(.L_x_21) ;  /* 0x0000012000809947 */ /* 0x000fea0003800000 */
[----:B---34-:R-:W3:Y:S01]  /*16c0*/  LDL R2, [R1+0x210] ;  /* 0x0002100001027983 */ /* 0x018ee20000100800 */
[----:B------:R-:W-:-:S03]  /*16d0*/  ULDC UR4, c[0x0][0x28c] ;  /* 0x0000a30000047ab9 */ /* 0x000fc60000000800 */
[----:B------:R-:W4:Y:S01]  /*16e0*/  LDL R3, [R1+0x218] ;  /* 0x0002180001037983 */ /* 0x000f220000100800 */
[----:B------:R-:W-:Y:S01]  /*16f0*/  UIADD3 UR4, UR4, 0x3f, URZ ;  /* 0x0000003f04047890 */ /* 0x000fe2000fffe03f */
[----:B------:R-:W-:Y:S01]  /*1700*/  IMAD.MOV.U32 R158, RZ, RZ, 0x10 ;  /* 0x00000010ff9e7424 */ /* 0x000fe200078e00ff */
[----:B-----5:R-:W-:Y:S01]  /*1710*/  MOV R167, R164 ;  /* 0x000000a400a77202 */ /* 0x020fe20000000f00 */
[----:B------:R-:W1:Y:S01]  /*1720*/  S2R R4, SR_TID.X ;  /* 0x0000000000047919 */ /* 0x000e620000002100 */
[----:B------:R-:W-:Y:S01]  /*1730*/  USHF.R.S32.HI UR5, URZ, 0x1f, UR4 ;  /* 0x0000001f3f057899 */ /* 0x000fe20008011404 */
[----:B------:R-:W-:Y:S01]  /*1740*/  IMAD.MOV.U32 R16, RZ, RZ, R164 ;  /* 0x000000ffff107224 */ /* 0x000fe200078e00a4 */
[----:B------:R-:W-:Y:S01]  /*1750*/  ULDC.64 UR52, c[0x0][0x198] ;  /* 0x0000660000347ab9 */ /* 0x000fe20000000a00 */
[----:B------:R-:W-:Y:S01]  /*1760*/  UMOV UR44, URZ ;  /* 0x0000003f002c7c82 */ /* 0x000fe20008000000 */
[----:B------:R-:W-:Y:S01]  /*1770*/  ULEA.HI UR5, UR5, UR4, URZ, 0x6 ;  /* 0x0000000405057291 */ /* 0x000fe2000f8f303f */
[----:B------:R-:W-:Y:S01]  /*1780*/  UMOV UR45, URZ ;  /* 0x0000003f002d7c82 */ /* 0x000fe20008000000 */
[----:B------:R-:W-:-:S02]  /*1790*/  UMOV UR41, URZ ;  /* 0x0000003f00297c82 */ /* 0x000fc40008000000 */
[----:B------:R-:W-:Y:S01]  /*17a0*/  USHF.R.S32.HI UR48, URZ, 0x6, UR5 ;  /* 0x000000063f307899 */ /* 0x000fe20008011405 */
[----:B------:R-:W-:Y:S01]  /*17b0*/  UMOV UR36, URZ ;  /* 0x0000003f00247c82 */ /* 0x000fe20008000000 */
[C---:B-1----:R-:W-:Y:S02]  /*17c0*/  LOP3.LUT P0, RZ, R4.reuse, 0x4, RZ, 0xc0, !PT ;  /* 0x0000000404ff7812 */ /* 0x042fe4000780c0ff */
[----:B------:R-:W-:Y:S02]  /*17d0*/  LOP3.LUT R173, R4, 0xff, RZ, 0xc0, !PT ;  /* 0x000000ff04ad7812 */ /* 0x000fe400078ec0ff */
[----:B------:R-:W-:Y:S02]  /*17e0*/  SEL R158, R158, 0xfffffff0, !P0 ;  /* 0xfffffff09e9e7807 */ /* 0x000fe40004000000 */
[----:B------:R-:W-:Y:S02]  /*17f0*/  IADD3 R173, R173, 0x1f, RZ ;  /* 0x0000001fadad7810 */ /* 0x000fe40007ffe0ff */
[----:B---3--:R-:W-:-:S02]  /*1800*/  PRMT R170, R2, 0x7610, R170 ;  /* 0x0000761002aa7816 */ /* 0x008fc400000000aa */
[----:B------:R-:W-:Y:S02]  /*1810*/  PRMT R168, R2, 0x7610, R168 ;  /* 0x0000761002a87816 */ /* 0x000fe400000000a8 */
[----:B----4-:R-:W-:-:S07]  /*1820*/  LOP3.LUT R156, R3, 0x1, RZ, 0xfc, !PT ;  /* 0x00000001039c7812 */ /* 0x010fce00078efcff */
.L_x_230:
[----:B-1----:R-:W1:Y:S01]  /*1830*/  S2R R0, SR_TID.X ;  /* 0x0000000000007919 */ /* 0x002e620000002100 */
[----:B---3--:R-:W3:Y:S01]  /*1840*/  S2UR UR49, SR_CgaCtaId ;  /* 0x00000000003179c3 */ /* 0x008ee20000008800 */
[----:B------:R-:W-:Y:S02]  /*1850*/  UMOV UR50, 0x400 ;  /* 0x0000040000327882 */ /* 0x000fe40000000000 */
[----:B---3--:R-:W-:Y:S01]  /*1860*/  ULEA UR50, UR49, UR50, 0x18 ;  /* 0x0000003231327291 */ /* 0x008fe2000f8ec03f */
[----:B-1----:R-:W-:-:S04]  /*1870*/  LOP3.LUT R0, R0, 0x80, RZ, 0xc0, !PT ;  /* 0x0000008000007812 */ /* 0x002fc800078ec0ff */
[----:B------:R-:W-:-:S06]  /*1880*/  SHF.R.U32.HI R0, RZ, 0x7, R0 ;  /* 0x00000007ff007819 */ /* 0x000fcc0000011600 */
[----:B------:R-:W1:Y:S02]  /*1890*/  SHFL.IDX PT, R0, R0, RZ, 0x1f ;  /* 0x00001fff00007589 */ /* 0x000e6400000e0000 */
[----:B-1----:R-:W-:-:S13]  /*18a0*/  R2UR UR4, R0 ;  /* 0x00000000000472ca */ /* 0x002fda00000e0000 */
[----:B------:R-:W-:-:S04]  /*18b0*/  ULEA.HI UR5, UR4, UR4, URZ, 0x1 ;  /* 0x0000000404057291 */ /* 0x000fc8000f8f083f */
[----:B------:R-:W-:-:S04]  /*18c0*/  ULOP3.LUT UR5, UR5, 0x7fffe, URZ, 0xc0, !UPT ;  /* 0x0007fffe05057892 */ /* 0x000fc8000f8ec03f */
[----:B------:R-:W-:-:S03]  /*18d0*/  UIADD3 UR5, UR4, -UR5, URZ ;  /* 0x8000000504057290 */ /* 0x000fc6000fffe03f */
[----:B------:R-:W-:Y:S01]  /*18e0*/  ULDC UR4, c[0x0][0x28c] ;  /* 0x0000a30000047ab9 */ /* 0x000fe20000000800 */
[----:B------:R-:W-:Y:S01]  /*18f0*/  ULEA UR5, UR5, UR50, 0xd ;  /* 0x0000003205057291 */ /* 0x000fe2000f8e683f */
[----:B------:R-:W-:-:S03]  /*1900*/  ISETP.LT.AND P0, PT, RZ, UR4, PT ;  /* 0x00000004ff007c0c */ /* 0x000fc6000bf01270 */
[----:B------:R-:W-:-:S04]  /*1910*/  UIADD3 UR5, UR5, 0x8400, URZ ;  /* 0x0000840005057890 */ /* 0x000fc8000fffe03f */
[----:B------:R-:W-:-:S04]  /*1920*/  USHF.R.U32.HI UR5, URZ, 0x4, UR5 ;  /* 0x000000043f057899 */ /* 0x000fc80008011605 */
[----:B------:R-:W-:-:S04]  /*1930*/  ULOP3.LUT UR5, UR5, 0x3fff, URZ, 0xc0, !UPT ;  /* 0x00003fff05057892 */ /* 0x000fc8000f8ec03f */
[----:B------:R-:W-:Y:S01]  /*1940*/  ULOP3.LUT UR40, UR5, 0x10000, URZ, 0xfc, !UPT ;  /* 0x0001000005287892 */ /* 0x000fe2000f8efc3f */
[----:B------:R-:W-:Y:S11]  /*1950*/  @P0 BRA `(.L_x_22) ;  /* 0x0000000000400947 */ /* 0x000ff60003800000 */
[----:B------:R-:W-:Y:S01]  /*1960*/  MOV R0, 0x0 ;  /* 0x0000000000007802 */ /* 0x000fe20000000f00 */
[----:B------:R-:W-:Y:S01]  /*1970*/  ULDC.64 UR4, c[0x4][0x70] ;  /* 0x01001c0000047ab9 */ /* 0x000fe20000000a00 */
[----:B------:R-:W-:Y:S01]  /*1980*/  ULDC.64 UR6, c[0x4][0x8] ;  /* 0x0100020000067ab9 */ /* 0x000fe20000000a00 */
[----:B------:R-:W-:Y:S01]  /*1990*/  IMAD.U32 R4, RZ, RZ, UR4 ;  /* 0x00000004ff047e24 */ /* 0x000fe2000f8e00ff */
[----:B------:R1:W3:Y:S01]  /*19a0*/  LDC.64 R2, c[0x4][R0] ;  /* 0x0100000000027b82 */ /* 0x0002e20000000a00 */
[----:B------:R-:W-:Y:S01]  /*19b0*/  MOV R5, UR5 ;  /* 0x0000000500057c02 */ /* 0x000fe20008000f00 */
[----:B------:R-:W-:Y:S01]  /*19c0*/  ULDC.64 UR4, c[0x4][0x78] ;  /* 0x01001e0000047ab9 */ /* 0x000fe20000000a00 */
[----:B------:R-:W-:Y:S01]  /*19d0*/  IMAD.U32 R10, RZ, RZ, UR6 ;  /* 0x00000006ff0a7e24 */ /* 0x000fe2000f8e00ff */
[----:B------:R-:W-:Y:S01]  /*19e0*/  MOV R7, UR5 ;  /* 0x0000000500077c02 */ /* 0x000fe20008000f00 */
[----:B------:R-:W-:Y:S01]  /*19f0*/  IMAD.U32 R6, RZ, RZ, UR4 ;  /* 0x00000004ff067e24 */ /* 0x000fe2000f8e00ff */
[----:B------:R-:W-:Y:S01]  /*1a00*/  MOV R11, UR7 ;  /* 0x00000007000b7c02 */ /* 0x000fe20008000f00 */
[----:B------:R-:W-:Y:S01]  /*1a10*/  IMAD.MOV.U32 R8, RZ, RZ, 0x1e1 ;  /* 0x000001e1ff087424 */ /* 0x000fe200078e00ff */
[----:B------:R-:W-:Y:S01]  /*1a20*/  MOV R12, 0x1 ;  /* 0x00000001000c7802 */ /* 0x000fe20000000f00 */
[----:B-1----:R-:W-:-:S07]  /*1a30*/  IMAD.MOV.U32 R13, RZ, RZ, RZ ;  /* 0x000000ffff0d7224 */ /* 0x002fce00078e00ff */
[----:B------:R-:W-:-:S07]  /*1a40*/  LEPC R20, `(.L_x_22) ;  /* 0x000000001014794e */ /* 0x000fce0000000000 */
[----:B--23--:R-:W-:Y:S05]  /*1a50*/  CALL.ABS.NOINC R2 ;  /* 0x0000000002007343 */ /* 0x00cfea0003c00000 */
.L_x_22:
[----:B------:R-:W3:Y:S02]  /*1a60*/  LDL R2, [R1+0x20c] ;  /* 0x00020c0001027983 */ /* 0x000ee40000100800 */
[----:B---3--:R-:W-:-:S04]  /*1a70*/  LOP3.LUT R0, R2, 0x1, RZ, 0xfc, !PT ;  /* 0x0000000102007812 */ /* 0x008fc800078efcff */
[----:B------:R-:W-:-:S13]  /*1a80*/  ISETP.NE.AND P0, PT, R0, 0x3, PT ;  /* 0x000000030000780c */ /* 0x000fda0003f05270 */
[----:B------:R-:W-:Y:S05]  /*1a90*/  @!P0 BRA `(.L_x_23) ;  /* 0x0000000000048947 */ /* 0x000fea0003800000 */
[----:B--2---:R-:W-:Y:S01]  /*1aa0*/  BPT.TRAP 0x1 ;  /* 0x000000040000795c */ /* 0x004fe20000300000 */
.L_x_23:
[----:B------:R-:W-:Y:S01]  /*1ab0*/  IMAD.U32 R0, RZ, RZ, UR45 ;  /* 0x0000002dff007e24 */ /* 0x000fe2000f8e00ff */
[----:B------:R-:W-:-:S04]  /*1ac0*/  MOV R3, UR41 ;  /* 0x0000002900037c02 */ /* 0x000fc80008000f00 */
[----:B------:R-:W-:Y:S02]  /*1ad0*/  LEA R3, R3, UR50, 0x3 ;  /* 0x0000003203037c11 */ /* 0x000fe4000f8e18ff */
[----:B------:R-:W-:-:S04]  /*1ae0*/  SHF.L.U32 R0, R0, 0x1f, RZ ;  /* 0x0000001f00007819 */ /* 0x000fc800000006ff */
[----:B------:R1:W3:Y:S01]  /*1af0*/  SYNCS.PHASECHK.TRANS64.TRYWAIT P1, [R3+URZ], R0 ;  /* 0x00000000030075a7 */ /* 0x0002e2000802017f */
[----:B------:R-:W-:Y:S05]  /*1b00*/  @!P0 BRA `(.L_x_24) ;  /* 0x0000000000048947 */ /* 0x000fea0003800000 */
[----:B--2---:R-:W-:Y:S01]  /*1b10*/  BPT.TRAP 0x1 ;  /* 0x000000040000795c */ /* 0x004fe20000300000 */
.L_x_24:
[----:B---3--:R-:W-:Y:S05]  /*1b20*/  @P1 BRA `(.L_x_25) ;  /* 0x0000000000081947 */ /* 0x008fea0003800000 */
[----:B------:R-:W3:Y:S02]  /*1b30*/  SYNCS.PHASECHK.TRANS64.TRYWAIT P1, [R3+URZ], R0 ;  /* 0x00000000030075a7 */ /* 0x000ee4000802017f */
[----:B---3--:R-:W-:Y:S05]  /*1b40*/  @!P1 BRA `(.L_x_26) ;  /* 0x0000015800749947 */ /* 0x008fea0003800000 */
.L_x_25:
[----:B------:R-:W-:-:S04]  /*1b50*/  UISETP.LT.AND UP0, UPT, UR48, 0x1, UPT ;  /* 0x000000013000788c */ /* 0x000fc8000bf01270 */
[----:B------:R-:W-:-:S04]  /*1b60*/  USEL UR4, UR48, 0x1, UP0 ;  /* 0x0000000130047887 */ /* 0x000fc80008000000 */
[----:B------:R-:W-:-:S06]  /*1b70*/  UIADD3 UR4, UR48, -UR4, URZ ;  /* 0x8000000430047290 */ /* 0x000fcc000fffe03f */
[----:B-1-3--:R-:W-:Y:S01]  /*1b80*/  MOV R0, UR4 ;  /* 0x0000000400007c02 */ /* 0x00afe20008000f00 */
[----:B------:R-:W-:Y:S01]  /*1b90*/  IMAD.U32 R3, RZ, RZ, UR4 ;  /* 0x00000004ff037e24 */ /* 0x000fe2000f8e00ff */
[----:B------:R-:W-:Y:S05]  /*1ba0*/  WARPSYNC.ALL ;  /* 0x0000000000007948 */ /* 0x000fea0003800000 */
[----:B------:R-:W-:Y:S01]  /*1bb0*/  ISETP.GE.AND P1, PT, R0, 0x1, PT ;  /* 0x000000010000780c */ /* 0x000fe20003f26270 */
[----:B------:R-:W-:Y:S01]  /*1bc0*/  UIADD3 UR4, UR50, 0x20400, URZ ;  /* 0x0002040032047890 */ /* 0x000fe2000fffe03f */
[----:B------:R-:W-:Y:S01]  /*1bd0*/  WARPGROUP.ARRIVE ;  /* 0x00000000000079c5 */ /* 0x000fe20000000000 */
[----:B------:R-:W-:Y:S01]  /*1be0*/  ULEA UR9, UR41, UR40, 0xb ;  /* 0x0000002829097291 */ /* 0x000fe2000f8e583f */
[----:B------:R1:W-:Y:S01]  /*1bf0*/  STL [R1+0x300], R19 ;  /* 0x0003001301007387 */ /* 0x0003e20000100800 */
[----:B------:R-:W-:Y:S01]  /*1c00*/  USHF.R.U32.HI UR4, URZ, 0x4, UR4 ;  /* 0x000000043f047899 */ /* 0x000fe20008011604 */
[----:B------:R-:W-:Y:S01]  /*1c10*/  UMOV UR5, 0x40000040 ;  /* 0x4000004000057882 */ /* 0x000fe20000000000 */
[----:B------:R-:W-:-:S02]  /*1c20*/  UMOV UR7, 0x40000040 ;  /* 0x4000004000077882 */ /* 0x000fc40000000000 */
[----:B------:R-:W-:Y:S01]  /*1c30*/  ULOP3.LUT UR4, UR4, 0x3fff, URZ, 0xc0, !UPT ;  /* 0x00003fff04047892 */ /* 0x000fe2000f8ec03f */
[----:B------:R3:W-:Y:S03]  /*1c40*/  STL [R1+0x2fc], R18 ;  /* 0x0002fc1201007387 */ /* 0x0007e60000100800 */
[----:B------:R-:W-:Y:S01]  /*1c50*/  ULOP3.LUT UR8, UR4, 0x10000, URZ, 0xfc, !UPT ;  /* 0x0001000004087892 */ /* 0x000fe2000f8efc3f */
[----:B------:R4:W-:Y:S02]  /*1c60*/  STL [R1+0x2f8], R17 ;  /* 0x0002f81101007387 */ /* 0x0009e40000100800 */
[----:B------:R-:W-:Y:S01]  /*1c70*/  UMOV UR4, UR9 ;  /* 0x0000000900047c82 */ /* 0x000fe20008000000 */
[----:B------:R-:W-:Y:S01]  /*1c80*/  ULEA UR10, UR41, UR8, 0xb ;  /* 0x00000008290a7291 */ /* 0x000fe2000f8e583f */
[----:B------:R2:W-:Y:S04]  /*1c90*/  STL [R1+0x2f4], R16 ;  /* 0x0002f41001007387 */ /* 0x0005e80000100800 */
[----:B------:R2:W-:Y:S02]  /*1ca0*/  STL [R1+0x2f0], R3 ;  /* 0x0002f00301007387 */ /* 0x0005e40000100800 */
[----:B------:R-:W-:-:S02]  /*1cb0*/  UMOV UR6, UR10 ;  /* 0x0000000a00067c82 */ /* 0x000fc40008000000 */
[----:B------:R-:W-:Y:S01]  /*1cc0*/  HGMMA.64x256x16.F32.BF16 R24, gdesc[UR4], RZ, !UPT, gsb0 ;  /* 0x03e00000041879f0 */ /* 0x000fe2000c0018ff */
[----:B------:R-:W-:Y:S01]  /*1cd0*/  UIADD3 UR4, UR9, 0x400, URZ ;  /* 0x0000040009047890 */ /* 0x000fe2000fffe03f */
[----:B------:R-:W-:Y:S01]  /*1ce0*/  UMOV UR5, 0x40000040 ;  /* 0x4000004000057882 */ /* 0x000fe20000000000 */
[----:B------:R-:W-:Y:S02]  /*1cf0*/  WARPGROUP.DEPBAR.LE gsb0, 0x0 ;  /* 0x00008000000079c5 */ /* 0x000fe40000010000 */
[----:B------:R-:W-:Y:S01]  /*1d00*/  STL.64 [R1], R24 ;  /* 0x0000001801007387 */ /* 0x000fe20000100a00 */
[----:B------:R-:W-:Y:S01]  /*1d10*/  MOV R235, R53 ;  /* 0x0000003500eb7202 */ /* 0x000fe20000000f00 */
[----:B------:R-:W-:Y:S01]  /*1d20*/  IMAD.MOV.U32 R234, RZ, RZ, R54 ;  /* 0x000000ffffea7224 */ /* 0x000fe200078e0036 */
[----:B------:R-:W-:Y:S01]  /*1d30*/  MOV R233, R55 ;  /* 0x0000003700e97202 */ /* 0x000fe20000000f00 */
[----:B------:R-:W-:Y:S01]  /*1d40*/  STL.64 [R1+0x8], R26 ;  /* 0x0000081a01007387 */ /* 0x000fe20000100a00 */
[----:B------:R-:W-:Y:S01]  /*1d50*/  IMAD.MOV.U32 R232, RZ, RZ, R56 ;  /* 0x000000ffffe87224 */ /* 0x000fe200078e0038 */
[----:B------:R-:W-:Y:S01]  /*1d60*/  MOV R231, R57 ;  /* 0x0000003900e77202 */ /* 0x000fe20000000f00 */
[----:B------:R-:W-:Y:S01]  /*1d70*/  IMAD.MOV.U32 R230, RZ, RZ, R58 ;  /* 0x000000ffffe67224 */ /* 0x000fe200078e003a */
[----:B------:R-:W-:Y:S01]  /*1d80*/  STL.64 [R1+0x10], R28 ;  /* 0x0000101c01007387 */ /* 0x000fe20000100a00 */
        /* <DEDUP_REMOVED lines=85> */
[----:B-1----:R-:W-:Y:S01]  /*22e0*/  MOV R19, R133 ;  /* 0x0000008500137202 */ /* 0x002fe20000000f00 */
[----:B---3--:R-:W-:Y:S01]  /*22f0*/  IMAD.MOV.U32 R18, RZ, RZ, R134 ;  /* 0x000000ffff127224 */ /* 0x008fe200078e0086 */
[----:B----4-:R-:W-:Y:S01]  /*2300*/  MOV R17, R135 ;  /* 0x0000008700117202 */ /* 0x010fe20000000f00 */
[----:B--2---:R-:W-:Y:S01]  /*2310*/  IMAD.MOV.U32 R16, RZ, RZ, R136 ;  /* 0x000000ffff107224 */ /* 0x004fe200078e0088 */
        /* <DEDUP_REMOVED lines=14> */
[----:B------:R1:W-:Y:S01]  /*2400*/  STL [R1+0x70], R52 ;  /* 0x0000703401007387 */ /* 0x0003e20000100800 */
[----:B------:R-:W-:-:S03]  /*2410*/  MOV R0, R151 ;  /* 0x0000009700007202 */ /* 0x000fc60000000f00 */
[----:B------:R-:W-:Y:S04]  /*2420*/  STL [R1+0x5d4], R173 ;  /* 0x0005d4ad01007387 */ /* 0x000fe80000100800 */
[----:B------:R-:W-:Y:S01]  /*2430*/  STL [R1+0x5d0], R170 ;  /* 0x0005d0aa01007387 */ /* 0x000fe20000100800 */
[----:B-1----:R-:W-:-:S03]  /*2440*/  WARPGROUP.ARRIVE ;  /* 0x00000000000079c5 */ /* 0x002fc60000000000 */
[----:B------:R-:W-:Y:S03]  /*2450*/  STL [R1+0x5cc], R168 ;  /* 0x0005cca801007387 */ /* 0x000fe60000100800 */
[----:B------:R-:W-:Y:S01]  /*2460*/  HGMMA.64x256x16.F32.BF16 R24, gdesc[UR4], RZ, !UPT, gsb0 ;  /* 0x03e00000041879f0 */ /* 0x000fe2000c0018ff */
[----:B------:R-:W-:Y:S04]  /*2470*/  STL [R1+0x5c8], R167 ;  /* 0x0005c8a701007387 */ /* 0x000fe80000100800 */
[----:B------:R-:W-:Y:S04]  /*2480*/  STL.64 [R1+0x5c0], R164 ;  /* 0x0005c0a401007387 */ /* 0x000fe80000100a00 */
[----:B------:R-:W-:Y:S04]  /*2490*/  STL [R1+0x5bc], R158 ;  /* 0x0005bc9e01007387 */ /* 0x000fe80000100800 */
[----:B------:R-:W-:Y:S01]  /*24a0*/  STL [R1+0x5b8], R156 ;  /* 0x0005b89c01007387 */ /* 0x000fe20000100800 */
[----:B------:R-:W-:-:S03]  /*24b0*/  WARPGROUP.DEPBAR.LE gsb0, 0x0 ;  /* 0x00008000000079c5 */ /* 0x000fc60000010000 */
[----:B------:R-:W-:Y:S04]  /*24c0*/  STL.64 [R1+0x5b0], R150 ;  /* 0x0005b09601007387 */ /* 0x000fe80000100a00 */
        /* <DEDUP_REMOVED lines=20> */
[----:B------:R1:W-:Y:S04]  /*2610*/  STL.64 [R1+0x508], R108 ;  /* 0x0005086c01007387 */ /* 0x0003e80000100a00 */
[----:B-1----:R-:W2:Y:S04]  /*2620*/  LDL.LU R108, [R1] ;  /* 0x00000000016c7983 */ /* 0x002ea80000300800 */
[----:B------:R-:W2:Y:S04]  /*2630*/  LDL.LU R109, [R1+0x4] ;  /* 0x00000400016d7983 */ /* 0x000ea80000300800 */
        /* <DEDUP_REMOVED lines=26> */
[----:B------:R-:W2:Y:S01]  /*27e0*/  LDL.LU R136, [R1+0x70] ;  /* 0x0000700001887983 */ /* 0x000ea20000300800 */
        /* <DEDUP_REMOVED lines=46> */
[----:B------:R-:W-:-:S02]  /*2ad0*/  UIADD3 UR4, UR9, 0x2, URZ ;  /* 0x0000000209047890 */ /* 0x000fc4000fffe03f */
[----:B------:R-:W-:Y:S01]  /*2ae0*/  UIADD3 UR6, UR10, 0x2, URZ ;  /* 0x000000020a067890 */ /* 0x000fe2000fffe03f */
[----:B------:R-:W-:Y:S01]  /*2af0*/  UMOV UR5, 0x40000040 ;  /* 0x4000004000057882 */ /* 0x000fe20000000000 */
[----:B------:R-:W-:Y:S01]  /*2b00*/  UMOV UR7, 0x40000040 ;  /* 0x4000004000077882 */ /* 0x000fe20000000000 */
[----:B--2---:R-:W-:-:S06]  /*2b10*/  WARPGROUP.ARRIVE ;  /* 0x00000000000079c5 */ /* 0x004fcc0000000000 */
[----:B------:R-:W-:Y:S03]  /*2b20*/  HGMMA.64x256x16.F32.BF16 R108, gdesc[UR4], R108, gsb0 ;  /* 0x03e00000046c79f0 */ /* 0x000fe6000800186c */
[----:B------:R-:W-:Y:S02]  /*2b30*/  WARPGROUP.DEPBAR.LE gsb0, 0x0 ;  /* 0x00008000000079c5 */ /* 0x000fe40000010000 */
[----:B------:R-:W-:Y:S04]  /*2b40*/  STL.64 [R1], R108 ;  /* 0x0000006c01007387 */ /* 0x000fe80000100a00 */
        /* <DEDUP_REMOVED lines=63> */
[----:B-1----:R-:W2:Y:S04]  /*2f40*/  LDL.LU R173, [R1+0x5d4] ;  /* 0x0005d40001ad7983 */ /* 0x002ea80000300800 */
[----:B------:R-:W3:Y:S04]  /*2f50*/  LDL.LU R170, [R1+0x5d0] ;  /* 0x0005d00001aa7983 */ /* 0x000ee80000300800 */
[----:B------:R-:W4:Y:S04]  /*2f60*/  LDL.LU R168, [R1+0x5cc] ;  /* 0x0005cc0001a87983 */ /* 0x000f280000300800 */
[----:B------:R-:W4:Y:S04]  /*2f70*/  LDL.LU R167, [R1+0x5c8] ;  /* 0x0005c80001a77983 */ /* 0x000f280000300800 */
[----:B------:R-:W4:Y:S04]  /*2f80*/  LDL.LU.64 R164, [R1+0x5c0] ;  /* 0x0005c00001a47983 */ /* 0x000f280000300a00 */
[----:B------:R-:W4:Y:S04]  /*2f90*/  LDL.LU R158, [R1+0x5bc] ;  /* 0x0005bc00019e7983 */ /* 0x000f280000300800 */
[----:B------:R-:W4:Y:S04]  /*2fa0*/  LDL.LU R156, [R1+0x5b8] ;  /* 0x0005b800019c7983 */ /* 0x000f280000300800 */
[----:B------:R-:W2:Y:S04]  /*2fb0*/  LDL.LU.64 R150, [R1+0x5b0] ;  /* 0x0005b00001967983 */ /* 0x000ea80000300a00 */
        /* <DEDUP_REMOVED lines=20> */
[----:B------:R-:W2:Y:S01]  /*3100*/  LDL.LU.64 R108, [R1+0x508] ;  /* 0x00050800016c7983 */ /* 0x000ea20000300a00 */
[----:B------:R-:W-:Y:S01]  /*3110*/  UIADD3 UR4, UR9, 0x402, URZ ;  /* 0x0000040209047890 */ /* 0x000fe2000fffe03f */
[----:B------:R-:W-:Y:S01]  /*3120*/  UMOV UR5, 0x40000040 ;  /* 0x4000004000057882 */ /* 0x000fe20000000000 */
[----:B--2---:R-:W-:-:S07]  /*3130*/  WARPGROUP.ARRIVE ;  /* 0x00000000000079c5 */ /* 0x004fce0000000000 */
[----:B------:R-:W-:Y:S03]  /*3140*/  HGMMA.64x256x16.F32.BF16 R24, gdesc[UR4], R24, gsb0 ;  /* 0x03e00000041879f0 */ /* 0x000fe60008001818 */
[----:B------:R-:W-:Y:S02]  /*3150*/  WARPGROUP.DEPBAR.LE gsb0, 0x0 ;  /* 0x00008000000079c5 */ /* 0x000fe40000010000 */
        /* <DEDUP_REMOVED lines=64> */
[----:B-1----:R-:W2:Y:S04]  /*3560*/  LDL.LU.64 R24, [R1] ;  /* 0x0000000001187983 */ /* 0x002ea80000300a00 */
        /* <DEDUP_REMOVED lines=63> */
[----:B------:R-:W-:-:S02]  /*3960*/  UIADD3 UR4, UR9, 0x4, URZ ;  /* 0x0000000409047890 */ /* 0x000fc4000fffe03f */
[----:B------:R-:W-:Y:S01]  /*3970*/  UIADD3 UR6, UR10, 0x4, URZ ;  /* 0x000000040a067890 */ /* 0x000fe2000fffe03f */
[----:B------:R-:W-:Y:S01]  /*3980*/  UMOV UR5, 0x40000040 ;  /* 0x4000004000057882 */ /* 0x000fe20000000000 */
[----:B------:R-:W-:Y:S01]  /*3990*/  UMOV UR7, 0x40000040 ;  /* 0x4000004000077882 */ /* 0x000fe20000000000 */
[----:B--2---:R-:W-:-:S06]  /*39a0*/  WARPGROUP.ARRIVE ;  /* 0x00000000000079c5 */ /* 0x004fcc0000000000 */
[----:B------:R-:W-:Y:S03]  /*39b0*/  HGMMA.64x256x16.F32.BF16 R24, gdesc[UR4], R24, gsb0 ;  /* 0x03e00000041879f0 */ /* 0x000fe60008001818 */
        /* <DEDUP_REMOVED lines=57> */
[----:B------:R1:W-:Y:S01]  /*3d50*/  STL [R1+0x70], R52 ;  /* 0x0000703401007387 */ /* 0x0003e20000100800 */
[----:B------:R-:W-:Y:S01]  /*3d60*/  MOV R192, R108 ;  /* 0x0000006c00c07202 */ /* 0x000fe20000000f00 */
[----:B------:R-:W-:Y:S01]  /*3d70*/  IMAD.MOV.U32 R193, RZ, RZ, R109 ;  /* 0x000000ffffc17224 */ /* 0x000fe200078e006d */
[----:B------:R-:W-:Y:S01]  /*3d80*/  MOV R190, R106 ;  /* 0x0000006a00be7202 */ /* 0x000fe20000000f00 */
[----:B------:R-:W2:Y:S01]  /*3d90*/  LDL.LU.64 R150, [R1+0x500] ;  /* 0x0005000001967983 */ /* 0x000ea20000300a00 */
[----:B------:R-:W-:Y:S01]  /*3da0*/  IMAD.MOV.U32 R191, RZ, RZ, R107 ;  /* 0x000000ffffbf7224 */ /* 0x000fe200078e006b */
[----:B------:R-:W-:Y:S01]  /*3db0*/  MOV R188, R104 ;  /* 0x0000006800bc7202 */ /* 0x000fe20000000f00 */
[----:B------:R-:W-:Y:S01]  /*3dc0*/  IMAD.MOV.U32 R189, RZ, RZ, R105 ;  /* 0x000000ffffbd7224 */ /* 0x000fe200078e0069 */
[----:B------:R-:W2:Y:S01]  /*3dd0*/  LDL.LU.64 R148, [R1+0x4f8] ;  /* 0x0004f80001947983 */ /* 0x000ea20000300a00 */
        /* <DEDUP_REMOVED lines=65> */
[----:B------:R-:W-:-:S02]  /*41f0*/  IMAD.MOV.U32 R17, RZ, RZ, R55 ;  /* 0x000000ffff117224 */ /* 0x000fc400078e0037 */
[----:B------:R-:W2:Y:S01]  /*4200*/  LDL.LU.64 R114, [R1+0x470] ;  /* 0x0004700001727983 */ /* 0x000ea20000300a00 */
[----:B------:R-:W-:-:S03]  /*4210*/  IMAD.MOV.U32 R19, RZ, RZ, R53 ;  /* 0x000000ffff137224 */ /* 0x000fc600078e0035 */
        /* <DEDUP_REMOVED lines=30> */
[----:B-1----:R-:W2:Y:S04]  /*4400*/  LDL.LU.64 R52, [R1+0x378] ;  /* 0x0003780001347983 */ /* 0x002ea80000300a00 */
        /* <DEDUP_REMOVED lines=15> */
[----:B------:R-:W-:-:S02]  /*4500*/  UMOV UR5, 0x40000040 ;  /* 0x4000004000057882 */ /* 0x000fc40000000000 */
[----:B------:R-:W-:Y:S04]  /*4510*/  STL [R1+0x2ec], R173 ;  /* 0x0002ecad01007387 */ /* 0x000fe80000100800 */
[----:B---3--:R-:W-:Y:S04]  /*4520*/  STL [R1+0x2e8], R170 ;  /* 0x0002e8aa01007387 */ /* 0x008fe80000100800 */
[----:B----4-:R-:W-:Y:S04]  /*4530*/  STL [R1+0x2e4], R168 ;  /* 0x0002e4a801007387 */ /* 0x010fe80000100800 */
[----:B------:R-:W-:Y:S04]  /*4540*/  STL [R1+0x2e0], R167 ;  /* 0x0002e0a701007387 */ /* 0x000fe80000100800 */
[----:B------:R-:W-:Y:S04]  /*4550*/  STL.64 [R1+0x2d8], R164 ;  /* 0x0002d8a401007387 */ /* 0x000fe80000100a00 */
[----:B------:R-:W-:Y:S04]  /*4560*/  STL [R1+0x2d4], R158 ;  /* 0x0002d49e01007387 */ /* 0x000fe80000100800 */
[----:B------:R-:W-:Y:S01]  /*4570*/  STL [R1+0x2d0], R156 ;  /* 0x0002d09c01007387 */ /* 0x000fe20000100800 */
[----:B--2---:R-:W-:-:S06]  /*4580*/  WARPGROUP.ARRIVE ;  /* 0x00000000000079c5 */ /* 0x004fcc0000000000 */
        /* <DEDUP_REMOVED lines=93> */
[----:B------:R-:W-:Y:S01]  /*4b60*/  UIADD3 UR4, UR9, 0x6, URZ ;  /* 0x0000000609047890 */ /* 0x000fe2000fffe03f */
[----:B------:R-:W-:Y:S01]  /*4b70*/  MOV R235, R0 ;  /* 0x0000000000eb7202 */ /* 0x000fe20000000f00 */
[----:B------:R-:W-:Y:S01]  /*4b80*/  UIADD3 UR6, UR10, 0x6, URZ ;  /* 0x000000060a067890 */ /* 0x000fe2000fffe03f */
[----:B------:R1:W5:Y:S01]  /*4b90*/  LDL.LU R19, [R1+0x300] ;  /* 0x0003000001137983 */ /* 0x0003620000300800 */
[----:B------:R-:W-:Y:S01]  /*4ba0*/  UMOV UR5, 0x40000040 ;  /* 0x4000004000057882 */ /* 0x000fe20000000000 */
[----:B------:R-:W-:-:S02]  /*4bb0*/  UMOV UR7, 0x40000040 ;  /* 0x4000004000077882 */ /* 0x000fc40000000000 */
[----:B------:R1:W5:Y:S04]  /*4bc0*/  LDL.LU R18, [R1+0x2fc] ;  /* 0x0002fc0001127983 */ /* 0x0003680000300800 */
[----:B------:R1:W5:Y:S04]  /*4bd0*/  LDL.LU R17, [R1+0x2f8] ;  /* 0x0002f80001117983 */ /* 0x0003680000300800 */
[----:B------:R1:W5:Y:S04]  /*4be0*/  LDL.LU R16, [R1+0x2f4] ;  /* 0x0002f40001107983 */ /* 0x0003680000300800 */
[----:B------:R1:W5:Y:S01]  /*4bf0*/  LDL.LU R3, [R1+0x2f0] ;  /* 0x0002f00001037983 */ /* 0x0003620000300800 */
        /* <DEDUP_REMOVED lines=67> */
[----:B--2---:R1:W5:Y:S04]  /*5030*/  LDL.LU R173, [R1+0x2ec] ;  /* 0x0002ec0001ad7983 */ /* 0x0043680000300800 */
[----:B------:R1:W5:Y:S04]  /*5040*/  LDL.LU R170, [R1+0x2e8] ;  /* 0x0002e80001aa7983 */ /* 0x0003680000300800 */
[----:B------:R1:W5:Y:S04]  /*5050*/  LDL.LU R168, [R1+0x2e4] ;  /* 0x0002e40001a87983 */ /* 0x0003680000300800 */
[----:B------:R1:W5:Y:S04]  /*5060*/  LDL.LU R167, [R1+0x2e0] ;  /* 0x0002e00001a77983 */ /* 0x0003680000300800 */
[----:B------:R1:W5:Y:S04]  /*5070*/  LDL.LU.64 R164, [R1+0x2d8] ;  /* 0x0002d80001a47983 */ /* 0x0003680000300a00 */
[----:B------:R1:W5:Y:S04]  /*5080*/  LDL.LU R158, [R1+0x2d4] ;  /* 0x0002d400019e7983 */ /* 0x0003680000300800 */
[----:B------:R1:W5:Y:S04]  /*5090*/  LDL.LU R156, [R1+0x2d0] ;  /* 0x0002d000019c7983 */ /* 0x0003680000300800 */
        /* <DEDUP_REMOVED lines=27> */
[----:B-1----:R-:W-:Y:S05]  /*5250*/  @!P1 BRA `(.L_x_27) ;  /* 0x00000044003c9947 */ /* 0x002fea0003800000 */
[----:B------:R-:W-:Y:S02]  /*5260*/  UIADD3 UR9, UR41, 0x1, URZ ;  /* 0x0000000129097890 */ /* 0x000fe4000fffe03f */
[----:B------:R-:W-:Y:S02]  /*5270*/  IMAD.U32 R0, RZ, RZ, UR41 ;  /* 0x00000029ff007e24 */ /* 0x000fe4000f8e00ff */
[----:B------:R-:W-:-:S04]  /*5280*/  UISETP.NE.AND UP0, UPT, UR9, 0x3, UPT ;  /* 0x000000030900788c */ /* 0x000fc8000bf05270 */
[----:B------:R-:W-:Y:S02]  /*5290*/  USEL UR4, URZ, 0x1, UP0 ;  /* 0x000000013f047887 */ /* 0x000fe40008000000 */
[----:B------:R-:W-:Y:S02]  /*52a0*/  USEL UR9, UR9, URZ, UP0 ;  /* 0x0000003f09097287 */ /* 0x000fe40008000000 */
[----:B------:R-:W-:-:S06]  /*52b0*/  ULOP3.LUT UR4, UR45, UR4, URZ, 0x3c, !UPT ;  /* 0x000000042d047292 */ /* 0x000fcc000f8e3c3f */
[----:B------:R-:W-:-:S07]  /*52c0*/  MOV R2, UR4 ;  /* 0x0000000400027c02 */ /* 0x000fce0008000f00 */
.L_x_34:
[----:B------:R-:W-:Y:S05]  /*52d0*/  @!P0 BRA `(.L_x_28) ;  /* 0x0000000000048947 */ /* 0x000fea0003800000 */
[----:B------:R-:W-:Y:S01]  /*52e0*/  BPT.TRAP 0x1 ;  /* 0x000000040000795c */ /* 0x000fe20000300000 */
.L_x_28:
[----:B------:R-:W-:Y:S01]  /*52f0*/  ULEA UR4, UR9, UR50, 0x3 ;  /* 0x0000003209047291 */ /* 0x000fe2000f8e183f */
[----:B------:R-:W-:-:S08]  /*5300*/  SHF.L.U32 R4, R2, 0x1f, RZ ;  /* 0x0000001f02047819 */ /* 0x000fd000000006ff */
[----:B------:R1:W2:Y:S01]  /*5310*/  SYNCS.PHASECHK.TRANS64.TRYWAIT P1, [UR4], R4 ;  /* 0x00000004ff0075a7 */ /* 0x0002a20008020144 */
[----:B------:R-:W-:Y:S05]  /*5320*/  @!P0 BRA `(.L_x_29) ;  /* 0x0000000000048947 */ /* 0x000fea0003800000 */
[----:B------:R-:W-:Y:S01]  /*5330*/  BPT.TRAP 0x1 ;  /* 0x000000040000795c */ /* 0x000fe20000300000 */
.L_x_29:
[----:B--2---:R-:W-:Y:S05]  /*5340*/  @P1 BRA `(.L_x_30) ;  /* 0x0000000000081947 */ /* 0x004fea0003800000 */
[----:B------:R-:W2:Y:S02]  /*5350*/  SYNCS.PHASECHK.TRANS64.TRYWAIT P1, [UR4], R4 ;  /* 0x00000004ff0075a7 */ /* 0x000ea40008020144 */
[----:B--2---:R-:W-:Y:S05]  /*5360*/  @!P1 BRA `(.L_x_31) ;  /* 0x0000012000809947 */ /* 0x004fea0003800000 */
.L_x_30:
        /* <DEDUP_REMOVED lines=64> */
[----:B---3--:R-:W3:Y:S04]  /*5770*/  LDL.LU.64 R24, [R1] ;  /* 0x0000000001187983 */ /* 0x008ee80000300a00 */
[----:B------:R-:W3:Y:S04]  /*5780*/  LDL.LU.64 R26, [R1+0x8] ;  /* 0x00000800011a7983 */ /* 0x000ee80000300a00 */
        /* <DEDUP_REMOVED lines=61> */
[----:B------:R-:W3:Y:S01]  /*5b60*/  LDL.LU.64 R150, [R1+0x1f8] ;  /* 0x0001f80001967983 */ /* 0x000ee20000300a00 */
[----:B------:R-:W-:-:S02]  /*5b70*/  ULEA UR10, UR9, UR40, 0xb ;  /* 0x00000028090a7291 */ /* 0x000fc4000f8e583f */
[----:B------:R-:W-:Y:S01]  /*5b80*/  ULEA UR11, UR9, UR8, 0xb ;  /* 0x00000008090b7291 */ /* 0x000fe2000f8e583f */
[----:B-----5:R-:W-:Y:S01]  /*5b90*/  STL [R1+0x308], R19 ;  /* 0x0003081301007387 */ /* 0x020fe20000100800 */
[----:B------:R-:W-:Y:S01]  /*5ba0*/  UMOV UR5, 0x40000040 ;  /* 0x4000004000057882 */ /* 0x000fe20000000000 */
[----:B------:R-:W-:Y:S02]  /*5bb0*/  UMOV UR7, 0x40000040 ;  /* 0x4000004000077882 */ /* 0x000fe40000000000 */
[----:B------:R-:W-:Y:S01]  /*5bc0*/  UMOV UR4, UR10 ;  /* 0x0000000a00047c82 */ /* 0x000fe20008000000 */
[----:B------:R-:W-:Y:S01]  /*5bd0*/  STL [R1+0x304], R18 ;  /* 0x0003041201007387 */ /* 0x000fe20000100800 */
[----:B------:R-:W-:-:S03]  /*5be0*/  UMOV UR6, UR11 ;  /* 0x0000000b00067c82 */ /* 0x000fc60008000000 */
[----:B------:R-:W-:Y:S04]  /*5bf0*/  STL [R1+0x300], R17 ;  /* 0x0003001101007387 */ /* 0x000fe80000100800 */
[----:B------:R-:W-:Y:S04]  /*5c00*/  STL [R1+0x2fc], R16 ;  /* 0x0002fc1001007387 */ /* 0x000fe80000100800 */
[----:B------:R-:W-:Y:S04]  /*5c10*/  STL [R1+0x2f8], R3 ;  /* 0x0002f80301007387 */ /* 0x000fe80000100800 */
[----:B------:R4:W-:Y:S04]  /*5c20*/  STL [R1+0x2f4], R2 ;  /* 0x0002f40201007387 */ /* 0x0009e80000100800 */
[----:B------:R1:W-:Y:S01]  /*5c30*/  STL [R1+0x2f0], R0 ;  /* 0x0002f00001007387 */ /* 0x0003e20000100800 */
[----:B---3--:R-:W-:-:S06]  /*5c40*/  WARPGROUP.ARRIVE ;  /* 0x00000000000079c5 */ /* 0x008fcc0000000000 */
[----:B------:R-:W-:Y:S03]  /*5c50*/  HGMMA.64x256x16.F32.BF16 R24, gdesc[UR4], R24, gsb0 ;  /* 0x03e00000041879f0 */ /* 0x000fe60008001818 */
[----:B------:R-:W-:Y:S02]  /*5c60*/  WARPGROUP.DEPBAR.LE gsb0, 0x0 ;  /* 0x00008000000079c5 */ /* 0x000fe40000010000 */
[----:B------:R-:W-:Y:S01]  /*5c70*/  STL.64 [R1], R24 ;  /* 0x0000001801007387 */ /* 0x000fe20000100a00 */
[----:B----4-:R-:W-:Y:S01]  /*5c80*/  MOV R2, R150 ;  /* 0x0000009600027202 */ /* 0x010fe20000000f00 */
[----:B-1----:R-:W-:Y:S01]  /*5c90*/  IMAD.MOV.U32 R0, RZ, RZ, R151 ;  /* 0x000000ffff007224 */ /* 0x002fe200078e0097 */
[----:B--2---:R-:W-:Y:S01]  /*5ca0*/  MOV R4, R148 ;  /* 0x0000009400047202 */ /* 0x004fe20000000f00 */
        /* <DEDUP_REMOVED lines=177> */
[----:B------:R-:W-:Y:S04]  /*67c0*/  STL [R1+0x5d8], R170 ;  /* 0x0005d8aa01007387 */ /* 0x000fe80000100800 */
[----:B------:R-:W-:Y:S04]  /*67d0*/  STL [R1+0x5d4], R168 ;  /* 0x0005d4a801007387 */ /* 0x000fe80000100800 */
        /* <DEDUP_REMOVED lines=354> */
[----:B------:R-:W-:Y:S01]  /*7e00*/  STL.64 [R1+0x50], R44 ;  /* 0x0000502c01007387 */ /* 0x000fe20000100a00 */
[----:B------:R-:W-:-:S03]  /*7e10*/  IMAD.MOV.U32 R5, RZ, RZ, R150 ;  /* 0x000000ffff057224 */ /* 0x000fc600078e0096 */
[----:B------:R-:W-:Y:S01]  /*7e20*/  STL.64 [R1+0x58], R46 ;  /* 0x0000582e01007387 */ /* 0x000fe20000100a00 */
[----:B------:R-:W-:-:S03]  /*7e30*/  MOV R4, R151 ;  /* 0x0000009700047202 */ /* 0x000fc60000000f00 */
[----:B------:R-:W-:Y:S01]  /*7e40*/  STL.64 [R1+0x60], R48 ;  /* 0x0000603001007387 */ /* 0x000fe20000100a00 */
[----:B------:R-:W-:Y:S01]  /*7e50*/  IMAD.MOV.U32 R7, RZ, RZ, R148 ;  /* 0x000000ffff077224 */ /* 0x000fe200078e0094 */
[----:B------:R-:W-:Y:S02]  /*7e60*/  MOV R6, R149 ;  /* 0x0000009500067202 */ /* 0x000fe40000000f00 */
[----:B------:R-:W-:Y:S01]  /*7e70*/  STL.64 [R1+0x68], R50 ;  /* 0x0000683201007387 */ /* 0x000fe20000100a00 */
[----:B------:R-:W-:Y:S01]  /*7e80*/  IMAD.MOV.U32 R9, RZ, RZ, R146 ;  /* 0x000000ffff097224 */ /* 0x000fe200078e0092 */
[----:B------:R-:W-:Y:S02]  /*7e90*/  MOV R8, R147 ;  /* 0x0000009300087202 */ /* 0x000fe40000000f00 */
[----:B------:R1:W-:Y:S01]  /*7ea0*/  STL [R1+0x70], R52 ;  /* 0x0000703401007387 */ /* 0x0003e20000100800 */
[----:B------:R-:W-:Y:S01]  /*7eb0*/  IMAD.MOV.U32 R11, RZ, RZ, R144 ;  /* 0x000000ffff0b7224 */ /* 0x000fe200078e0090 */
[----:B------:R-:W-:-:S02]  /*7ec0*/  MOV R10, R145 ;  /* 0x00000091000a7202 */ /* 0x000fc40000000f00 */
[----:B------:R-:W2:Y:S01]  /*7ed0*/  LDL.LU.64 R150, [R1+0x508] ;  /* 0x0005080001967983 */ /* 0x000ea20000300a00 */
[----:B------:R-:W-:Y:S01]  /*7ee0*/  IMAD.MOV.U32 R13, RZ, RZ, R142 ;  /* 0x000000ffff0d7224 */ /* 0x000fe200078e008e */
[----:B------:R-:W-:Y:S02]  /*7ef0*/  MOV R12, R143 ;  /* 0x0000008f000c7202 */ /* 0x000fe40000000f00 */
[----:B------:R-:W2:Y:S01]  /*7f00*/  LDL.LU.64 R148, [R1+0x500] ;  /* 0x0005000001947983 */ /* 0x000ea20000300a00 */
[----:B------:R-:W-:Y:S01]  /*7f10*/  IMAD.MOV.U32 R15, RZ, RZ, R140 ;  /* 0x000000ffff0f7224 */ /* 0x000fe200078e008c */
[----:B------:R-:W-:Y:S02]  /*7f20*/  MOV R14, R141 ;  /* 0x0000008d000e7202 */ /* 0x000fe40000000f00 */
[----:B------:R-:W2:Y:S01]  /*7f30*/  LDL.LU.64 R146, [R1+0x4f8] ;  /* 0x0004f80001927983 */ /* 0x000ea20000300a00 */
        /* <DEDUP_REMOVED lines=129> */
[----:B------:R-:W-:-:S03]  /*8750*/  MOV R19, R53 ;  /* 0x0000003500137202 */ /* 0x000fc60000000f00 */
        /* <DEDUP_REMOVED lines=119> */
[----:B------:R-:W-:Y:S01]  /*8ed0*/  UIADD3 UR4, UR10, 0x6, URZ ;  /* 0x000000060a047890 */ /* 0x000fe2000fffe03f */
[----:B------:R-:W-:Y:S01]  /*8ee0*/  IMAD.MOV.U32 R235, RZ, RZ, R4 ;  /* 0x000000ffffeb7224 */ /* 0x000fe200078e0004 */
[----:B------:R-:W-:Y:S01]  /*8ef0*/  UIADD3 UR6, UR11, 0x6, URZ ;  /* 0x000000060b067890 */ /* 0x000fe2000fffe03f */
[----:B------:R1:W5:Y:S01]  /*8f00*/  LDL.LU R19, [R1+0x308] ;  /* 0x0003080001137983 */ /* 0x0003620000300800 */
[----:B------:R-:W-:Y:S01]  /*8f10*/  UMOV UR5, 0x40000040 ;  /* 0x4000004000057882 */ /* 0x000fe20000000000 */
[----:B------:R-:W-:-:S02]  /*8f20*/  UMOV UR7, 0x40000040 ;  /* 0x4000004000077882 */ /* 0x000fc40000000000 */
[----:B------:R1:W5:Y:S04]  /*8f30*/  LDL.LU R18, [R1+0x304] ;  /* 0x0003040001127983 */ /* 0x0003680000300800 */
[----:B------:R1:W5:Y:S04]  /*8f40*/  LDL.LU R17, [R1+0x300] ;  /* 0x0003000001117983 */ /* 0x0003680000300800 */
        /* <DEDUP_REMOVED lines=106> */
[----:B------:R-:W-:Y:S01]  /*95f0*/  BPT.TRAP 0x1 ;  /* 0x000000040000795c */ /* 0x000fe20000300000 */
.L_x_32:
[----:B------:R-:W2:Y:S04]  /*9600*/  LDL R6, [R1+0x200] ;  /* 0x0002000001067983 */ /* 0x000ea80000100800 */
[----:B------:R-:W3:Y:S01]  /*9610*/  LDL R5, [R1+0x20c] ;  /* 0x00020c0001057983 */ /* 0x000ee20000100800 */
[----:B-----5:R-:W-:-:S13]  /*9620*/  ISETP.NE.AND P1, PT, R165, RZ, PT ;  /* 0x000000ffa500720c */ /* 0x020fda0003f25270 */
[----:B------:R-:W-:-:S04]  /*9630*/  @P1 LEA R4, R0, UR50, 0x3 ;  /* 0x0000003200041c11 */ /* 0x000fc8000f8e18ff */
[----:B------:R-:W-:-:S04]  /*9640*/  @P1 IADD3 R4, R4, 0x18, RZ ;  /* 0x0000001804041810 */ /* 0x000fc80007ffe0ff */
[----:B--2---:R-:W-:-:S04]  /*9650*/  @P1 PRMT R4, R6, 0x654, R4 ;  /* 0x0000065406041816 */ /* 0x004fc80000000004 */
[----:B------:R1:W-:Y:S01]  /*9660*/  @P1 SYNCS.ARRIVE.TRANS64.RED.A1T0 RZ, [R4+URZ], RZ ;  /* 0x000000ff04ff19a7 */ /* 0x0003e2000810043f */
[----:B---3--:R-:W-:-:S13]  /*9670*/  ISETP.GT.U32.AND P1, PT, R5, 0x1, PT ;  /* 0x000000010500780c */ /* 0x008fda0003f24070 */
[----:B-1----:R-:W-:Y:S05]  /*9680*/  @P1 BRA `(.L_x_33) ;  /* 0x0000000000041947 */ /* 0x002fea0003800000 */
[----:B------:R-:W-:Y:S01]  /*9690*/  BPT.TRAP 0x1 ;  /* 0x000000040000795c */ /* 0x000fe20000300000 */
.L_x_33:
[----:B------:R-:W-:Y:S01]  /*96a0*/  UIADD3 UR9, UR9, 0x1, URZ ;  /* 0x0000000109097890 */ /* 0x000fe2000fffe03f */
[C---:B------:R-:W-:Y:S01]  /*96b0*/  ISETP.GT.AND P2, PT, R3.reuse, 0x1, PT ;  /* 0x000000010300780c */ /* 0x040fe20003f44270 */
[----:B------:R-:W-:Y:S01]  /*96c0*/  VIADD R0, R0, 0x1 ;  /* 0x0000000100007836 */ /* 0x000fe20000000000 */
[----:B------:R-:W-:Y:S01]  /*96d0*/  IADD3 R3, R3, -0x1, RZ ;  /* 0xffffffff03037810 */ /* 0x000fe20007ffe0ff */
[----:B------:R-:W-:-:S03]  /*96e0*/  UISETP.NE.AND UP0, UPT, UR9, 0x3, UPT ;  /* 0x000000030900788c */ /* 0x000fc6000bf05270 */
[C---:B------:R-:W-:Y:S01]  /*96f0*/  ISETP.NE.AND P1, PT, R0.reuse, 0x3, PT ;  /* 0x000000030000780c */ /* 0x040fe20003f25270 */
[----:B------:R-:W-:Y:S02]  /*9700*/  USEL UR4, URZ, 0x1, UP0 ;  /* 0x000000013f047887 */ /* 0x000fe40008000000 */
[----:B------:R-:W-:Y:S01]  /*9710*/  USEL UR9, UR9, URZ, UP0 ;  /* 0x0000003f09097287 */ /* 0x000fe20008000000 */
[----:B------:R-:W-:-:S03]  /*9720*/  SEL R0, R0, RZ, P1 ;  /* 0x000000ff00007207 */ /* 0x000fc60000800000 */
[----:B------:R-:W-:Y:S01]  /*9730*/  LOP3.LUT R2, R2, UR4, RZ, 0x3c, !PT ;  /* 0x0000000402027c12 */ /* 0x000fe2000f8e3cff */
[----:B------:R-:W-:Y:S07]  /*9740*/  @P2 BRA `(.L_x_34) ;  /* 0xffffffb800e02947 */ /* 0x000fee000383ffff */
.L_x_27:
[----:B------:R-:W1:Y:S02]  /*9750*/  LDC R0, c[0x0][0x28c] ;  /* 0x0000a300ff007b82 */ /* 0x000e640000000800 */
[----:B-1----:R-:W-:-:S13]  /*9760*/  ISETP.GE.AND P1, PT, R0, 0x1, PT ;  /* 0x000000010000780c */ /* 0x002fda0003f26270 */
[----:B------:R-:W-:Y:S05]  /*9770*/  @!P1 BRA `(.L_x_35) ;  /* 0x0000000000589947 */ /* 0x000fea0003800000 */
[----:B------:R-:W-:Y:S05]  /*9780*/  @!P0 BRA `(.L_x_36) ;  /* 0x0000000000048947 */ /* 0x000fea0003800000 */
[----:B------:R-:W-:Y:S01]  /*9790*/  BPT.TRAP 0x1 ;  /* 0x000000040000795c */ /* 0x000fe20000300000 */
.L_x_36:
[----:B------:R-:W2:Y:S01]  /*97a0*/  LDL R0, [R1+0x20c] ;  /* 0x00020c0001007983 */ /* 0x000ea20000100800 */
[----:B-----5:R-:W-:Y:S01]  /*97b0*/  ISETP.NE.AND P0, PT, R165, RZ, PT ;  /* 0x000000ffa500720c */ /* 0x020fe20003f05270 */
[----:B------:R-:W-:Y:S01]  /*97c0*/  BSSY B0, `(.L_x_37) ;  /* 0x000000f000007945 */ /* 0x000fe20003800000 */
[----:B--2---:R-:W-:-:S11]  /*97d0*/  ISETP.GT.U32.AND P1, PT, R0, 0x1, PT ;  /* 0x000000010000780c */ /* 0x004fd60003f24070 */
[----:B------:R-:W-:Y:S05]  /*97e0*/  @!P0 BRA `(.L_x_38) ;  /* 0x0000000000308947 */ /* 0x000fea0003800000 */
[----:B------:R-:W2:Y:S01]  /*97f0*/  LDL R2, [R1+0x200] ;  /* 0x0002000001027983 */ /* 0x000ea20000100800 */
[----:B------:R-:W-:-:S04]  /*9800*/  UISETP.LT.AND UP0, UPT, UR48, 0x1, UPT ;  /* 0x000000013000788c */ /* 0x000fc8000bf01270 */
[----:B------:R-:W-:-:S04]  /*9810*/  USEL UR6, UR48, 0x1, UP0 ;  /* 0x0000000130067887 */ /* 0x000fc80008000000 */
[----:B------:R-:W-:-:S04]  /*9820*/  UIADD3 UR6, UR41, UR48, -UR6 ;  /* 0x0000003029067290 */ /* 0x000fc8000fffe806 */
[----:B------:R-:W-:-:S04]  /*9830*/  UIMAD.WIDE.U32 UR4, UR6, -0x55555555, URZ ;  /* 0xaaaaaaab060478a5 */ /* 0x000fc8000f8e003f */
[----:B------:R-:W-:-:S04]  /*9840*/  USHF.R.U32.HI UR4, URZ, 0x1, UR5 ;  /* 0x000000013f047899 */ /* 0x000fc80008011605 */
[----:B------:R-:W-:-:S04]  /*9850*/  UIMAD UR6, UR4, -0x3, UR6 ;  /* 0xfffffffd040678a4 */ /* 0x000fc8000f8e0206 */
[----:B------:R-:W-:-:S04]  /*9860*/  ULEA UR6, UR6, UR50, 0x3 ;  /* 0x0000003206067291 */ /* 0x000fc8000f8e183f */
[----:B------:R-:W-:-:S06]  /*9870*/  UIADD3 UR6, UR6, 0x18, URZ ;  /* 0x0000001806067890 */ /* 0x000fcc000fffe03f */
[----:B------:R-:W-:-:S05]  /*9880*/  IMAD.U32 R0, RZ, RZ, UR6 ;  /* 0x00000006ff007e24 */ /* 0x000fca000f8e00ff */
[----:B--2---:R-:W-:-:S04]  /*9890*/  PRMT R0, R2, 0x654, R0 ;  /* 0x0000065402007816 */ /* 0x004fc80000000000 */
[----:B------:R1:W-:Y:S03]  /*98a0*/  SYNCS.ARRIVE.TRANS64.RED.A1T0 RZ, [R0+URZ], RZ ;  /* 0x000000ff00ff79a7 */ /* 0x0003e6000810043f */
.L_x_38:
[----:B------:R-:W-:Y:S05]  /*98b0*/  BSYNC B0 ;  /* 0x0000000000007941 */ /* 0x000fea0003800000 */
.L_x_37:
[----:B------:R-:W-:Y:S05]  /*98c0*/  @P1 BRA `(.L_x_35) ;  /* 0x0000000000041947 */ /* 0x000fea0003800000 */
[----:B------:R-:W-:Y:S01]  /*98d0*/  BPT.TRAP 0x1 ;  /* 0x000000040000795c */ /* 0x000fe20000300000 */
.L_x_35:
[----:B------:R-:W-:Y:S01]  /*98e0*/  UIADD3 UR6, UR50, 0x200, URZ ;  /* 0x0000020032067890 */ /* 0x000fe2000fffe03f */
[----:B-----5:R-:W-:Y:S01]  /*98f0*/  R2UR UR42, R19 ;  /* 0x00000000132a72ca */ /* 0x020fe200000e0000 */
[----:B------:R-:W-:Y:S01]  /*9900*/  UIADD3 UR51, UR48, UR41, URZ ;  /* 0x0000002930337290 */ /* 0x000fe2000fffe03f */
[----:B------:R-:W-:Y:S01]  /*9910*/  R2UR UR41, R18 ;  /* 0x00000000122972ca */ /* 0x000fe200000e0000 */
[----:B------:R-:W-:Y:S02]  /*9920*/  UISETP.GE.U32.AND UP1, UPT, UR48, 0x3, UPT ;  /* 0x000000033000788c */ /* 0x000fe4000bf26070 */
[----:B------:R-:W-:Y:S02]  /*9930*/  ULOP3.LUT UP2, URZ, UR6, 0x1bf, URZ, 0xc0, !UPT ;  /* 0x000001bf063f7892 */ /* 0x000fe4000f84c03f */
[----:B------:R-:W-:-:S04]  /*9940*/  UISETP.GT.U32.AND UP0, UPT, UR51, 0x2, UPT ;  /* 0x000000023300788c */ /* 0x000fc8000bf04070 */
[----:B------:R-:W-:Y:S01]  /*9950*/  UISETP.LT.U32.AND UP0, UPT, UR48, 0x3, UP0 ;  /* 0x000000033000788c */ /* 0x000fe20008701070 */
[----:B------:R-:W-:Y:S01]  /*9960*/  PLOP3.LUT P0, PT, PT, PT, UP2, 0x80, 0x0 ;  /* 0x000000000000781c */ /* 0x000fe20003f0f028 */
[----:B------:R-:W-:Y:S02]  /*9970*/  USHF.L.U32 UR42, UR42, 0x8, URZ ;  /* 0x000000082a2a7899 */ /* 0x000fe4000800063f */
[----:B------:R-:W-:Y:S02]  /*9980*/  @UP1 UIMAD.WIDE.U32 UR4, UR51, -0x55555555, URZ ;  /* 0xaaaaaaab330418a5 */ /* 0x000fe4000f8e003f */
[----:B------:R-:W-:Y:S02]  /*9990*/  USEL UR6, URZ, 0x1, !UP0 ;  /* 0x000000013f067887 */ /* 0x000fe4000c000000 */
[----:B------:R-:W-:Y:S02]  /*99a0*/  @UP1 USHF.R.U32.HI UR4, URZ, 0x1, UR5 ;  /* 0x000000013f041899 */ /* 0x000fe40008011605 */
[----:B------:R-:W-:-:S02]  /*99b0*/  ULOP3.LUT UR45, UR45, UR6, URZ, 0x3c, !UPT ;  /* 0x000000062d2d7292 */ /* 0x000fc4000f8e3c3f */
[----:B------:R-:W-:Y:S02]  /*99c0*/  USHF.L.U32 UR41, UR41, 0x8, URZ ;  /* 0x0000000829297899 */ /* 0x000fe4000800063f */
[----:B------:R-:W-:Y:S01]  /*99d0*/  @UP1 ULOP3.LUT UR45, UR45, 0x1, UR4, 0x78, !UPT ;  /* 0x000000012d2d1892 */ /* 0x000fe2000f8e7804 */
[----:B------:R-:W-:Y:S11]  /*99e0*/  @!P0 BRA `(.L_x_39) ;  /* 0x00000000007c8947 */ /* 0x000ff60003800000 */
[----:B------:R-:W-:Y:S01]  /*99f0*/  MOV R22, 0x0 ;  /* 0x0000000000167802 */ /* 0x000fe20000000f00 */
[----:B------:R-:W-:Y:S01]  /*9a00*/  ULDC.64 UR4, c[0x4][0x80] ;  /* 0x0100200000047ab9 */ /* 0x000fe20000000a00 */
[----:B------:R-:W-:Y:S01]  /*9a10*/  ULDC.64 UR6, c[0x4][0x88] ;  /* 0x0100220000067ab9 */ /* 0x000fe20000000a00 */
[----:B------:R-:W-:Y:S01]  /*9a20*/  ULDC.64 UR8, c[0x4][0x10] ;  /* 0x0100040000087ab9 */ /* 0x000fe20000000a00 */
[----:B------:R2:W3:Y:S01]  /*9a30*/  LDC.64 R2, c[0x4][R22] ;  /* 0x0100000016027b82 */ /* 0x0004e20000000a00 */
[----:B------:R-:W-:Y:S01]  /*9a40*/  MOV R4, UR4 ;  /* 0x0000000400047c02 */ /* 0x000fe20008000f00 */
[----:B------:R-:W-:Y:S01]  /*9a50*/  IMAD.U32 R5, RZ, RZ, UR5 ;  /* 0x00000005ff057e24 */ /* 0x000fe2000f8e00ff */
[----:B------:R-:W-:Y:S01]  /*9a60*/  MOV R6, UR6 ;  /* 0x0000000600067c02 */ /* 0x000fe20008000f00 */
[----:B------:R-:W-:Y:S01]  /*9a70*/  IMAD.U32 R7, RZ, RZ, UR7 ;  /* 0x00000007ff077e24 */ /* 0x000fe2000f8e00ff */
[----:B------:R-:W-:Y:S01]  /*9a80*/  MOV R10, UR8 ;  /* 0x00000008000a7c02 */ /* 0x000fe20008000f00 */
[----:B------:R-:W-:Y:S01]  /*9a90*/  IMAD.U32 R11, RZ, RZ, UR9 ;  /* 0x00000009ff0b7e24 */ /* 0x000fe2000f8e00ff */
[----:B------:R-:W-:Y:S01]  /*9aa0*/  MOV R8, 0x70 ;  /* 0x0000007000087802 */ /* 0x000fe20000000f00 */
[----:B------:R-:W-:Y:S01]  /*9ab0*/  IMAD.MOV.U32 R12, RZ, RZ, 0x1 ;  /* 0x00000001ff0c7424 */ /* 0x000fe200078e00ff */
[----:B--2---:R-:W-:-:S07]  /*9ac0*/  MOV R13, RZ ;  /* 0x000000ff000d7202 */ /* 0x004fce0000000f00 */
[----:B------:R-:W-:-:S07]  /*9ad0*/  LEPC R20, `(.L_x_40) ;  /* 0x000000001014794e */ /* 0x000fce0000000000 */
[----:B-1-3--:R-:W-:Y:S05]  /*9ae0*/  CALL.ABS.NOINC R2 ;  /* 0x0000000002007343 */ /* 0x00afea0003c00000 */
.L_x_40:
[----:B------:R1:W2:Y:S01]  /*9af0*/  LDC.64 R2, c[0x4][R22] ;  /* 0x0100000016027b82 */ /* 0x0002a20000000a00 */
[----:B------:R-:W-:Y:S01]  /*9b00*/  ULDC.64 UR4, c[0x4][0x80] ;  /* 0x0100200000047ab9 */ /* 0x000fe20000000a00 */
[----:B------:R-:W-:Y:S01]  /*9b10*/  ULDC.64 UR6, c[0x4][0x88] ;  /* 0x0100220000067ab9 */ /* 0x000fe20000000a00 */
[----:B------:R-:W-:Y:S01]  /*9b20*/  ULDC.64 UR8, c[0x4][0x10] ;  /* 0x0100040000087ab9 */ /* 0x000fe20000000a00 */
[----:B------:R-:W-:Y:S01]  /*9b30*/  IMAD.U32 R4, RZ, RZ, UR4 ;  /* 0x00000004ff047e24 */ /* 0x000fe2000f8e00ff */
[----:B------:R-:W-:Y:S01]  /*9b40*/  MOV R5, UR5 ;  /* 0x0000000500057c02 */ /* 0x000fe20008000f00 */
        /* <DEDUP_REMOVED lines=8> */
[----:B--2---:R-:W-:Y:S05]  /*9bd0*/  CALL.ABS.NOINC R2 ;  /* 0x0000000002007343 */ /* 0x004fea0003c00000 */
.L_x_39:
[----:B------:R-:W2:Y:S01]  /*9be0*/  S2R R20, SR_TID.X ;  /* 0x0000000000147919 */ /* 0x000ea20000002100 */
[----:B------:R-:W3:Y:S01]  /*9bf0*/  LDC R2, c[0x0][0x288] ;  /* 0x0000a200ff027b82 */ /* 0x000ee20000000800 */
[----:B------:R-:W-:Y:S01]  /*9c00*/  ULDC UR4, c[0x0][0x284] ;  /* 0x0000a10000047ab9 */ /* 0x000fe20000000800 */
[----:B--2---:R-:W-:Y:S02]  /*9c10*/  SHF.R.U32.HI R5, RZ, 0x2, R20 ;  /* 0x00000002ff057819 */ /* 0x004fe40000011614 */
[C---:B------:R-:W-:Y:S02]  /*9c20*/  LOP3.LUT R7, R20.reuse, 0xe0, RZ, 0xc0, !PT ;  /* 0x000000e014077812 */ /* 0x040fe400078ec0ff */
[----:B------:R-:W-:Y:S02]  /*9c30*/  LOP3.LUT R5, R5, 0x7, RZ, 0xc0, !PT ;  /* 0x0000000705057812 */ /* 0x000fe400078ec0ff */
[----:B------:R-:W-:Y:S02]  /*9c40*/  SHF.R.U32.HI R10, RZ, 0x1, R7 ;  /* 0x00000001ff0a7819 */ /* 0x000fe40000011607 */
[----:B-1----:R-:W-:-:S02]  /*9c50*/  LOP3.LUT R0, R20, 0x3, RZ, 0xc0, !PT ;  /* 0x0000000314007812 */ /* 0x002fc400078ec0ff */
[----:B------:R-:W-:Y:S01]  /*9c60*/  IADD3 R10, -R10, UR4, -R5 ;  /* 0x000000040a0a7c10 */ /* 0x000fe2000fffe905 */
[----:B------:R-:W-:Y:S02]  /*9c70*/  ULDC.64 UR4, c[0x0][0x590] ;  /* 0x0001640000047ab9 */ /* 0x000fe40000000a00 */
[----:B------:R-:W-:Y:S01]  /*9c80*/  MOV R171, UR4 ;  /* 0x0000000400ab7c02 */ /* 0x000fe20008000f00 */
[----:B------:R-:W-:Y:S02]  /*9c90*/  IMAD.U32 R172, RZ, RZ, UR5 ;  /* 0x00000005ffac7e24 */ /* 0x000fe4000f8e00ff */
[----:B---3--:R-:W-:Y:S01]  /*9ca0*/  IMAD R0, R0, -0x2, R2 ;  /* 0xfffffffe00007824 */ /* 0x008fe200078e0202 */
[----:B------:R-:W-:Y:S01]  /*9cb0*/  ISETP.NE.U32.AND P0, PT, R171, RZ, PT ;  /* 0x000000ffab00720c */ /* 0x000fe20003f05070 */
[----:B------:R-:W-:Y:S02]  /*9cc0*/  IMAD R10, R19, -0x100, R10 ;  /* 0xffffff00130a7824 */ /* 0x000fe400078e020a */
[----:B------:R-:W-:Y:S01]  /*9cd0*/  IMAD R18, R18, -0x100, R0 ;  /* 0xffffff0012127824 */ /* 0x000fe200078e0200 */
[----:B------:R-:W-:-:S13]  /*9ce0*/  ISETP.NE.AND.EX P0, PT, R172, RZ, PT, P0 ;  /* 0x000000ffac00720c */ /* 0x000fda0003f05300 */
[----:B------:R-:W-:Y:S05]  /*9cf0*/  @!P0 BRA `(.L_x_41) ;  /* 0x00000000005c8947 */ /* 0x000fea0003800000 */
[----:B------:R-:W-:Y:S02]  /*9d00*/  ULDC.64 UR4, c[0x0][0x588] ;  /* 0x0001620000047ab9 */ /* 0x000fe40000000a00 */
[----:B------:R-:W-:-:S04]  /*9d10*/  ISETP.NE.U32.AND P1, PT, RZ, UR4, PT ;  /* 0x00000004ff007c0c */ /* 0x000fc8000bf25070 */
[----:B------:R-:W-:-:S13]  /*9d20*/  ISETP.NE.AND.EX P1, PT, RZ, UR5, PT, P1 ;  /* 0x00000005ff007c0c */ /* 0x000fda000bf25310 */
[----:B------:R-:W-:Y:S05]  /*9d30*/  @!P1 BRA `(.L_x_42) ;  /* 0x00000000002c9947 */ /* 0x000fea0003800000 */
[----:B------:R-:W1:Y:S01]  /*9d40*/  LDC.64 R8, c[0x0][0x588] ;  /* 0x00016200ff087b82 */ /* 0x000e620000000a00 */
[----:B------:R-:W-:-:S04]  /*9d50*/  IMAD R2, R171, UR43, RZ ;  /* 0x0000002bab027c24 */ /* 0x000fc8000f8e02ff */
[----:B-1----:R-:W-:-:S05]  /*9d60*/  IMAD.WIDE R2, R2, 0x4, R8 ;  /* 0x0000000402027825 */ /* 0x002fca00078e0208 */
[----:B------:R-:W2:Y:S01]  /*9d70*/  LDG.E R164, desc[UR54][R2.64] ;  /* 0x0000003602a47981 */ /* 0x000ea2000c1e1900 */
[----:B------:R-:W-:Y:S01]  /*9d80*/  MOV R0, 0x1 ;  /* 0x0000000100007802 */ /* 0x000fe20000000f00 */
[----:B------:R-:W-:Y:S01]  /*9d90*/  IMAD.MOV.U32 R170, RZ, RZ, 0x1 ;  /* 0x00000001ffaa7424 */ /* 0x000fe200078e00ff */
[----:B------:R-:W-:-:S03]  /*9da0*/  MOV R168, 0x1 ;  /* 0x0000000100a87802 */ /* 0x000fc60000000f00 */
[----:B------:R1:W-:Y:S01]  /*9db0*/  STL.S16 [R1+0x210], R0 ;  /* 0x0002100001007387 */ /* 0x0003e20000100600 */
[----:B--2---:R-:W-:Y:S01]  /*9dc0*/  IMAD.MOV.U32 R167, RZ, RZ, R164 ;  /* 0x000000ffffa77224 */ /* 0x004fe200078e00a4 */
[----:B------:R-:W-:Y:S01]  /*9dd0*/  MOV R16, R164 ;  /* 0x000000a400107202 */ /* 0x000fe20000000f00 */
[----:B-1----:R-:W-:Y:S06]  /*9de0*/  BRA `(.L_x_41) ;  /* 0x0000000000207947 */ /* 0x002fec0003800000 */
.L_x_42:
[----:B------:R-:W-:Y:S01]  /*9df0*/  IMAD.MOV.U32 R0, RZ, RZ, 0x1 ;  /* 0x00000001ff007424 */ /* 0x000fe200078e00ff */
[----:B------:R-:W-:Y:S01]  /*9e00*/  ULDC UR4, c[0x0][0x580] ;  /* 0x0001600000047ab9 */ /* 0x000fe20000000800 */
[----:B------:R-:W-:Y:S01]  /*9e10*/  MOV R170, 0x1 ;  /* 0x0000000100aa7802 */ /* 0x000fe20000000f00 */
[----:B------:R-:W-:Y:S01]  /*9e20*/  IMAD.MOV.U32 R168, RZ, RZ, 0x1 ;  /* 0x00000001ffa87424 */ /* 0x000fe200078e00ff */
[----:B------:R-:W-:Y:S01]  /*9e30*/  MOV R164, UR4 ;  /* 0x0000000400a47c02 */ /* 0x000fe20008000f00 */
[----:B------:R1:W-:Y:S01]  /*9e40*/  STL.S16 [R1+0x210], R0 ;  /* 0x0002100001007387 */ /* 0x0003e20000100600 */
[----:B------:R-:W-:Y:S01]  /*9e50*/  IMAD.U32 R167, RZ, RZ, UR4 ;  /* 0x00000004ffa77e24 */ /* 0x000fe2000f8e00ff */
[----:B------:R-:W-:-:S07]  /*9e60*/  MOV R16, UR4 ;  /* 0x0000000400107c02 */ /* 0x000fce0008000f00 */
.L_x_41:
[----:B------:R-:W2:Y:S02]  /*9e70*/  LDC.64 R2, c[0x0][0x5b0] ;  /* 0x00016c00ff027b82 */ /* 0x000ea40000000a00 */
[----:B--2---:R-:W-:-:S04]  /*9e80*/  ISETP.NE.U32.AND P1, PT, R2, RZ, PT ;  /* 0x000000ff0200720c */ /* 0x004fc80003f25070 */
[----:B------:R-:W-:-:S13]  /*9e90*/  ISETP.NE.AND.EX P1, PT, R3, RZ, PT, P1 ;  /* 0x000000ff0300720c */ /* 0x000fda0003f25310 */
[----:B------:R-:W-:Y:S05]  /*9ea0*/  @!P1 BRA `(.L_x_43) ;  /* 0x00000000002c9947 */ /* 0x000fea0003800000 */
[----:B------:R-:W-:Y:S02]  /*9eb0*/  ULDC.64 UR4, c[0x0][0x5a8] ;  /* 0x00016a0000047ab9 */ /* 0x000fe40000000a00 */
[----:B------:R-:W-:-:S04]  /*9ec0*/  ISETP.NE.U32.AND P1, PT, RZ, UR4, PT ;  /* 0x00000004ff007c0c */ /* 0x000fc8000bf25070 */
[----:B------:R-:W-:-:S13]  /*9ed0*/  ISETP.NE.AND.EX P1, PT, RZ, UR5, PT, P1 ;  /* 0x00000005ff007c0c */ /* 0x000fda000bf25310 */
[----:B------:R-:W-:Y:S05]  /*9ee0*/  @!P1 BRA `(.L_x_44) ;  /* 0x0000000000149947 */ /* 0x000fea0003800000 */
[----:B------:R-:W2:Y:S01]  /*9ef0*/  LDC.64 R8, c[0x0][0x5a8] ;  /* 0x00016a00ff087b82 */ /* 0x000ea20000000a00 */
[----:B------:R-:W-:-:S04]  /*9f00*/  IMAD R2, R2, UR43, RZ ;  /* 0x0000002b02027c24 */ /* 0x000fc8000f8e02ff */
[----:B--2---:R-:W-:-:S05]  /*9f10*/  IMAD.WIDE R2, R2, 0x4, R8 ;  /* 0x0000000402027825 */ /* 0x004fca00078e0208 */
[----:B------:R2:W5:Y:S01]  /*9f20*/  LDG.E R17, desc[UR54][R2.64] ;  /* 0x0000003602117981 */ /* 0x000562000c1e1900 */
[----:B------:R-:W-:Y:S05]  /*9f30*/  BRA `(.L_x_43) ;  /* 0x0000000000087947 */ /* 0x000fea0003800000 */
.L_x_44:
[----:B------:R-:W-:Y:S02]  /*9f40*/  ULDC UR4, c[0x0][0x5a0] ;  /* 0x0001680000047ab9 */ /* 0x000fe40000000800 */
[----:B------:R-:W-:-:S07]  /*9f50*/  IMAD.U32 R17, RZ, RZ, UR4 ;  /* 0x00000004ff117e24 */ /* 0x000fce000f8e00ff */
.L_x_43:
[----:B------:R-:W3:Y:S01]  /*9f60*/  LDC.64 R8, c[0x0][0x5c0] ;  /* 0x00017000ff087b82 */ /* 0x000ee20000000a00 */
[----:B------:R-:W-:Y:S01]  /*9f70*/  ULDC.64 UR4, c[0x0][0x588] ;  /* 0x0001620000047ab9 */ /* 0x000fe20000000a00 */
[----:B------:R-:W-:Y:S01]  /*9f80*/  ISETP.EQ.U32.AND P3, PT, R171, RZ, PT ;  /* 0x000000ffab00720c */ /* 0x000fe20003f62070 */
[----:B------:R-:W-:Y:S01]  /*9f90*/  IMAD.MOV.U32 R174, RZ, RZ, 0x1 ;  /* 0x00000001ffae7424 */ /* 0x000fe200078e00ff */
[----:B------:R-:W-:Y:S02]  /*9fa0*/  ISETP.NE.U32.AND P1, PT, RZ, UR4, PT ;  /* 0x00000004ff007c0c */ /* 0x000fe4000bf25070 */
[----:B------:R-:W-:Y:S02]  /*9fb0*/  LOP3.LUT P4, RZ, R168, 0xff, RZ, 0xc0, !PT ;  /* 0x000000ffa8ff7812 */ /* 0x000fe4000788c0ff */
[----:B-1----:R-:W1:Y:S01]  /*9fc0*/  LDC R0, c[0x0][0x5c8] ;  /* 0x00017200ff007b82 */ /* 0x002e620000000800 */
[----:B------:R-:W-:Y:S02]  /*9fd0*/  ISETP.NE.AND.EX P1, PT, RZ, UR5, PT, P1 ;  /* 0x00000005ff007c0c */ /* 0x000fe4000bf25310 */
[----:B------:R-:W-:-:S02]  /*9fe0*/  FSEL R169, R16, R167, !P4 ;  /* 0x000000a710a97208 */ /* 0x000fc40006000000 */
[----:B------:R-:W-:Y:S02]  /*9ff0*/  ISETP.EQ.OR.EX P3, PT, R172, RZ, !P1, P3 ;  /* 0x000000ffac00720c */ /* 0x000fe40004f62730 */
[----:B------:R-:W-:Y:S02]  /*a000*/  PLOP3.LUT P1, PT, P1, PT, PT, 0x8, 0x0 ;  /* 0x000000000000781c */ /* 0x000fe40000f2e170 */
[----:B------:R-:W-:Y:S02]  /*a010*/  MOV R11, 0x1 ;  /* 0x00000001000b7802 */ /* 0x000fe40000000f00 */
[C---:B------:R-:W-:Y:S02]  /*a020*/  FSEL R167, R164.reuse, R167, !P0 ;  /* 0x000000a7a4a77208 */ /* 0x040fe40004000000 */
[----:B------:R-:W-:Y:S02]  /*a030*/  FSEL R169, R164, R169, !P0 ;  /* 0x000000a9a4a97208 */ /* 0x000fe40004000000 */
[----:B---3--:R-:W-:-:S04]  /*a040*/  ISETP.NE.U32.AND P2, PT, R8, RZ, PT ;  /* 0x000000ff0800720c */ /* 0x008fc80003f45070 */
[----:B------:R-:W-:-:S04]  /*a050*/  ISETP.NE.AND.EX P2, PT, R9, RZ, PT, P2 ;  /* 0x000000ff0900720c */ /* 0x000fc80003f45320 */
[----:B-1----:R-:W-:Y:S01]  /*a060*/  FSEL R0, R0, RZ, !P2 ;  /* 0x000000ff00007208 */ /* 0x002fe20005000000 */
[----:B------:R-:W-:Y:S08]  /*a070*/  @!P3 BRA `(.L_x_45) ;  /* 0x000000000040b947 */ /* 0x000ff00003800000 */
[----:B------:R-:W-:Y:S04]  /*a080*/  BSSY B0, `(.L_x_46) ;  /* 0x000000e000007945 */ /* 0x000fe80003800000 */
[----:B------:R-:W-:Y:S05]  /*a090*/  @!P0 BRA `(.L_x_47) ;  /* 0x0000000000248947 */ /* 0x000fea0003800000 */
[----:B------:R-:W-:Y:S02]  /*a0a0*/  LOP3.LUT P4, RZ, R170, 0xff, RZ, 0xc0, !PT ;  /* 0x000000ffaaff7812 */ /* 0x000fe4000788c0ff */
[----:B------:R-:W-:Y:S02]  /*a0b0*/  PLOP3.LUT P3, PT, P1, PT, PT, 0x80, 0x0 ;  /* 0x000000000000781c */ /* 0x000fe40000f6f070 */
[----:B------:R-:W-:-:S09]  /*a0c0*/  PRMT R168, RZ, 0x7610, R168 ;  /* 0x00007610ffa87816 */ /* 0x000fd200000000a8 */
[----:B------:R-:W-:Y:S05]  /*a0d0*/  @!P4 BRA `(.L_x_48) ;  /* 0x000000000020c947 */ /* 0x000fea0003800000 */
[----:B------:R-:W-:Y:S01]  /*a0e0*/  FSETP.EQ.AND P3, PT, R164, RZ, PT ;  /* 0x000000ffa400720b */ /* 0x000fe20003f62000 */
[----:B------:R-:W-:Y:S01]  /*a0f0*/  IMAD.MOV.U32 R169, RZ, RZ, R164 ;  /* 0x000000ffffa97224 */ /* 0x000fe200078e00a4 */
[----:B------:R-:W-:Y:S02]  /*a100*/  MOV R167, R164 ;  /* 0x000000a400a77202 */ /* 0x000fe40000000f00 */
[----:B------:R-:W-:Y:S01]  /*a110*/  PRMT R168, R170, 0x7610, R168 ;  /* 0x00007610aaa87816 */ /* 0x000fe200000000a8 */
[----:B------:R-:W-:Y:S08]  /*a120*/  BRA `(.L_x_48) ;  /* 0x00000000000c7947 */ /* 0x000ff00003800000 */
.L_x_47:
[----:B------:R-:W-:Y:S01]  /*a130*/  FSETP.EQ.AND P3, PT, R164, RZ, PT ;  /* 0x000000ffa400720b */ /* 0x000fe20003f62000 */
[----:B------:R-:W-:Y:S01]  /*a140*/  IMAD.MOV.U32 R169, RZ, RZ, R164 ;  /* 0x000000ffffa97224 */ /* 0x000fe200078e00a4 */
[----:B------:R-:W-:-:S11]  /*a150*/  MOV R167, R164 ;  /* 0x000000a400a77202 */ /* 0x000fd60000000f00 */
.L_x_48:
[----:B------:R-:W-:Y:S05]  /*a160*/  BSYNC B0 ;  /* 0x0000000000007941 */ /* 0x000fea0003800000 */
.L_x_46:
[----:B------:R-:W-:-:S07]  /*a170*/  SEL R11, RZ, 0x1, P3 ;  /* 0x00000001ff0b7807 */ /* 0x000fce0001800000 */
.L_x_45:
[----:B------:R-:W-:Y:S04]  /*a180*/  BSSY B0, `(.L_x_49) ;  /* 0x0000010000007945 */ /* 0x000fe80003800000 */
[----:B------:R-:W-:Y:S05]  /*a190*/  @!P0 BRA `(.L_x_50) ;  /* 0x00000000002c8947 */ /* 0x000fea0003800000 */
[----:B--2---:R-:W2:Y:S01]  /*a1a0*/  LDL R2, [R1+0x210] ;  /* 0x0002100001027983 */ /* 0x004ea20000100800 */
[----:B------:R-:W-:Y:S02]  /*a1b0*/  PRMT R170, RZ, 0x7610, R170 ;  /* 0x00007610ffaa7816 */ /* 0x000fe400000000aa */
[----:B------:R-:W-:Y:S02]  /*a1c0*/  PRMT R168, RZ, 0x7610, R168 ;  /* 0x00007610ffa87816 */ /* 0x000fe400000000a8 */
[----:B--2---:R-:W-:-:S13]  /*a1d0*/  LOP3.LUT P0, RZ, R2, 0xff, RZ, 0xc0, !PT ;  /* 0x000000ff02ff7812 */ /* 0x004fda000780c0ff */
[----:B------:R-:W-:Y:S05]  /*a1e0*/  @!P0 BRA `(.L_x_51) ;  /* 0x0000000000248947 */ /* 0x000fea0003800000 */
[----:B------:R-:W-:Y:S01]  /*a1f0*/  FSETP.EQ.AND P1, PT, R164, RZ, PT ;  /* 0x000000ffa400720b */ /* 0x000fe20003f22000 */
[----:B------:R-:W-:Y:S01]  /*a200*/  IMAD.MOV.U32 R169, RZ, RZ, R164 ;  /* 0x000000ffffa97224 */ /* 0x000fe200078e00a4 */
[C---:B------:R-:W-:Y:S02]  /*a210*/  PRMT R170, R2.reuse, 0x7610, R170 ;  /* 0x0000761002aa7816 */ /* 0x040fe400000000aa */
[----:B------:R-:W-:Y:S02]  /*a220*/  MOV R167, R164 ;  /* 0x000000a400a77202 */ /* 0x000fe40000000f00 */
[----:B------:R-:W-:Y:S01]  /*a230*/  PRMT R168, R2, 0x7610, R168 ;  /* 0x0000761002a87816 */ /* 0x000fe200000000a8 */
[----:B------:R-:W-:Y:S06]  /*a240*/  BRA `(.L_x_51) ;  /* 0x00000000000c7947 */ /* 0x000fec0003800000 */
.L_x_50:
[----:B------:R-:W-:Y:S01]  /*a250*/  FSETP.EQ.AND P1, PT, R164, RZ, PT ;  /* 0x000000ffa400720b */ /* 0x000fe20003f22000 */
[----:B------:R-:W-:Y:S01]  /*a260*/  IMAD.MOV.U32 R169, RZ, RZ, R164 ;  /* 0x000000ffffa97224 */ /* 0x000fe200078e00a4 */
[----:B------:R-:W-:-:S11]  /*a270*/  MOV R167, R164 ;  /* 0x000000a400a77202 */ /* 0x000fd60000000f00 */
.L_x_51:
[----:B------:R-:W-:Y:S05]  /*a280*/  BSYNC B0 ;  /* 0x0000000000007941 */ /* 0x000fea0003800000 */
.L_x_49:
[-C--:B------:R-:W-:Y:S01]  /*a290*/  MOV R6, R0.reuse ;  /* 0x0000000000067202 */ /* 0x080fe20000000f00 */
[----:B------:R-:W-:Y:S01]  /*a2a0*/  IMAD.MOV.U32 R4, RZ, RZ, R0 ;  /* 0x000000ffff047224 */ /* 0x000fe200078e0000 */
[----:B--2---:R-:W-:Y:S01]  /*a2b0*/  MOV R2, R0 ;  /* 0x0000000000027202 */ /* 0x004fe20000000f00 */
[----:B------:R-:W-:Y:S06]  /*a2c0*/  @!P2 BRA `(.L_x_52) ;  /* 0x000000000080a947 */ /* 0x000fec0003800000 */
[----:B------:R-:W-:Y:S01]  /*a2d0*/  SHF.R.U32.HI R0, RZ, 0x5, R7 ;  /* 0x00000005ff007819 */ /* 0x000fe20000011607 */
[----:B------:R-:W-:Y:S01]  /*a2e0*/  USHF.R.S32.HI UR4, URZ, 0x1f, UR43 ;  /* 0x0000001f3f047899 */ /* 0x000fe2000801142b */
[----:B------:R-:W1:Y:S03]  /*a2f0*/  LDC.64 R6, c[0x0][0x5d0] ;  /* 0x00017400ff067b82 */ /* 0x000e660000000a00 */
[----:B------:R-:W-:-:S05]  /*a300*/  IMAD.SHL.U32 R0, R0, 0x10, RZ ;  /* 0x0000001000007824 */ /* 0x000fca00078e00ff */
[----:B------:R-:W-:-:S04]  /*a310*/  LOP3.LUT R0, R0, 0xfffffff0, R5, 0xe2, !PT ;  /* 0xfffffff000007812 */ /* 0x000fc800078ee205 */
[----:B------:R-:W-:-:S04]  /*a320*/  IADD3 R2, R0, UR42, RZ ;  /* 0x0000002a00027c10 */ /* 0x000fc8000fffe0ff */
[----:B------:R-:W-:-:S03]  /*a330*/  SHF.R.S32.HI R3, RZ, 0x1f, R2 ;  /* 0x0000001fff037819 */ /* 0x000fc60000011402 */
[----:B-1----:R-:W-:-:S04]  /*a340*/  IMAD.WIDE.U32 R4, R6, UR43, R2 ;  /* 0x0000002b06047c25 */ /* 0x002fc8000f8e0002 */
[----:B------:R-:W-:Y:S01]  /*a350*/  IMAD R6, R6, UR4, RZ ;  /* 0x0000000406067c24 */ /* 0x000fe2000f8e02ff */
[----:B------:R-:W-:-:S03]  /*a360*/  LEA R2, P0, R4, R8, 0x1 ;  /* 0x0000000804027211 */ /* 0x000fc600078008ff */
[----:B------:R-:W-:-:S04]  /*a370*/  IMAD R7, R7, UR43, R6 ;  /* 0x0000002b07077c24 */ /* 0x000fc8000f8e0206 */
[----:B------:R-:W-:-:S05]  /*a380*/  IMAD.IADD R7, R5, 0x1, R7 ;  /* 0x0000000105077824 */ /* 0x000fca00078e0207 */
[----:B------:R-:W-:Y:S02]  /*a390*/  LEA.HI.X R3, R4, R9, R7, 0x1, P0 ;  /* 0x0000000904037211 */ /* 0x000fe400000f0c07 */
[----:B------:R-:W-:-:S04]  /*a3a0*/  ISETP.GE.AND P0, PT, R18, 0x1, PT ;  /* 0x000000011200780c */ /* 0x000fc80003f06270 */
[C---:B------:R-:W-:Y:S02]  /*a3b0*/  ISETP.LT.OR P4, PT, R10.reuse, 0x81, !P0 ;  /* 0x000000810a00780c */ /* 0x040fe40004781670 */
[C---:B------:R-:W-:Y:S02]  /*a3c0*/  ISETP.LT.OR P2, PT, R10.reuse, 0x1, !P0 ;  /* 0x000000010a00780c */ /* 0x040fe40004741670 */
[C---:B------:R-:W-:Y:S02]  /*a3d0*/  ISETP.LT.OR P3, PT, R10.reuse, 0x9, !P0 ;  /* 0x000000090a00780c */ /* 0x040fe40004761670 */
[----:B------:R-:W-:-:S07]  /*a3e0*/  ISETP.LT.OR P0, PT, R10, 0x89, !P0 ;  /* 0x000000890a00780c */ /* 0x000fce0004701670 */
[----:B------:R-:W2:Y:S04]  /*a3f0*/  @!P4 LDG.E.U16 R4, desc[UR54][R2.64+0x100] ;  /* 0x000100360204c981 */ /* 0x000ea8000c1e1500 */
[----:B------:R-:W3:Y:S04]  /*a400*/  @!P2 LDG.E.U16 R0, desc[UR54][R2.64] ;  /* 0x000000360200a981 */ /* 0x000ee8000c1e1500 */
[----:B------:R-:W4:Y:S04]  /*a410*/  @!P3 LDG.E.U16 R5, desc[UR54][R2.64+0x10] ;  /* 0x000010360205b981 */ /* 0x000f28000c1e1500 */
[----:B------:R1:W4:Y:S01]  /*a420*/  @!P0 LDG.E.U16 R3, desc[UR54][R2.64+0x110] ;  /* 0x0001103602038981 */ /* 0x000322000c1e1500 */
[----:B------:R-:W-:Y:S01]  /*a430*/  MOV R6, RZ ;  /* 0x000000ff00067202 */ /* 0x000fe20000000f00 */
[----:B-1----:R-:W-:Y:S01]  /*a440*/  IMAD.MOV.U32 R2, RZ, RZ, RZ ;  /* 0x000000ffff027224 */ /* 0x002fe200078e00ff */
[----:B--2---:R-:W-:-:S02]  /*a450*/  @!P4 PRMT R2, R4, 0x5410, RZ ;  /* 0x000054100402c816 */ /* 0x004fc400000000ff */
[----:B---3--:R-:W-:-:S04]  /*a460*/  @!P2 PRMT R6, R0, 0x5410, RZ ;  /* 0x000054100006a816 */ /* 0x008fc800000000ff */
[----:B----4-:R-:W-:-:S04]  /*a470*/  @!P3 PRMT R6, R6, 0x5410, R5 ;  /* 0x000054100606b816 */ /* 0x010fc80000000005 */
[----:B------:R-:W-:Y:S02]  /*a480*/  SHF.L.U32 R0, R6, 0x10, RZ ;  /* 0x0000001006007819 */ /* 0x000fe400000006ff */
[----:B------:R-:W-:Y:S02]  /*a490*/  @!P0 PRMT R2, R2, 0x5410, R3 ;  /* 0x0000541002028816 */ /* 0x000fe40000000003 */
[----:B------:R-:W-:-:S03]  /*a4a0*/  LOP3.LUT R6, R6, 0xffff0000, RZ, 0xc0, !PT ;  /* 0xffff000006067812 */ /* 0x000fc600078ec0ff */
[C---:B------:R-:W-:Y:S01]  /*a4b0*/  IMAD.U32 R4, R2.reuse, 0x10000, RZ ;  /* 0x0001000002047824 */ /* 0x040fe200078e00ff */
[----:B------:R-:W-:-:S07]  /*a4c0*/  LOP3.LUT R2, R2, 0xffff0000, RZ, 0xc0, !PT ;  /* 0xffff000002027812 */ /* 0x000fce00078ec0ff */
.L_x_52:
[----:B------:R-:W-:Y:S01]  /*a4d0*/  PRMT R11, R11, 0x9910, RZ ;  /* 0x000099100b0b7816 */ /* 0x000fe200000000ff */
[----:B------:R-:W-:Y:S01]  /*a4e0*/  BSSY B0, `(.L_x_53) ;  /* 0x0000025000007945 */ /* 0x000fe20003800000 */
[----:B------:R-:W-:Y:S02]  /*a4f0*/  MOV R3, RZ ;  /* 0x000000ff00037202 */ /* 0x000fe40000000f00 */
[----:B------:R-:W-:Y:S02]  /*a500*/  CS2R R14, SRZ ;  /* 0x00000000000e7805 */ /* 0x000fe4000001ff00 */
[----:B------:R-:W-:Y:S02]  /*a510*/  ISETP.NE.AND P0, PT, R11, RZ, PT ;  /* 0x000000ff0b00720c */ /* 0x000fe40003f05270 */
[----:B------:R-:W-:Y:S02]  /*a520*/  CS2R R12, SRZ ;  /* 0x00000000000c7805 */ /* 0x000fe4000001ff00 */
[----:B------:R-:W-:-:S02]  /*a530*/  CS2R R10, SRZ ;  /* 0x00000000000a7805 */ /* 0x000fc4000001ff00 */
[----:B------:R-:W-:-:S07]  /*a540*/  CS2R R8, SRZ ;  /* 0x0000000000087805 */ /* 0x000fce000001ff00 */
[----:B------:R-:W-:Y:S05]  /*a550*/  @!P0 BRA `(.L_x_54) ;  /* 0x0000000000748947 */ /* 0x000fea0003800000 */
[----:B------:R-:W-:-:S13]  /*a560*/  ISETP.NE.AND P2, PT, R156, 0x3, PT ;  /* 0x000000039c00780c */ /* 0x000fda0003f45270 */
[----:B------:R-:W-:Y:S05]  /*a570*/  @!P2 BRA `(.L_x_55) ;  /* 0x000000000004a947 */ /* 0x000fea0003800000 */
[----:B------:R-:W-:Y:S01]  /*a580*/  BPT.TRAP 0x1 ;  /* 0x000000040000795c */ /* 0x000fe20000300000 */
.L_x_55:
[----:B------:R-:W-:-:S04]  /*a590*/  SHF.L.U32 R3, RZ, 0x1f, RZ ;  /* 0x0000001fff037819 */ /* 0x000fc800000006ff */
[----:B------:R-:W1:Y:S02]  /*a5a0*/  SYNCS.PHASECHK.TRANS64.TRYWAIT P2, [UR50+0x30], R3 ;  /* 0x00003003ff0075a7 */ /* 0x000e640008040172 */
[----:B-1----:R-:W-:Y:S05]  /*a5b0*/  @!P2 BRA `(.L_x_56) ;  /* 0x000000d00004a947 */ /* 0x002fea0003800000 */
.L_x_374:
[----:B-1----:R-:W-:Y:S01]  /*a5c0*/  IMAD.MOV.U32 R3, RZ, RZ, 0x1 ;  /* 0x00000001ff037424 */ /* 0x002fe200078e00ff */
[----:B------:R-:W-:Y:S02]  /*a5d0*/  CS2R R14, SRZ ;  /* 0x00000000000e7805 */ /* 0x000fe4000001ff00 */
[----:B------:R-:W-:Y:S02]  /*a5e0*/  CS2R R12, SRZ ;  /* 0x00000000000c7805 */ /* 0x000fe4000001ff00 */
[----:B------:R-:W-:Y:S02]  /*a5f0*/  CS2R R10, SRZ ;  /* 0x00000000000a7805 */ /* 0x000fe4000001ff00 */
[----:B------:R-:W-:Y:S01]  /*a600*/  CS2R R8, SRZ ;  /* 0x0000000000087805 */ /* 0x000fe2000001ff00 */
[----:B------:R-:W-:Y:S06]  /*a610*/  @P1 BRA `(.L_x_54) ;  /* 0x0000000000441947 */ /* 0x000fec0003800000 */
[----:B------:R-:W1:Y:S01]  /*a620*/  S2R R18, SR_TID.X ;  /* 0x0000000000127919 */ /* 0x000e620000002100 */
[----:B------:R-:W-:Y:S05]  /*a630*/  WARPSYNC.ALL ;  /* 0x0000000000007948 */ /* 0x000fea0003800000 */
[C---:B-1----:R-:W-:Y:S01]  /*a640*/  SHF.L.U32 R5, R18.reuse, 0x4, RZ ;  /* 0x0000000412057819 */ /* 0x042fe200000006ff */
[----:B------:R-:W-:-:S03]  /*a650*/  IMAD.SHL.U32 R7, R18, 0x20, RZ ;  /* 0x0000002012077824 */ /* 0x000fc600078e00ff */
[----:B------:R-:W-:Y:S02]  /*a660*/  LOP3.LUT R5, R5, 0xe00, RZ, 0xc0, !PT ;  /* 0x00000e0005057812 */ /* 0x000fe400078ec0ff */
[----:B------:R-:W-:Y:S02]  /*a670*/  LOP3.LUT R8, R7, 0xc0, RZ, 0xc0, !PT ;  /* 0x000000c007087812 */ /* 0x000fe400078ec0ff */
[----:B------:R-:W-:-:S04]  /*a680*/  LOP3.LUT R5, R5, 0x20, R7, 0xf8, !PT ;  /* 0x0000002005057812 */ /* 0x000fc800078ef807 */
[----:B------:R-:W-:Y:S02]  /*a690*/  LOP3.LUT R5, R5, 0x100, R7, 0xf8, !PT ;  /* 0x0000010005057812 */ /* 0x000fe400078ef807 */
[----:B------:R-:W-:-:S04]  /*a6a0*/  SHF.R.U32.HI R7, RZ, 0x1, R18 ;  /* 0x00000001ff077819 */ /* 0x000fc80000011612 */
[----:B------:R-:W-:Y:S02]  /*a6b0*/  LOP3.LUT R8, R8, 0x8, R7, 0xf8, !PT ;  /* 0x0000000808087812 */ /* 0x000fe400078ef807 */
[----:B------:R-:W-:-:S04]  /*a6c0*/  SHF.L.U32 R7, R18, 0x2, RZ ;  /* 0x0000000212077819 */ /* 0x000fc800000006ff */
[----:B------:R-:W-:-:S04]  /*a6d0*/  LOP3.LUT R8, R8, 0x18, R7, 0x78, !PT ;  /* 0x0000001808087812 */ /* 0x000fc800078e7807 */
[----:B------:R-:W-:-:S04]  /*a6e0*/  LOP3.LUT R8, R5, R8, RZ, 0xfc, !PT ;  /* 0x0000000805087212 */ /* 0x000fc800078efcff */
[----:B------:R-:W-:-:S05]  /*a6f0*/  LEA R8, R8, UR50, 0x1 ;  /* 0x0000003208087c11 */ /* 0x000fca000f8e08ff */
[----:B------:R-:W-:Y:S02]  /*a700*/  IMAD R12, R158, 0x2, R8 ;  /* 0x000000029e0c7824 */ /* 0x000fe400078e0208 */
[----:B------:R-:W1:Y:S04]  /*a710*/  LDSM.16.M88.4 R8, [R8+0x200] ;  /* 0x000200000808783b */ /* 0x000e680000000200 */
[----:B------:R-:W2:Y:S02]  /*a720*/  LDSM.16.M88.4 R12, [R12+0x200] ;  /* 0x000200000c0c783b */ /* 0x000ea40000000200 */
.L_x_54:
[----:B------:R-:W-:Y:S05]  /*a730*/  BSYNC B0 ;  /* 0x0000000000007941 */ /* 0x000fea0003800000 */
.L_x_53:
[----:B------:R-:W3:Y:S01]  /*a740*/  S2R R19, SR_TID.X ;  /* 0x0000000000137919 */ /* 0x000ee20000002100 */
[----:B------:R-:W4:Y:S04]  /*a750*/  LDL.LU R154, [R1] ;  /* 0x00000000019a7983 */ /* 0x000f280000300800 */
[----:B------:R-:W2:Y:S04]  /*a760*/  LDL.LU R153, [R1+0x4] ;  /* 0x0000040001997983 */ /* 0x000ea80000300800 */
[----:B------:R-:W2:Y:S04]  /*a770*/  LDL.LU R152, [R1+0x8] ;  /* 0x0000080001987983 */ /* 0x000ea80000300800 */
[----:B------:R-:W2:Y:S04]  /*a780*/  LDL.LU R23, [R1+0xc] ;  /* 0x00000c0001177983 */ /* 0x000ea80000300800 */
[----:B------:R-:W2:Y:S04]  /*a790*/  LDL.LU R22, [R1+0x10] ;  /* 0x0000100001167983 */ /* 0x000ea80000300800 */
[----:B------:R-:W2:Y:S04]  /*a7a0*/  LDL.LU R21, [R1+0x14] ;  /* 0x0000140001157983 */ /* 0x000ea80000300800 */
[----:B------:R-:W2:Y:S01]  /*a7b0*/  LDL.LU R20, [R1+0x18] ;  /* 0x0000180001147983 */ /* 0x000ea20000300800 */
[C---:B---3--:R-:W-:Y:S01]  /*a7c0*/  SHF.L.U32 R5, R19.reuse, 0x4, RZ ;  /* 0x0000000413057819 */ /* 0x048fe200000006ff */
[----:B------:R-:W-:-:S03]  /*a7d0*/  IMAD.SHL.U32 R18, R19, 0x20, RZ ;  /* 0x0000002013127824 */ /* 0x000fc600078e00ff */
[----:B------:R-:W-:-:S04]  /*a7e0*/  LOP3.LUT R5, R5, 0xe00, RZ, 0xc0, !PT ;  /* 0x00000e0005057812 */ /* 0x000fc800078ec0ff */
[----:B------:R-:W-:-:S04]  /*a7f0*/  LOP3.LUT R5, R5, 0x20, R18, 0xf8, !PT ;  /* 0x0000002005057812 */ /* 0x000fc800078ef812 */
[----:B------:R-:W-:Y:S02]  /*a800*/  LOP3.LUT R7, R5, 0x100, R18, 0xf8, !PT ;  /* 0x0000010005077812 */ /* 0x000fe400078ef812 */
[----:B------:R-:W-:Y:S02]  /*a810*/  LOP3.LUT R5, R18, 0xc0, RZ, 0xc0, !PT ;  /* 0x000000c012057812 */ /* 0x000fe400078ec0ff */
[----:B------:R-:W-:-:S04]  /*a820*/  SHF.R.U32.HI R18, RZ, 0x1, R19 ;  /* 0x00000001ff127819 */ /* 0x000fc80000011613 */
[----:B------:R-:W-:Y:S02]  /*a830*/  LOP3.LUT R5, R5, 0x8, R18, 0xf8, !PT ;  /* 0x0000000805057812 */ /* 0x000fe400078ef812 */
[----:B------:R-:W-:Y:S02]  /*a840*/  SHF.L.U32 R18, R19, 0x2, RZ ;  /* 0x0000000213127819 */ /* 0x000fe400000006ff */
[----:B------:R-:W3:Y:S04]  /*a850*/  LDL.LU R19, [R1+0x1c] ;  /* 0x00001c0001137983 */ /* 0x000ee80000300800 */
[----:B------:R-:W3:Y:S04]  /*a860*/  LDL.LU R176, [R1+0x20] ;  /* 0x0000200001b07983 */ /* 0x000ee80000300800 */
[----:B------:R-:W3:Y:S04]  /*a870*/  LDL.LU R160, [R1+0x24] ;  /* 0x0000240001a07983 */ /* 0x000ee80000300800 */
[----:B------:R-:W3:Y:S04]  /*a880*/  LDL.LU R175, [R1+0x28] ;  /* 0x0000280001af7983 */ /* 0x000ee80000300800 */
[----:B------:R-:W3:Y:S04]  /*a890*/  LDL.LU R161, [R1+0x2c] ;  /* 0x00002c0001a17983 */ /* 0x000ee80000300800 */
[----:B------:R-:W3:Y:S04]  /*a8a0*/  LDL.LU R166, [R1+0x30] ;  /* 0x0000300001a67983 */ /* 0x000ee80000300800 */
[----:B------:R-:W3:Y:S04]  /*a8b0*/  LDL.LU R162, [R1+0x34] ;  /* 0x0000340001a27983 */ /* 0x000ee80000300800 */
[----:B------:R-:W3:Y:S04]  /*a8c0*/  LDL.LU R163, [R1+0x38] ;  /* 0x0000380001a37983 */ /* 0x000ee80000300800 */
[----:B------:R-:W3:Y:S01]  /*a8d0*/  LDL.LU R159, [R1+0x3c] ;  /* 0x00003c00019f7983 */ /* 0x000ee20000300800 */
[----:B------:R-:W-:Y:S01]  /*a8e0*/  LOP3.LUT R5, R5, 0x18, R18, 0x78, !PT ;  /* 0x0000001805057812 */ /* 0x000fe200078e7812 */
[C---:B-1----:R-:W-:Y:S01]  /*a8f0*/  IMAD.U32 R155, R8.reuse, 0x10000, RZ ;  /* 0x00010000089b7824 */ /* 0x042fe200078e00ff */
[----:B------:R-:W-:-:S02]  /*a900*/  LOP3.LUT R8, R8, 0xffff0000, RZ, 0xc0, !PT ;  /* 0xffff000008087812 */ /* 0x000fc400078ec0ff */
[----:B------:R-:W-:Y:S01]  /*a910*/  LOP3.LUT R157, R7, R5, RZ, 0xfc, !PT ;  /* 0x00000005079d7212 */ /* 0x000fe200078efcff */
[----:B------:R-:W-:-:S03]  /*a920*/  FMUL R155, R155, R16 ;  /* 0x000000109b9b7220 */ /* 0x000fc60000400000 */
[----:B------:R-:W-:Y:S01]  /*a930*/  LEA R157, R157, UR50, 0x1 ;  /* 0x000000329d9d7c11 */ /* 0x000fe2000f8e08ff */
[----:B------:R-:W-:Y:S05]  /*a940*/  WARPSYNC.ALL ;  /* 0x0000000000007948 */ /* 0x000fea0003800000 */
[----:B------:R-:W-:Y:S01]  /*a950*/  ISETP.GT.U32.AND P2, PT, R173, 0x3e, PT ;  /* 0x0000003ead00780c */ /* 0x000fe20003f44070 */
[----:B------:R-:W-:Y:S01]  /*a960*/  BSSY B0, `(.L_x_57) ;  /* 0x0000057000007945 */ /* 0x000fe20003800000 */
[C-C-:B----45:R-:W-:Y:S01]  /*a970*/  FFMA R5, R17.reuse, R154, R0.reuse ;  /* 0x0000009a11057223 */ /* 0x170fe20000000000 */
[----:B------:R-:W-:Y:S01]  /*a980*/  FMUL R154, R8, R16 ;  /* 0x00000010089a7220 */ /* 0x000fe20000400000 */
[----:B--2---:R-:W-:-:S02]  /*a990*/  FFMA R7, R17, R153, R0 ;  /* 0x0000009911077223 */ /* 0x004fc40000000000 */
[----:B------:R-:W-:Y:S01]  /*a9a0*/  FADD R5, R5, R155 ;  /* 0x0000009b05057221 */ /* 0x000fe20000000000 */
[----:B------:R-:W-:Y:S01]  /*a9b0*/  SHF.L.U32 R153, R9, 0x10, RZ ;  /* 0x0000001009997819 */ /* 0x000fe200000006ff */
[----:B------:R-:W-:Y:S01]  /*a9c0*/  FADD R8, R7, R154 ;  /* 0x0000009a07087221 */ /* 0x000fe20000000000 */
[----:B------:R-:W-:-:S03]  /*a9d0*/  LOP3.LUT R9, R9, 0xffff0000, RZ, 0xc0, !PT ;  /* 0xffff000009097812 */ /* 0x000fc600078ec0ff */
[----:B------:R-:W-:Y:S01]  /*a9e0*/  FMUL R153, R153, R16 ;  /* 0x0000001099997220 */ /* 0x000fe20000400000 */
[----:B------:R-:W-:Y:S01]  /*a9f0*/  F2FP.BF16.F32.PACK_AB R8, R8, R5 ;  /* 0x000000050808723e */ /* 0x000fe200000010ff */
[C-C-:B------:R-:W-:Y:S01]  /*aa00*/  FFMA R5, R17.reuse, R152, R6.reuse ;  /* 0x0000009811057223 */ /* 0x140fe20000000006 */
[----:B------:R-:W-:Y:S01]  /*aa10*/  FFMA R7, R17, R23, R6 ;  /* 0x0000001711077223 */ /* 0x000fe20000000006 */
[-C--:B------:R-:W-:Y:S01]  /*aa20*/  FMUL R152, R9, R16.reuse ;  /* 0x0000001009987220 */ /* 0x080fe20000400000 */
[C---:B------:R-:W-:Y:S02]  /*aa30*/  IMAD.U32 R23, R10.reuse, 0x10000, RZ ;  /* 0x000100000a177824 */ /* 0x040fe400078e00ff */
[----:B------:R-:W-:Y:S01]  /*aa40*/  FADD R5, R5, R153 ;  /* 0x0000009905057221 */ /* 0x000fe20000000000 */
[----:B------:R-:W-:Y:S01]  /*aa50*/  FADD R9, R7, R152 ;  /* 0x0000009807097221 */ /* 0x000fe20000000000 */
[----:B------:R-:W-:Y:S01]  /*aa60*/  LOP3.LUT R10, R10, 0xffff0000, RZ, 0xc0, !PT ;  /* 0xffff00000a0a7812 */ /* 0x000fe200078ec0ff */
[----:B------:R-:W-:Y:S01]  /*aa70*/  FFMA R7, R17, R21, R0 ;  /* 0x0000001511077223 */ /* 0x000fe20000000000 */
[----:B------:R-:W-:-:S02]  /*aa80*/  FMUL R23, R23, R16 ;  /* 0x0000001017177220 */ /* 0x000fc40000400000 */
[----:B------:R-:W-:Y:S01]  /*aa90*/  F2FP.BF16.F32.PACK_AB R9, R9, R5 ;  /* 0x000000050909723e */ /* 0x000fe200000010ff */
[----:B------:R-:W-:Y:S01]  /*aaa0*/  FFMA R5, R17, R22, R0 ;  /* 0x0000001611057223 */ /* 0x000fe20000000000 */
[-C--:B------:R-:W-:Y:S01]  /*aab0*/  FMUL R22, R10, R16.reuse ;  /* 0x000000100a167220 */ /* 0x080fe20000400000 */
[----:B------:R-:W-:Y:S02]  /*aac0*/  SHF.L.U32 R21, R11, 0x10, RZ ;  /* 0x000000100b157819 */ /* 0x000fe400000006ff */
[----:B------:R-:W-:Y:S01]  /*aad0*/  FADD R5, R5, R23 ;  /* 0x0000001705057221 */ /* 0x000fe20000000000 */
[----:B------:R-:W-:Y:S01]  /*aae0*/  FADD R10, R7, R22 ;  /* 0x00000016070a7221 */ /* 0x000fe20000000000 */
[----:B------:R-:W-:Y:S01]  /*aaf0*/  LOP3.LUT R11, R11, 0xffff0000, RZ, 0xc0, !PT ;  /* 0xffff00000b0b7812 */ /* 0x000fe200078ec0ff */
[----:B------:R-:W-:-:S03]  /*ab00*/  FMUL R21, R21, R16 ;  /* 0x0000001015157220 */ /* 0x000fc60000400000 */
[----:B------:R-:W-:Y:S01]  /*ab10*/  F2FP.BF16.F32.PACK_AB R10, R10, R5 ;  /* 0x000000050a0a723e */ /* 0x000fe200000010ff */
[----:B------:R-:W-:Y:S01]  /*ab20*/  FFMA R5, R17, R20, R6 ;  /* 0x0000001411057223 */ /* 0x000fe20000000006 */
[----:B------:R-:W-:-:S03]  /*ab30*/  FMUL R20, R11, R16 ;  /* 0x000000100b147220 */ /* 0x000fc60000400000 */
[----:B------:R-:W-:Y:S01]  /*ab40*/  FADD R5, R5, R21 ;  /* 0x0000001505057221 */ /* 0x000fe20000000000 */
[----:B---3--:R-:W-:Y:S01]  /*ab50*/  FFMA R7, R17, R19, R6 ;  /* 0x0000001311077223 */ /* 0x008fe20000000006 */
[C---:B------:R-:W-:Y:S01]  /*ab60*/  IMAD.U32 R19, R12.reuse, 0x10000, RZ ;  /* 0x000100000c137824 */ /* 0x040fe200078e00ff */
[----:B------:R-:W-:Y:S02]  /*ab70*/  LOP3.LUT R12, R12, 0xffff0000, RZ, 0xc0, !PT ;  /* 0xffff00000c0c7812 */ /* 0x000fe400078ec0ff */
[----:B------:R-:W-:Y:S01]  /*ab80*/  FADD R11, R7, R20 ;  /* 0x00000014070b7221 */ /* 0x000fe20000000000 */
[-C--:B------:R-:W-:Y:S02]  /*ab90*/  FMUL R19, R19, R16.reuse ;  /* 0x0000001013137220 */ /* 0x080fe40000400000 */
[----:B------:R-:W-:Y:S01]  /*aba0*/  FMUL R18, R12, R16 ;  /* 0x000000100c127220 */ /* 0x000fe20000400000 */
[--C-:B------:R-:W-:Y:S01]  /*abb0*/  FFMA R160, R17, R160, R0.reuse ;  /* 0x000000a011a07223 */ /* 0x100fe20000000000 */
[----:B------:R-:W-:Y:S01]  /*abc0*/  F2FP.BF16.F32.PACK_AB R11, R11, R5 ;  /* 0x000000050b0b723e */ /* 0x000fe200000010ff */
[----:B------:R-:W-:-:S02]  /*abd0*/  FFMA R5, R17, R176, R0 ;  /* 0x000000b011057223 */ /* 0x000fc40000000000 */
[----:B------:R-:W-:Y:S02]  /*abe0*/  FADD R160, R160, R18 ;  /* 0x00000012a0a07221 */ /* 0x000fe40000000000 */
[----:B------:R-:W-:Y:S01]  /*abf0*/  FADD R5, R5, R19 ;  /* 0x0000001305057221 */ /* 0x000fe20000000000 */
[----:B------:R1:W-:Y:S01]  /*ac00*/  STSM.16.M88.4 [R157+0x200], R8 ;  /* 0x000200089d007844 */ /* 0x0003e20000000200 */
[----:B------:R-:W-:Y:S02]  /*ac10*/  SHF.L.U32 R12, R13, 0x10, RZ ;  /* 0x000000100d0c7819 */ /* 0x000fe400000006ff */
[C---:B------:R-:W-:Y:S02]  /*ac20*/  SHF.L.U32 R7, R15.reuse, 0x10, RZ ;  /* 0x000000100f077819 */ /* 0x040fe400000006ff */
[----:B------:R-:W-:Y:S02]  /*ac30*/  F2FP.BF16.F32.PACK_AB R160, R160, R5 ;  /* 0x00000005a0a0723e */ /* 0x000fe400000010ff */
[----:B------:R-:W-:Y:S01]  /*ac40*/  LOP3.LUT R5, R15, 0xffff0000, RZ, 0xc0, !PT ;  /* 0xffff00000f057812 */ /* 0x000fe200078ec0ff */
[C---:B------:R-:W-:Y:S01]  /*ac50*/  FFMA R161, R17.reuse, R161, R6 ;  /* 0x000000a111a17223 */ /* 0x040fe20000000006 */
[----:B------:R-:W-:Y:S01]  /*ac60*/  FFMA R162, R17, R162, R0 ;  /* 0x000000a211a27223 */ /* 0x000fe20000000000 */
[-C--:B------:R-:W-:Y:S01]  /*ac70*/  FMUL R12, R12, R16.reuse ;  /* 0x000000100c0c7220 */ /* 0x080fe20000400000 */
[----:B------:R-:W-:Y:S01]  /*ac80*/  FMUL R7, R7, R16 ;  /* 0x0000001007077220 */ /* 0x000fe20000400000 */
[----:B-1----:R-:W-:Y:S01]  /*ac90*/  LOP3.LUT R10, R13, 0xffff0000, RZ, 0xc0, !PT ;  /* 0xffff00000d0a7812 */ /* 0x002fe200078ec0ff */
[C---:B------:R-:W-:Y:S01]  /*aca0*/  IMAD.U32 R9, R14.reuse, 0x10000, RZ ;  /* 0x000100000e097824 */ /* 0x040fe200078e00ff */
[----:B------:R-:W-:Y:S01]  /*acb0*/  LOP3.LUT R8, R14, 0xffff0000, RZ, 0xc0, !PT ;  /* 0xffff00000e087812 */ /* 0x000fe200078ec0ff */
[C-C-:B------:R-:W-:Y:S01]  /*acc0*/  FFMA R14, R17.reuse, R163, R6.reuse ;  /* 0x000000a3110e7223 */ /* 0x140fe20000000006 */
[C---:B------:R-:W-:Y:S01]  /*acd0*/  FFMA R11, R17.reuse, R175, R6 ;  /* 0x000000af110b7223 */ /* 0x040fe20000000006 */
[C---:B------:R-:W-:Y:S01]  /*ace0*/  FFMA R13, R17.reuse, R166, R0 ;  /* 0x000000a6110d7223 */ /* 0x040fe20000000000 */
[----:B------:R-:W-:Y:S01]  /*acf0*/  FFMA R163, R17, R159, R6 ;  /* 0x0000009f11a37223 */ /* 0x000fe20000000006 */
[-C--:B------:R-:W-:Y:S01]  /*ad00*/  FMUL R10, R10, R16.reuse ;  /* 0x000000100a0a7220 */ /* 0x080fe20000400000 */
[-C--:B------:R-:W-:Y:S01]  /*ad10*/  FMUL R9, R9, R16.reuse ;  /* 0x0000001009097220 */ /* 0x080fe20000400000 */
[-C--:B------:R-:W-:Y:S01]  /*ad20*/  FMUL R8, R8, R16.reuse ;  /* 0x0000001008087220 */ /* 0x080fe20000400000 */
[----:B------:R-:W-:Y:S01]  /*ad30*/  FMUL R5, R5, R16 ;  /* 0x0000001005057220 */ /* 0x000fe20000400000 */
[----:B------:R-:W-:Y:S01]  /*ad40*/  FADD R11, R11, R12 ;  /* 0x0000000c0b0b7221 */ /* 0x000fe20000000000 */
[----:B------:R-:W-:Y:S01]  /*ad50*/  FADD R161, R161, R10 ;  /* 0x0000000aa1a17221 */ /* 0x000fe20000000000 */
[----:B------:R-:W-:Y:S01]  /*ad60*/  FADD R13, R13, R9 ;  /* 0x000000090d0d7221 */ /* 0x000fe20000000000 */
[----:B------:R-:W-:Y:S01]  /*ad70*/  FADD R162, R162, R8 ;  /* 0x00000008a2a27221 */ /* 0x000fe20000000000 */
[----:B------:R-:W-:Y:S01]  /*ad80*/  FADD R14, R14, R7 ;  /* 0x000000070e0e7221 */ /* 0x000fe20000000000 */
[----:B------:R-:W-:Y:S01]  /*ad90*/  FADD R163, R163, R5 ;  /* 0x00000005a3a37221 */ /* 0x000fe20000000000 */
[----:B------:R-:W-:Y:S01]  /*ada0*/  F2FP.BF16.F32.PACK_AB R161, R161, R11 ;  /* 0x0000000ba1a1723e */ /* 0x000fe200000010ff */
[----:B------:R-:W-:Y:S01]  /*adb0*/  IMAD R166, R158, 0x2, R157 ;  /* 0x000000029ea67824 */ /* 0x000fe200078e029d */
[----:B------:R-:W-:-:S02]  /*adc0*/  F2FP.BF16.F32.PACK_AB R162, R162, R13 ;  /* 0x0000000da2a2723e */ /* 0x000fc400000010ff */
[----:B------:R-:W-:-:S05]  /*add0*/  F2FP.BF16.F32.PACK_AB R163, R163, R14 ;  /* 0x0000000ea3a3723e */ /* 0x000fca00000010ff */
[----:B------:R1:W-:Y:S01]  /*ade0*/  STSM.16.M88.4 [R166+0x200], R160 ;  /* 0x000200a0a6007844 */ /* 0x0003e20000000200 */
[----:B------:R-:W-:Y:S01]  /*adf0*/  @!PT LDS RZ, [RZ] ;  /* 0x00000000fffff984 */ /* 0x000fe20000000800 */
[----:B------:R-:W-:Y:S01]  /*ae00*/  @!PT LDS RZ, [RZ] ;  /* 0x00000000fffff984 */ /* 0x000fe20000000800 */
[----:B------:R-:W-:Y:S01]  /*ae10*/  @!PT LDS RZ, [RZ] ;  /* 0x00000000fffff984 */ /* 0x000fe20000000800 */
[----:B------:R-:W-:Y:S01]  /*ae20*/  @!PT LDS RZ, [RZ] ;  /* 0x00000000fffff984 */ /* 0x000fe20000000800 */
[----:B------:R2:W-:Y:S06]  /*ae30*/  MEMBAR.ALL.CTA ;  /* 0x0000000000007992 */ /* 0x0005ec0000008000 */
[----:B--2---:R-:W2:Y:S02]  /*ae40*/  FENCE.VIEW.ASYNC.S ;  /* 0x00000000000073c6 */ /* 0x004ea40000000000 */
[----:B--2---:R-:W-:Y:S06]  /*ae50*/  BAR.SYNC.DEFER_BLOCKING 0x1, 0x100 ;  /* 0x0044000000007b1d */ /* 0x004fec0000010000 */
[----:B------:R-:W-:Y:S05]  /*ae60*/  @P2 BRA `(.L_x_58) ;  /* 0x0000000000182947 */ /* 0x000fea0003800000 */
[----:B------:R-:W-:Y:S02]  /*ae70*/  UIADD3 UR4, UP0, UR52, 0x4f0, URZ ;  /* 0x000004f034047890 */ /* 0x000fe4000ff1e03f */
[----:B------:R-:W-:Y:S02]  /*ae80*/  UIADD3 UR40, UR50, 0x200, URZ ;  /* 0x0000020032287890 */ /* 0x000fe4000fffe03f */
[----:B------:R-:W-:-:S09]  /*ae90*/  UIADD3.X UR5, URZ, UR53, URZ, UP0, !UPT ;  /* 0x000000353f057290 */ /* 0x000fd200087fe43f */
[----:B------:R2:W-:Y:S01]  /*aea0*/  UTMASTG.3D [UR40], [UR4] ;  /* 0x00000028040073b5 */ /* 0x0005e20008010000 */
[----:B------:R0:W-:Y:S01]  /*aeb0*/  UTMACMDFLUSH ;  /* 0x00000000000079b7 */ /* 0x0001e20000000000 */
[----:B--2---:R-:W-:-:S04]  /*aec0*/  DEPBAR.LE SB0, 0x1 ;  /* 0x000080400000791a */ /* 0x004fc80000000000 */
.L_x_58:
[----:B------:R-:W-:Y:S05]  /*aed0*/  BSYNC B0 ;  /* 0x0000000000007941 */ /* 0x000fea0003800000 */
.L_x_57:
[----:B------:R-:W-:Y:S01]  /*aee0*/  BAR.SYNC.DEFER_BLOCKING 0x1, 0x100 ;  /* 0x0044000000007b1d */ /* 0x000fe20000010000 */
[----:B------:R-:W-:Y:S02]  /*aef0*/  ISETP.NE.AND P3, PT, RZ, UR44, PT ;  /* 0x0000002cff007c0c */ /* 0x000fe4000bf65270 */
[----:B------:R-:W-:-:S05]  /*af00*/  IADD3 R159, R157, 0x200, RZ ;  /* 0x000002009d9f7810 */ /* 0x000fca0007ffe0ff */
[----:B-1----:R-:W-:-:S06]  /*af10*/  IMAD R160, R158, 0x2, R159 ;  /* 0x000000029ea07824 */ /* 0x002fcc00078e029f */
[----:B------:R-:W-:Y:S05]  /*af20*/  @!P3 BRA `(.L_x_59) ;  /* 0x000000000034b947 */ /* 0x000fea0003800000 */
[----:B------:R-:W-:Y:S04]  /*af30*/  BSSY B0, `(.L_x_60) ;  /* 0x0000009000007945 */ /* 0x000fe80003800000 */
[----:B------:R-:W-:Y:S05]  /*af40*/  @!P0 BRA `(.L_x_61) ;  /* 0x00000000001c8947 */ /* 0x000fea0003800000 */
[----:B------:R-:W-:-:S13]  /*af50*/  ISETP.NE.AND P3, PT, R156, 0x3, PT ;  /* 0x000000039c00780c */ /* 0x000fda0003f65270 */
[----:B------:R-:W-:Y:S05]  /*af60*/  @!P3 BRA `(.L_x_62) ;  /* 0x000000000004b947 */ /* 0x000fea0003800000 */
[----:B------:R-:W-:Y:S01]  /*af70*/  BPT.TRAP 0x1 ;  /* 0x000000040000795c */ /* 0x000fe20000300000 */
.L_x_62:
[----:B------:R-:W-:-:S04]  /*af80*/  ULEA UR4, UR36, UR50, 0x3 ;  /* 0x0000003224047291 */ /* 0x000fc8000f8e183f */
[----:B------:R-:W-:-:S04]  /*af90*/  UIADD3 UR4, UR4, 0x50, URZ ;  /* 0x0000005004047890 */ /* 0x000fc8000fffe03f */
[----:B------:R-:W-:-:S09]  /*afa0*/  UPRMT UR4, UR49, 0x654, UR4 ;  /* 0x0000065431047896 */ /* 0x000fd20008000004 */
[----:B------:R-:W-:Y:S03]  /*afb0*/  SYNCS.ARRIVE.TRANS64.RED.A1T0 RZ, [UR4], RZ ;  /* 0x000000ffffff79a7 */ /* 0x000fe60008100404 */
.L_x_61:
[----:B------:R-:W-:Y:S05]  /*afc0*/  BSYNC B0 ;  /* 0x0000000000007941 */ /* 0x000fea0003800000 */
.L_x_60:
[----:B------:R-:W-:-:S04]  /*afd0*/  UIADD3 UR36, UR36, 0x1, URZ ;  /* 0x0000000124247890 */ /* 0x000fc8000fffe03f */
[----:B------:R-:W-:-:S04]  /*afe0*/  UISETP.NE.AND UP0, UPT, UR36, 0x4, UPT ;  /* 0x000000042400788c */ /* 0x000fc8000bf05270 */
[----:B------:R-:W-:-:S12]  /*aff0*/  USEL UR36, UR36, URZ, UP0 ;  /* 0x0000003f24247287 */ /* 0x000fd80008000000 */
.L_x_59:
[----:B------:R-:W-:Y:S04]  /*b000*/  BSSY B0, `(.L_x_63) ;  /* 0x0000032000007945 */ /* 0x000fe80003800000 */
[----:B------:R-:W-:Y:S05]  /*b010*/  @!P0 BRA `(.L_x_64) ;  /* 0x0000000000c08947 */ /* 0x000fea0003800000 */
[----:B------:R-:W-:-:S13]  /*b020*/  ISETP.NE.AND P3, PT, R156, 0x3, PT ;  /* 0x000000039c00780c */ /* 0x000fda0003f65270 */
[----:B------:R-:W-:Y:S05]  /*b030*/  @!P3 BRA `(.L_x_65) ;  /* 0x000000000004b947 */ /* 0x000fea0003800000 */
[----:B------:R-:W-:Y:S01]  /*b040*/  BPT.TRAP 0x1 ;  /* 0x000000040000795c */ /* 0x000fe20000300000 */
.L_x_65:
[----:B------:R-:W-:Y:S01]  /*b050*/  LEA R11, R3, UR50, 0x3 ;  /* 0x00000032030b7c11 */ /* 0x000fe2000f8e18ff */
[----:B------:R-:W-:Y:S01]  /*b060*/  BSSY B1, `(.L_x_66) ;  /* 0x0000004000017945 */ /* 0x000fe20003800000 */
[----:B------:R-:W-:-:S04]  /*b070*/  SHF.L.U32 R13, RZ, 0x1f, RZ ;  /* 0x0000001fff0d7819 */ /* 0x000fc800000006ff */
[----:B------:R-:W1:Y:S02]  /*b080*/  SYNCS.PHASECHK.TRANS64.TRYWAIT P3, [R11+URZ+0x30], R13 ;  /* 0x0000300d0b0075a7 */ /* 0x000e64000806017f */
[----:B-1----:R-:W-:Y:S05]  /*b090*/  @!P3 BRA `(.L_x_67) ;  /* 0x000000c40064b947 */ /* 0x002fea0003800000 */
.L_x_375:
[----:B------:R-:W-:Y:S05]  /*b0a0*/  BSYNC B1 ;  /* 0x0000000000017941 */ /* 0x000fea0003800000 */
.L_x_66:
[----:B------:R-:W-:Y:S05]  /*b0b0*/  @P1 BRA `(.L_x_68) ;  /* 0x0000000000941947 */ /* 0x000fea0003800000 */
[----:B------:R-:W-:Y:S01]  /*b0c0*/  LEA R12, R3, R159, 0xd ;  /* 0x0000009f030c7211 */ /* 0x000fe200078e68ff */
[----:B------:R-:W-:Y:S05]  /*b0d0*/  WARPSYNC.ALL ;  /* 0x0000000000007948 */ /* 0x000fea0003800000 */
[----:B------:R-:W-:Y:S02]  /*b0e0*/  IMAD R8, R158, 0x2, R12 ;  /* 0x000000029e087824 */ /* 0x000fe400078e020c */
[----:B-1----:R-:W1:Y:S04]  /*b0f0*/  LDSM.16.M88.4 R12, [R12] ;  /* 0x000000000c0c783b */ /* 0x002e680000000200 */
[----:B------:R-:W2:Y:S01]  /*b100*/  LDSM.16.M88.4 R8, [R8] ;  /* 0x000000000808783b */ /* 0x000ea20000000200 */
[C---:B-1----:R-:W-:Y:S01]  /*b110*/  SHF.L.U32 R155, R12.reuse, 0x10, RZ ;  /* 0x000000100c9b7819 */ /* 0x042fe200000006ff */
[----:B------:R-:W-:Y:S01]  /*b120*/  IMAD.U32 R153, R13, 0x10000, RZ ;  /* 0x000100000d997824 */ /* 0x000fe200078e00ff */
[----:B------:R-:W-:Y:S01]  /*b130*/  LOP3.LUT R12, R12, 0xffff0000, RZ, 0xc0, !PT ;  /* 0xffff00000c0c7812 */ /* 0x000fe200078ec0ff */
[----:B------:R-:W-:Y:S01]  /*b140*/  IMAD.U32 R21, R15, 0x10000, RZ ;  /* 0x000100000f157824 */ /* 0x000fe200078e00ff */
[C---:B--2---:R-:W-:Y:S01]  /*b150*/  SHF.L.U32 R19, R8.reuse, 0x10, RZ ;  /* 0x0000001008137819 */ /* 0x044fe200000006ff */
[----:B------:R-:W-:Y:S01]  /*b160*/  IMAD.U32 R5, R9, 0x10000, RZ ;  /* 0x0001000009057824 */ /* 0x000fe200078e00ff */
[----:B------:R-:W-:Y:S01]  /*b170*/  LOP3.LUT R8, R8, 0xffff0000, RZ, 0xc0, !PT ;  /* 0xffff000008087812 */ /* 0x000fe200078ec0ff */
[----:B------:R-:W-:Y:S01]  /*b180*/  IMAD.U32 R162, R11, 0x10000, RZ ;  /* 0x000100000ba27824 */ /* 0x000fe200078e00ff */
[----:B------:R-:W-:Y:S01]  /*b190*/  SHF.L.U32 R23, R14, 0x10, RZ ;  /* 0x000000100e177819 */ /* 0x000fe200000006ff */
[-C--:B------:R-:W-:Y:S01]  /*b1a0*/  FMUL R154, R12, R16.reuse ;  /* 0x000000100c9a7220 */ /* 0x080fe20000400000 */
[----:B------:R-:W-:Y:S01]  /*b1b0*/  LOP3.LUT R9, R9, 0xffff0000, RZ, 0xc0, !PT ;  /* 0xffff000009097812 */ /* 0x000fe200078ec0ff */
        /* <DEDUP_REMOVED lines=9> */
[----:B------:R-:W-:Y:S01]  /*b250*/  SHF.L.U32 R161, R10, 0x10, RZ ;  /* 0x000000100aa17819 */ /* 0x000fe200000006ff */
[-C--:B------:R-:W-:Y:S01]  /*b260*/  FMUL R10, R9, R16.reuse ;  /* 0x00000010090a7220 */ /* 0x080fe20000400000 */
[----:B------:R-:W-:Y:S01]  /*b270*/  LOP3.LUT R11, R11, 0xffff0000, RZ, 0xc0, !PT ;  /* 0xffff00000b0b7812 */ /* 0x000fe200078ec0ff */
[-C--:B------:R-:W-:Y:S01]  /*b280*/  FMUL R152, R13, R16.reuse ;  /* 0x000000100d987220 */ /* 0x080fe20000400000 */
[-C--:B------:R-:W-:Y:S01]  /*b290*/  FMUL R23, R23, R16.reuse ;  /* 0x0000001017177220 */ /* 0x080fe20000400000 */
[-C--:B------:R-:W-:Y:S01]  /*b2a0*/  FMUL R22, R14, R16.reuse ;  /* 0x000000100e167220 */ /* 0x080fe20000400000 */
[-C--:B------:R-:W-:Y:S01]  /*b2b0*/  FMUL R21, R21, R16.reuse ;  /* 0x0000001015157220 */ /* 0x080fe20000400000 */
[-C--:B------:R-:W-:Y:S01]  /*b2c0*/  FMUL R20, R15, R16.reuse ;  /* 0x000000100f147220 */ /* 0x080fe20000400000 */
[-C--:B------:R-:W-:Y:S01]  /*b2d0*/  FMUL R19, R19, R16.reuse ;  /* 0x0000001013137220 */ /* 0x080fe20000400000 */
[-C--:B------:R-:W-:Y:S01]  /*b2e0*/  FMUL R9, R161, R16.reuse ;  /* 0x00000010a1097220 */ /* 0x080fe20000400000 */
[-C--:B------:R-:W-:Y:S01]  /*b2f0*/  FMUL R7, R162, R16.reuse ;  /* 0x00000010a2077220 */ /* 0x080fe20000400000 */
[----:B------:R-:W-:-:S07]  /*b300*/  FMUL R5, R11, R16 ;  /* 0x000000100b057220 */ /* 0x000fce0000400000 */
.L_x_68:
[----:B------:R-:W-:-:S07]  /*b310*/  IADD3 R3, R3, 0x1, RZ ;  /* 0x0000000103037810 */ /* 0x000fce0007ffe0ff */
.L_x_64:
[----:B------:R-:W-:Y:S05]  /*b320*/  BSYNC B0 ;  /* 0x0000000000007941 */ /* 0x000fea0003800000 */
.L_x_63:
[C-C-:B-1----:R-:W-:Y:S01]  /*b330*/  FFMA R11, R17.reuse, R24, R4.reuse ;  /* 0x00000018110b7223 */ /* 0x142fe20000000004 */
[C---:B------:R-:W-:Y:S01]  /*b340*/  FFMA R24, R17.reuse, R25, R4 ;  /* 0x0000001911187223 */ /* 0x040fe20000000004 */
[C---:B------:R-:W-:Y:S01]  /*b350*/  FFMA R25, R17.reuse, R27, R2 ;  /* 0x0000001b11197223 */ /* 0x040fe20000000002 */
[----:B------:R-:W-:Y:S01]  /*b360*/  FFMA R28, R17, R28, R4 ;  /* 0x0000001c111c7223 */ /* 0x000fe20000000004 */
[----:B------:R-:W-:Y:S01]  /*b370*/  FADD R11, R155, R11 ;  /* 0x0000000b9b0b7221 */ /* 0x000fe20000000000 */
[----:B------:R-:W-:Y:S01]  /*b380*/  FADD R24, R154, R24 ;  /* 0x000000189a187221 */ /* 0x000fe20000000000 */
[C---:B------:R-:W-:Y:S01]  /*b390*/  FFMA R29, R17.reuse, R29, R4 ;  /* 0x0000001d111d7223 */ /* 0x040fe20000000004 */
[C-C-:B------:R-:W-:Y:S01]  /*b3a0*/  FFMA R30, R17.reuse, R30, R2.reuse ;  /* 0x0000001e111e7223 */ /* 0x140fe20000000002 */
[C-C-:B------:R-:W-:Y:S01]  /*b3b0*/  FFMA R31, R17.reuse, R31, R2.reuse ;  /* 0x0000001f111f7223 */ /* 0x140fe20000000002 */
[----:B------:R-:W-:Y:S01]  /*b3c0*/  FADD R25, R152, R25 ;  /* 0x0000001998197221 */ /* 0x000fe20000000000 */
[----:B------:R-:W-:Y:S01]  /*b3d0*/  F2FP.BF16.F32.PACK_AB R24, R24, R11 ;  /* 0x0000000b1818723e */ /* 0x000fe200000010ff */
[----:B------:R-:W-:Y:S01]  /*b3e0*/  FFMA R11, R17, R26, R2 ;  /* 0x0000001a110b7223 */ /* 0x000fe20000000002 */
[----:B------:R-:W-:Y:S01]  /*b3f0*/  FADD R28, R23, R28 ;  /* 0x0000001c171c7221 */ /* 0x000fe20000000000 */
[----:B------:R-:W-:Y:S01]  /*b400*/  FADD R26, R22, R29 ;  /* 0x0000001d161a7221 */ /* 0x000fe20000000000 */
[----:B------:R-:W-:Y:S01]  /*b410*/  FADD R30, R21, R30 ;  /* 0x0000001e151e7221 */ /* 0x000fe20000000000 */
[----:B------:R-:W-:Y:S01]  /*b420*/  FADD R11, R153, R11 ;  /* 0x0000000b990b7221 */ /* 0x000fe20000000000 */
[----:B------:R-:W-:Y:S01]  /*b430*/  FADD R27, R20, R31 ;  /* 0x0000001f141b7221 */ /* 0x000fe20000000000 */
[----:B------:R-:W-:Y:S05]  /*b440*/  WARPSYNC.ALL ;  /* 0x0000000000007948 */ /* 0x000fea0003800000 */
[----:B------:R-:W-:Y:S01]  /*b450*/  F2FP.BF16.F32.PACK_AB R25, R25, R11 ;  /* 0x0000000b1919723e */ /* 0x000fe200000010ff */
[C-C-:B------:R-:W-:Y:S01]  /*b460*/  FFMA R11, R17.reuse, R32, R4.reuse ;  /* 0x00000020110b7223 */ /* 0x140fe20000000004 */
[----:B------:R-:W-:Y:S01]  /*b470*/  F2FP.BF16.F32.PACK_AB R26, R26, R28 ;  /* 0x0000001c1a1a723e */ /* 0x000fe200000010ff */
[--C-:B------:R-:W-:Y:S01]  /*b480*/  FFMA R36, R17, R36, R4.reuse ;  /* 0x0000002411247223 */ /* 0x100fe20000000004 */
[----:B------:R-:W-:Y:S01]  /*b490*/  F2FP.BF16.F32.PACK_AB R27, R27, R30 ;  /* 0x0000001e1b1b723e */ /* 0x000fe200000010ff */
[----:B------:R-:W-:Y:S01]  /*b4a0*/  FADD R11, R19, R11 ;  /* 0x0000000b130b7221 */ /* 0x000fe20000000000 */
[C---:B------:R-:W-:Y:S01]  /*b4b0*/  FFMA R37, R17.reuse, R37, R4 ;  /* 0x0000002511257223 */ /* 0x040fe20000000004 */
[C-C-:B------:R-:W-:Y:S01]  /*b4c0*/  FFMA R38, R17.reuse, R38, R2.reuse ;  /* 0x0000002611267223 */ /* 0x140fe20000000002 */
[----:B------:R-:W-:Y:S01]  /*b4d0*/  FFMA R39, R17, R39, R2 ;  /* 0x0000002711277223 */ /* 0x000fe20000000002 */
[----:B------:R1:W-:Y:S01]  /*b4e0*/  STSM.16.M88.4 [R157+0x2200], R24 ;  /* 0x002200189d007844 */ /* 0x0003e20000000200 */
[----:B------:R-:W-:Y:S01]  /*b4f0*/  FADD R36, R9, R36 ;  /* 0x0000002409247221 */ /* 0x000fe20000000000 */
[----:B------:R-:W-:Y:S01]  /*b500*/  FADD R38, R7, R38 ;  /* 0x0000002607267221 */ /* 0x000fe20000000000 */
[----:B------:R-:W-:Y:S01]  /*b510*/  BSSY B0, `(.L_x_69) ;  /* 0x000001f000007945 */ /* 0x000fe20003800000 */
[C---:B-1----:R-:W-:Y:S01]  /*b520*/  FFMA R24, R17.reuse, R33, R4 ;  /* 0x0000002111187223 */ /* 0x042fe20000000004 */
[----:B------:R-:W-:Y:S01]  /*b530*/  FFMA R25, R17, R35, R2 ;  /* 0x0000002311197223 */ /* 0x000fe20000000002 */
[----:B------:R-:W-:Y:S01]  /*b540*/  FADD R26, R8, R37 ;  /* 0x00000025081a7221 */ /* 0x000fe20000000000 */
[----:B------:R-:W-:Y:S01]  /*b550*/  FADD R27, R5, R39 ;  /* 0x00000027051b7221 */ /* 0x000fe20000000000 */
[----:B------:R-:W-:Y:S01]  /*b560*/  FADD R24, R18, R24 ;  /* 0x0000001812187221 */ /* 0x000fe20000000000 */
[----:B------:R-:W-:-:S02]  /*b570*/  FADD R25, R10, R25 ;  /* 0x000000190a197221 */ /* 0x000fc40000000000 */
[----:B------:R-:W-:Y:S02]  /*b580*/  F2FP.BF16.F32.PACK_AB R26, R26, R36 ;  /* 0x000000241a1a723e */ /* 0x000fe400000010ff */
[----:B------:R-:W-:Y:S01]  /*b590*/  F2FP.BF16.F32.PACK_AB R24, R24, R11 ;  /* 0x0000000b1818723e */ /* 0x000fe200000010ff */
[----:B------:R-:W-:Y:S01]  /*b5a0*/  FFMA R11, R17, R34, R2 ;  /* 0x00000022110b7223 */ /* 0x000fe20000000002 */
[----:B------:R-:W-:-:S03]  /*b5b0*/  F2FP.BF16.F32.PACK_AB R27, R27, R38 ;  /* 0x000000261b1b723e */ /* 0x000fc600000010ff */
[----:B------:R-:W-:-:S05]  /*b5c0*/  FADD R11, R12, R11 ;  /* 0x0000000b0c0b7221 */ /* 0x000fca0000000000 */
        /* <DEDUP_REMOVED lines=12> */
[----:B------:R-:W-:Y:S02]  /*b690*/  UIADD3 UR4, UR50, 0x2200, URZ ;  /* 0x0000220032047890 */ /* 0x000fe4000fffe03f */
[----:B------:R-:W-:Y:S01]  /*b6a0*/  UIADD3.X UR9, URZ, UR53, URZ, UP0, !UPT ;  /* 0x000000353f097290 */ /* 0x000fe200087fe43f */
[----:B------:R-:W-:Y:S01]  /*b6b0*/  UMOV UR5, UR41 ;  /* 0x0000002900057c82 */ /* 0x000fe20008000000 */
[----:B------:R-:W-:-:S07]  /*b6c0*/  UMOV UR7, UR43 ;  /* 0x0000002b00077c82 */ /* 0x000fce0008000000 */
[----:B------:R2:W-:Y:S01]  /*b6d0*/  UTMASTG.3D [UR4], [UR8] ;  /* 0x00000004080073b5 */ /* 0x0005e20008010000 */
[----:B------:R0:W-:Y:S01]  /*b6e0*/  UTMACMDFLUSH ;  /* 0x00000000000079b7 */ /* 0x0001e20000000000 */
[----:B--2---:R-:W-:-:S04]  /*b6f0*/  DEPBAR.LE SB0, 0x1 ;  /* 0x000080400000791a */ /* 0x004fc80000000000 */
.L_x_70:
[----:B------:R-:W-:Y:S05]  /*b700*/  BSYNC B0 ;  /* 0x0000000000007941 */ /* 0x000fea0003800000 */
.L_x_69:
[----:B------:R-:W-:Y:S01]  /*b710*/  VIADD R34, R157, 0x2200 ;  /* 0x000022009d227836 */ /* 0x000fe20000000000 */
[----:B------:R-:W-:Y:S04]  /*b720*/  BAR.SYNC.DEFER_BLOCKING 0x1, 0x100 ;  /* 0x0044000000007b1d */ /* 0x000fe80000010000 */
[----:B------:R-:W-:Y:S02]  /*b730*/  LEA R34, R158, R34, 0x1 ;  /* 0x000000229e227211 */ /* 0x000fe400078e08ff */
[----:B------:R-:W-:Y:S04]  /*b740*/  BSSY B0, `(.L_x_71) ;  /* 0x0000009000007945 */ /* 0x000fe80003800000 */
[----:B------:R-:W-:Y:S05]  /*b750*/  @!P0 BRA `(.L_x_72) ;  /* 0x00000000001c8947 */ /* 0x000fea0003800000 */
[----:B------:R-:W-:-:S13]  /*b760*/  ISETP.NE.AND P3, PT, R156, 0x3, PT ;  /* 0x000000039c00780c */ /* 0x000fda0003f65270 */
[----:B------:R-:W-:Y:S05]  /*b770*/  @!P3 BRA `(.L_x_73) ;  /* 0x000000000004b947 */ /* 0x000fea0003800000 */
[----:B------:R-:W-:Y:S01]  /*b780*/  BPT.TRAP 0x1 ;  /* 0x000000040000795c */ /* 0x000fe20000300000 */
.L_x_73:
[----:B------:R-:W-:-:S04]  /*b790*/  ULEA UR4, UR36, UR50, 0x3 ;  /* 0x0000003224047291 */ /* 0x000fc8000f8e183f */
[----:B------:R-:W-:-:S04]  /*b7a0*/  UIADD3 UR4, UR4, 0x50, URZ ;  /* 0x0000005004047890 */ /* 0x000fc8000fffe03f */
[----:B------:R-:W-:-:S09]  /*b7b0*/  UPRMT UR4, UR49, 0x654, UR4 ;  /* 0x0000065431047896 */ /* 0x000fd20008000004 */
[----:B------:R-:W-:Y:S03]  /*b7c0*/  SYNCS.ARRIVE.TRANS64.RED.A1T0 RZ, [UR4], RZ ;  /* 0x000000ffffff79a7 */ /* 0x000fe60008100404 */
.L_x_72:
[----:B------:R-:W-:Y:S05]  /*b7d0*/  BSYNC B0 ;  /* 0x0000000000007941 */ /* 0x000fea0003800000 */
.L_x_71:
[----:B------:R-:W-:Y:S01]  /*b7e0*/  UIADD3 UR36, UR36, 0x1, URZ ;  /* 0x0000000124247890 */ /* 0x000fe2000fffe03f */
[----:B------:R-:W-:Y:S01]  /*b7f0*/  BSSY B0, `(.L_x_74) ;  /* 0x0000038000007945 */ /* 0x000fe20003800000 */
[----:B------:R-:W-:Y:S02]  /*b800*/  IMAD.MOV.U32 R11, RZ, RZ, RZ ;  /* 0x000000ffff0b7224 */ /* 0x000fe400078e00ff */
[----:B------:R-:W-:-:S04]  /*b810*/  UISETP.NE.AND UP0, UPT, UR36, 0x4, UPT ;  /* 0x000000042400788c */ /* 0x000fc8000bf05270 */
[----:B------:R-:W-:Y:S01]  /*b820*/  USEL UR36, UR36, URZ, UP0 ;  /* 0x0000003f24247287 */ /* 0x000fe20008000000 */
[----:B------:R-:W-:Y:S11]  /*b830*/  @!P0 BRA `(.L_x_75) ;  /* 0x0000000000cc8947 */ /* 0x000ff60003800000 */
[----:B------:R-:W-:-:S13]  /*b840*/  ISETP.NE.AND P3, PT, R156, 0x3, PT ;  /* 0x000000039c00780c */ /* 0x000fda0003f65270 */
[----:B------:R-:W-:Y:S05]  /*b850*/  @!P3 BRA `(.L_x_76) ;  /* 0x000000000004b947 */ /* 0x000fea0003800000 */
[----:B------:R-:W-:Y:S01]  /*b860*/  BPT.TRAP 0x1 ;  /* 0x000000040000795c */ /* 0x000fe20000300000 */
.L_x_76:
[----:B------:R-:W-:Y:S01]  /*b870*/  LEA R11, R3, UR50, 0x3 ;  /* 0x00000032030b7c11 */ /* 0x000fe2000f8e18ff */
[----:B------:R-:W-:Y:S01]  /*b880*/  BSSY B1, `(.L_x_77) ;  /* 0x0000004000017945 */ /* 0x000fe20003800000 */
[----:B------:R-:W-:-:S04]  /*b890*/  SHF.L.U32 R13, RZ, 0x1f, RZ ;  /* 0x0000001fff0d7819 */ /* 0x000fc800000006ff */
[----:B------:R-:W2:Y:S02]  /*b8a0*/  SYNCS.PHASECHK.TRANS64.TRYWAIT P3, [R11+URZ+0x30], R13 ;  /* 0x0000300d0b0075a7 */ /* 0x000ea4000806017f */
[----:B--2---:R-:W-:Y:S05]  /*b8b0*/  @!P3 BRA `(.L_x_78) ;  /* 0x000000bc0070b947 */ /* 0x004fea0003800000 */
.L_x_376:
[----:B------:R-:W-:Y:S05]  /*b8c0*/  BSYNC B1 ;  /* 0x0000000000017941 */ /* 0x000fea0003800000 */
.L_x_77:
[----:B------:R-:W-:Y:S05]  /*b8d0*/  @P1 BRA `(.L_x_79) ;  /* 0x0000000000941947 */ /* 0x000fea0003800000 */
[----:B------:R-:W-:Y:S01]  /*b8e0*/  LEA R12, R3, R159, 0xd ;  /* 0x0000009f030c7211 */ /* 0x000fe200078e68ff */
[----:B------:R-:W-:Y:S05]  /*b8f0*/  WARPSYNC.ALL ;  /* 0x0000000000007948 */ /* 0x000fea0003800000 */
[----:B------:R-:W-:Y:S02]  /*b900*/  IMAD R8, R158, 0x2, R12 ;  /* 0x000000029e087824 */ /* 0x000fe400078e020c */
[----:B--2---:R-:W2:Y:S04]  /*b910*/  LDSM.16.M88.4 R12, [R12] ;  /* 0x000000000c0c783b */ /* 0x004ea80000000200 */
[----:B------:R-:W3:Y:S01]  /*b920*/  LDSM.16.M88.4 R8, [R8] ;  /* 0x000000000808783b */ /* 0x000ee20000000200 */
[C---:B--2---:R-:W-:Y:S01]  /*b930*/  SHF.L.U32 R155, R12.reuse, 0x10, RZ ;  /* 0x000000100c9b7819 */ /* 0x044fe200000006ff */
[----:B------:R-:W-:Y:S01]  /*b940*/  IMAD.U32 R153, R13, 0x10000, RZ ;  /* 0x000100000d997824 */ /* 0x000fe200078e00ff */
[----:B------:R-:W-:Y:S01]  /*b950*/  LOP3.LUT R12, R12, 0xffff0000, RZ, 0xc0, !PT ;  /* 0xffff00000c0c7812 */ /* 0x000fe200078ec0ff */
[----:B------:R-:W-:Y:S01]  /*b960*/  IMAD.U32 R21, R15, 0x10000, RZ ;  /* 0x000100000f157824 */ /* 0x000fe200078e00ff */
[C---:B---3--:R-:W-:Y:S01]  /*b970*/  SHF.L.U32 R19, R8.reuse, 0x10, RZ ;  /* 0x0000001008137819 */ /* 0x048fe200000006ff */
[----:B------:R-:W-:Y:S01]  /*b980*/  IMAD.U32 R5, R9, 0x10000, RZ ;  /* 0x0001000009057824 */ /* 0x000fe200078e00ff */
[----:B------:R-:W-:Y:S01]  /*b990*/  LOP3.LUT R8, R8, 0xffff0000, RZ, 0xc0, !PT ;  /* 0xffff000008087812 */ /* 0x000fe200078ec0ff */
[----:B-1----:R-:W-:Y:S01]  /*b9a0*/  IMAD.U32 R25, R11, 0x10000, RZ ;  /* 0x000100000b197824 */ /* 0x002fe200078e00ff */
        /* <DEDUP_REMOVED lines=24> */
.L_x_79:
[----:B------:R-:W-:-:S04]  /*bb30*/  IADD3 R3, R3, 0x1, RZ ;  /* 0x0000000103037810 */ /* 0x000fc80007ffe0ff */
[----:B------:R-:W-:-:S04]  /*bb40*/  ISETP.NE.AND P3, PT, R3, 0x4, PT ;  /* 0x000000040300780c */ /* 0x000fc80003f65270 */
[----:B------:R-:W-:Y:S02]  /*bb50*/  SEL R3, R3, RZ, P3 ;  /* 0x000000ff03037207 */ /* 0x000fe40001800000 */
[----:B--2---:R-:W-:-:S07]  /*bb60*/  SEL R11, RZ, 0x1, P3 ;  /* 0x00000001ff0b7807 */ /* 0x004fce0001800000 */
.L_x_75:
[----:B------:R-:W-:Y:S05]  /*bb70*/  BSYNC B0 ;  /* 0x0000000000007941 */ /* 0x000fea0003800000 */
.L_x_74:
[----:B------:R-:W2:Y:S04]  /*bb80*/  LDL.LU R13, [R1+0x40] ;  /* 0x00004000010d7983 */ /* 0x000ea80000300800 */
[----:B-1----:R-:W3:Y:S04]  /*bb90*/  LDL.LU R24, [R1+0x44] ;  /* 0x0000440001187983 */ /* 0x002ee80000300800 */
[----:B------:R-:W4:Y:S04]  /*bba0*/  LDL.LU R28, [R1+0x48] ;  /* 0x00004800011c7983 */ /* 0x000f280000300800 */
[----:B------:R-:W5:Y:S04]  /*bbb0*/  LDL.LU R27, [R1+0x4c] ;  /* 0x00004c00011b7983 */ /* 0x000f680000300800 */
        /* <DEDUP_REMOVED lines=11> */
[----:B------:R-:W5:Y:S01]  /*bc70*/  LDL.LU R29, [R1+0x7c] ;  /* 0x00007c00011d7983 */ /* 0x000f620000300800 */
[----:B------:R-:W-:Y:S05]  /*bc80*/  WARPSYNC.ALL ;  /* 0x0000000000007948 */ /* 0x000fea0003800000 */
[----:B------:R-:W-:Y:S01]  /*bc90*/  BSSY B0, `(.L_x_80) ;  /* 0x000003c000007945 */ /* 0x000fe20003800000 */
[C-C-:B--2---:R-:W-:Y:S01]  /*bca0*/  FFMA R13, R17.reuse, R13, R0.reuse ;  /* 0x0000000d110d7223 */ /* 0x144fe20000000000 */
[----:B---3--:R-:W-:-:S03]  /*bcb0*/  FFMA R24, R17, R24, R0 ;  /* 0x0000001811187223 */ /* 0x008fc60000000000 */
[----:B------:R-:W-:Y:S01]  /*bcc0*/  FADD R13, R155, R13 ;  /* 0x0000000d9b0d7221 */ /* 0x000fe20000000000 */
[----:B------:R-:W-:Y:S01]  /*bcd0*/  FADD R24, R154, R24 ;  /* 0x000000189a187221 */ /* 0x000fe20000000000 */
[C-C-:B----4-:R-:W-:Y:S01]  /*bce0*/  FFMA R28, R17.reuse, R28, R6.reuse ;  /* 0x0000001c111c7223 */ /* 0x150fe20000000006 */
[----:B-----5:R-:W-:-:S03]  /*bcf0*/  FFMA R27, R17, R27, R6 ;  /* 0x0000001b111b7223 */ /* 0x020fc60000000006 */
[----:B------:R-:W-:Y:S01]  /*bd00*/  F2FP.BF16.F32.PACK_AB R24, R24, R13 ;  /* 0x0000000d1818723e */ /* 0x000fe200000010ff */
[----:B------:R-:W-:Y:S01]  /*bd10*/  FADD R28, R153, R28 ;  /* 0x0000001c991c7221 */ /* 0x000fe20000000000 */
[C-C-:B------:R-:W-:Y:S01]  /*bd20*/  FFMA R25, R17.reuse, R25, R0.reuse ;  /* 0x0000001911197223 */ /* 0x140fe20000000000 */
[----:B------:R-:W-:Y:S01]  /*bd30*/  FADD R27, R152, R27 ;  /* 0x0000001b981b7221 */ /* 0x000fe20000000000 */
[C---:B------:R-:W-:Y:S01]  /*bd40*/  FFMA R15, R17.reuse, R15, R0 ;  /* 0x0000000f110f7223 */ /* 0x040fe20000000000 */
[----:B------:R-:W-:-:S03]  /*bd50*/  FFMA R14, R17, R14, R6 ;  /* 0x0000000e110e7223 */ /* 0x000fc60000000006 */
[----:B------:R-:W-:Y:S01]  /*bd60*/  FADD R15, R22, R15 ;  /* 0x0000000f160f7221 */ /* 0x000fe20000000000 */
[----:B------:R-:W-:Y:S01]  /*bd70*/  FFMA R13, R17, R26, R6 ;  /* 0x0000001a110d7223 */ /* 0x000fe20000000006 */
[----:B------:R-:W-:Y:S01]  /*bd80*/  FADD R26, R23, R25 ;  /* 0x00000019171a7221 */ /* 0x000fe20000000000 */
[----:B------:R-:W-:Y:S01]  /*bd90*/  FADD R14, R21, R14 ;  /* 0x0000000e150e7221 */ /* 0x000fe20000000000 */
[----:B------:R-:W-:Y:S01]  /*bda0*/  F2FP.BF16.F32.PACK_AB R25, R27, R28 ;  /* 0x0000001c1b19723e */ /* 0x000fe200000010ff */
[----:B------:R-:W-:Y:S02]  /*bdb0*/  FADD R13, R20, R13 ;  /* 0x0000000d140d7221 */ /* 0x000fe40000000000 */
[----:B------:R-:W-:-:S03]  /*bdc0*/  F2FP.BF16.F32.PACK_AB R26, R15, R26 ;  /* 0x0000001a0f1a723e */ /* 0x000fc600000010ff */
[----:B------:R-:W-:Y:S01]  /*bdd0*/  F2FP.BF16.F32.PACK_AB R27, R13, R14 ;  /* 0x0000000e0d1b723e */ /* 0x000fe200000010ff */
[C---:B------:R-:W-:Y:S01]  /*bde0*/  FFMA R13, R17.reuse, R37, R0 ;  /* 0x00000025110d7223 */ /* 0x040fe20000000000 */
[----:B------:R-:W-:-:S03]  /*bdf0*/  FFMA R28, R17, R35, R6 ;  /* 0x00000023111c7223 */ /* 0x000fc60000000006 */
[----:B------:R1:W-:Y:S01]  /*be00*/  STSM.16.M88.4 [R157+0x4200], R24 ;  /* 0x004200189d007844 */ /* 0x0003e20000000200 */
[----:B------:R-:W-:Y:S01]  /*be10*/  FADD R13, R19, R13 ;  /* 0x0000000d130d7221 */ /* 0x000fe20000000000 */
[----:B------:R-:W-:Y:S01]  /*be20*/  FADD R28, R12, R28 ;  /* 0x0000001c0c1c7221 */ /* 0x000fe20000000000 */
[C---:B------:R-:W-:Y:S01]  /*be30*/  FFMA R15, R17.reuse, R31, R0 ;  /* 0x0000001f110f7223 */ /* 0x040fe20000000000 */
[----:B------:R-:W-:-:S03]  /*be40*/  FFMA R14, R17, R30, R6 ;  /* 0x0000001e110e7223 */ /* 0x000fc60000000006 */
[----:B------:R-:W-:Y:S01]  /*be50*/  FADD R15, R8, R15 ;  /* 0x0000000f080f7221 */ /* 0x000fe20000000000 */
[C---:B-1----:R-:W-:Y:S01]  /*be60*/  FFMA R24, R17.reuse, R36, R0 ;  /* 0x0000002411187223 */ /* 0x042fe20000000000 */
[C---:B------:R-:W-:Y:S01]  /*be70*/  FFMA R27, R17.reuse, R33, R6 ;  /* 0x00000021111b7223 */ /* 0x040fe20000000006 */
[----:B------:R-:W-:Y:S01]  /*be80*/  FFMA R25, R17, R32, R0 ;  /* 0x0000002011197223 */ /* 0x000fe20000000000 */
[----:B------:R-:W-:Y:S01]  /*be90*/  FADD R14, R7, R14 ;  /* 0x0000000e070e7221 */ /* 0x000fe20000000000 */
[----:B------:R-:W-:Y:S01]  /*bea0*/  FADD R24, R18, R24 ;  /* 0x0000001812187221 */ /* 0x000fe20000000000 */
[----:B------:R-:W-:Y:S01]  /*beb0*/  FADD R27, R10, R27 ;  /* 0x0000001b0a1b7221 */ /* 0x000fe20000000000 */
[----:B------:R-:W-:-:S03]  /*bec0*/  FADD R26, R9, R25 ;  /* 0x00000019091a7221 */ /* 0x000fc60000000000 */
[----:B------:R-:W-:Y:S01]  /*bed0*/  F2FP.BF16.F32.PACK_AB R24, R24, R13 ;  /* 0x0000000d1818723e */ /* 0x000fe200000010ff */
[----:B------:R-:W-:Y:S01]  /*bee0*/  FFMA R13, R17, R29, R6 ;  /* 0x0000001d110d7223 */ /* 0x000fe20000000006 */
[----:B------:R-:W-:Y:S02]  /*bef0*/  F2FP.BF16.F32.PACK_AB R25, R27, R28 ;  /* 0x0000001c1b19723e */ /* 0x000fe400000010ff */
[----:B------:R-:W-:Y:S01]  /*bf00*/  F2FP.BF16.F32.PACK_AB R26, R15, R26 ;  /* 0x0000001a0f1a723e */ /* 0x000fe200000010ff */
        /* <DEDUP_REMOVED lines=20> */
.L_x_81:
[----:B------:R-:W-:Y:S05]  /*c050*/  BSYNC B0 ;  /* 0x0000000000007941 */ /* 0x000fea0003800000 */
.L_x_80:
        /* <DEDUP_REMOVED lines=8> */
.L_x_84:
[----:B------:R-:W-:-:S04]  /*c0e0*/  ULEA UR4, UR36, UR50, 0x3 ;  /* 0x0000003224047291 */ /* 0x000fc8000f8e183f */
[----:B------:R-:W-:-:S04]  /*c0f0*/  UIADD3 UR4, UR4, 0x50, URZ ;  /* 0x0000005004047890 */ /* 0x000fc8000fffe03f */
[----:B------:R-:W-:-:S09]  /*c100*/  UPRMT UR4, UR49, 0x654, UR4 ;  /* 0x0000065431047896 */ /* 0x000fd20008000004 */
[----:B------:R-:W-:Y:S03]  /*c110*/  SYNCS.ARRIVE.TRANS64.RED.A1T0 RZ, [UR4], RZ ;  /* 0x000000ffffff79a7 */ /* 0x000fe60008100404 */
.L_x_83:
[----:B------:R-:W-:Y:S05]  /*c120*/  BSYNC B0 ;  /* 0x0000000000007941 */ /* 0x000fea0003800000 */
.L_x_82:
[----:B------:R-:W-:Y:S01]  /*c130*/  UIADD3 UR4, UR36, 0x1, URZ ;  /* 0x0000000124047890 */ /* 0x000fe2000fffe03f */
[----:B------:R-:W-:Y:S03]  /*c140*/  BSSY B0, `(.L_x_85) ;  /* 0x0000038000007945 */ /* 0x000fe60003800000 */
[----:B------:R-:W-:-:S04]  /*c150*/  UISETP.NE.AND UP0, UPT, UR4, 0x4, UPT ;  /* 0x000000040400788c */ /* 0x000fc8000bf05270 */
[----:B------:R-:W-:Y:S01]  /*c160*/  USEL UR8, UR4, URZ, UP0 ;  /* 0x0000003f04087287 */ /* 0x000fe20008000000 */
[----:B------:R-:W-:Y:S11]  /*c170*/  @!P0 BRA `(.L_x_86) ;  /* 0x0000000000d08947 */ /* 0x000ff60003800000 */
[----:B------:R-:W-:-:S13]  /*c180*/  ISETP.NE.AND P3, PT, R156, 0x3, PT ;  /* 0x000000039c00780c */ /* 0x000fda0003f65270 */
[----:B------:R-:W-:Y:S05]  /*c190*/  @!P3 BRA `(.L_x_87) ;  /* 0x000000000004b947 */ /* 0x000fea0003800000 */
[----:B------:R-:W-:Y:S01]  /*c1a0*/  BPT.TRAP 0x1 ;  /* 0x000000040000795c */ /* 0x000fe20000300000 */
.L_x_87:
[----:B------:R-:W-:Y:S01]  /*c1b0*/  LEA R13, R3, UR50, 0x3 ;  /* 0x00000032030d7c11 */ /* 0x000fe2000f8e18ff */
[----:B------:R-:W-:Y:S01]  /*c1c0*/  BSSY B1, `(.L_x_88) ;  /* 0x0000004000017945 */ /* 0x000fe20003800000 */
[----:B------:R-:W-:-:S04]  /*c1d0*/  SHF.L.U32 R14, R11, 0x1f, RZ ;  /* 0x0000001f0b0e7819 */ /* 0x000fc800000006ff */
[----:B------:R-:W2:Y:S02]  /*c1e0*/  SYNCS.PHASECHK.TRANS64.TRYWAIT P3, [R13+URZ+0x30], R14 ;  /* 0x0000300e0d0075a7 */ /* 0x000ea4000806017f */
[----:B--2---:R-:W-:Y:S05]  /*c1f0*/  @!P3 BRA `(.L_x_89) ;  /* 0x000000b40034b947 */ /* 0x004fea0003800000 */
.L_x_377:
[----:B------:R-:W-:Y:S05]  /*c200*/  BSYNC B1 ;  /* 0x0000000000017941 */ /* 0x000fea0003800000 */
.L_x_88:
[----:B------:R-:W-:Y:S05]  /*c210*/  @P1 BRA `(.L_x_90) ;  /* 0x0000000000941947 */ /* 0x000fea0003800000 */
[----:B------:R-:W-:Y:S01]  /*c220*/  IMAD R20, R3, 0x2000, R159 ;  /* 0x0000200003147824 */ /* 0x000fe200078e029f */
[----:B------:R-:W-:Y:S05]  /*c230*/  WARPSYNC.ALL ;  /* 0x0000000000007948 */ /* 0x000fea0003800000 */
[----:B------:R-:W-:Y:S02]  /*c240*/  LEA R12, R158, R20, 0x1 ;  /* 0x000000149e0c7211 */ /* 0x000fe400078e08ff */
[----:B------:R-:W3:Y:S04]  /*c250*/  LDSM.16.M88.4 R20, [R20] ;  /* 0x000000001414783b */ /* 0x000ee80000000200 */
[----:B--2---:R-:W2:Y:S01]  /*c260*/  LDSM.16.M88.4 R12, [R12] ;  /* 0x000000000c0c783b */ /* 0x004ea20000000200 */
[----:B---3--:R-:W-:Y:S01]  /*c270*/  IMAD.U32 R155, R20, 0x10000, RZ ;  /* 0x00010000149b7824 */ /* 0x008fe200078e00ff */
[C---:B------:R-:W-:Y:S01]  /*c280*/  SHF.L.U32 R153, R21.reuse, 0x10, RZ ;  /* 0x0000001015997819 */ /* 0x040fe200000006ff */
[----:B------:R-:W-:Y:S01]  /*c290*/  IMAD.U32 R5, R22, 0x10000, RZ ;  /* 0x0001000016057824 */ /* 0x000fe200078e00ff */
[----:B------:R-:W-:Y:S01]  /*c2a0*/  LOP3.LUT R20, R20, 0xffff0000, RZ, 0xc0, !PT ;  /* 0xffff000014147812 */ /* 0x000fe200078ec0ff */
[C---:B--2---:R-:W-:Y:S01]  /*c2b0*/  IMAD.U32 R19, R12.reuse, 0x10000, RZ ;  /* 0x000100000c137824 */ /* 0x044fe200078e00ff */
[----:B------:R-:W-:Y:S01]  /*c2c0*/  LOP3.LUT R21, R21, 0xffff0000, RZ, 0xc0, !PT ;  /* 0xffff000015157812 */ /* 0x000fe200078ec0ff */
[-C--:B------:R-:W-:Y:S01]  /*c2d0*/  FMUL R155, R155, R16.reuse ;  /* 0x000000109b9b7220 */ /* 0x080fe20000400000 */
[----:B------:R-:W-:Y:S01]  /*c2e0*/  LOP3.LUT R12, R12, 0xffff0000, RZ, 0xc0, !PT ;  /* 0xffff00000c0c7812 */ /* 0x000fe200078ec0ff */
[-C--:B------:R-:W-:Y:S01]  /*c2f0*/  FMUL R154, R20, R16.reuse ;  /* 0x00000010149a7220 */ /* 0x080fe20000400000 */
[----:B------:R-:W-:Y:S01]  /*c300*/  SHF.L.U32 R9, R13, 0x10, RZ ;  /* 0x000000100d097819 */ /* 0x000fe200000006ff */
[-C--:B------:R-:W-:Y:S01]  /*c310*/  FMUL R152, R21, R16.reuse ;  /* 0x0000001015987220 */ /* 0x080fe20000400000 */
[----:B------:R-:W-:Y:S01]  /*c320*/  LOP3.LUT R10, R13, 0xffff0000, RZ, 0xc0, !PT ;  /* 0xffff00000d0a7812 */ /* 0x000fe200078ec0ff */
[----:B------:R-:W-:Y:S01]  /*c330*/  IMAD.U32 R13, R14, 0x10000, RZ ;  /* 0x000100000e0d7824 */ /* 0x000fe200078e00ff */
[C---:B------:R-:W-:Y:S01]  /*c340*/  SHF.L.U32 R8, R23.reuse, 0x10, RZ ;  /* 0x0000001017087819 */ /* 0x040fe200000006ff */
[-C--:B------:R-:W-:Y:S01]  /*c350*/  FMUL R18, R12, R16.reuse ;  /* 0x000000100c127220 */ /* 0x080fe20000400000 */
[----:B------:R-:W-:Y:S01]  /*c360*/  LOP3.LUT R7, R23, 0xffff0000, RZ, 0xc0, !PT ;  /* 0xffff000017077812 */ /* 0x000fe200078ec0ff */
[-C--:B------:R-:W-:Y:S01]  /*c370*/  FMUL R23, R5, R16.reuse ;  /* 0x0000001005177220 */ /* 0x080fe20000400000 */
[----:B-1----:R-:W-:Y:S01]  /*c380*/  SHF.L.U32 R24, R15, 0x10, RZ ;  /* 0x000000100f187819 */ /* 0x002fe200000006ff */
[-C--:B------:R-:W-:Y:S01]  /*c390*/  FMUL R21, R8, R16.reuse ;  /* 0x0000001008157220 */ /* 0x080fe20000400000 */
[----:B------:R-:W-:Y:S01]  /*c3a0*/  LOP3.LUT R22, R22, 0xffff0000, RZ, 0xc0, !PT ;  /* 0xffff000016167812 */ /* 0x000fe200078ec0ff */
[-C--:B------:R-:W-:Y:S01]  /*c3b0*/  FMUL R20, R7, R16.reuse ;  /* 0x0000001007147220 */ /* 0x080fe20000400000 */
[----:B------:R-:W-:Y:S01]  /*c3c0*/  LOP3.LUT R14, R14, 0xffff0000, RZ, 0xc0, !PT ;  /* 0xffff00000e0e7812 */ /* 0x000fe200078ec0ff */
        /* <DEDUP_REMOVED lines=10> */
.L_x_90:
[----:B------:R-:W-:-:S05]  /*c470*/  VIADD R3, R3, 0x1 ;  /* 0x0000000103037836 */ /* 0x000fca0000000000 */
[----:B------:R-:W-:-:S04]  /*c480*/  ISETP.NE.AND P3, PT, R3, 0x4, PT ;  /* 0x000000040300780c */ /* 0x000fc80003f65270 */
[----:B--2---:R-:W-:Y:S02]  /*c490*/  SEL R13, RZ, 0x1, P3 ;  /* 0x00000001ff0d7807 */ /* 0x004fe40001800000 */
[----:B------:R-:W-:Y:S02]  /*c4a0*/  SEL R3, R3, RZ, P3 ;  /* 0x000000ff03037207 */ /* 0x000fe40001800000 */
[----:B------:R-:W-:-:S07]  /*c4b0*/  LOP3.LUT R11, R11, R13, RZ, 0x3c, !PT ;  /* 0x0000000d0b0b7212 */ /* 0x000fce00078e3cff */
.L_x_86:
[----:B------:R-:W-:Y:S05]  /*c4c0*/  BSYNC B0 ;  /* 0x0000000000007941 */ /* 0x000fea0003800000 */
.L_x_85:
[C-C-:B------:R-:W-:Y:S01]  /*c4d0*/  FFMA R13, R17.reuse, R40, R4.reuse ;  /* 0x00000028110d7223 */ /* 0x140fe20000000004 */
[C---:B-1----:R-:W-:Y:S01]  /*c4e0*/  FFMA R24, R17.reuse, R41, R4 ;  /* 0x0000002911187223 */ /* 0x042fe20000000004 */
        /* <DEDUP_REMOVED lines=23> */
[----:B------:R-:W-:Y:S01]  /*c660*/  FFMA R54, R17, R54, R2 ;  /* 0x0000003611367223 */ /* 0x000fe20000000002 */
[----:B------:R-:W-:Y:S01]  /*c670*/  FADD R52, R9, R52 ;  /* 0x0000003409347221 */ /* 0x000fe20000000000 */
[----:B------:R1:W-:Y:S01]  /*c680*/  STSM.16.M88.4 [R157+0x6200], R24 ;  /* 0x006200189d007844 */ /* 0x0003e20000000200 */
[----:B------:R-:W-:Y:S01]  /*c690*/  BSSY B0, `(.L_x_91) ;  /* 0x0000021000007945 */ /* 0x000fe20003800000 */
[----:B------:R-:W-:Y:S01]  /*c6a0*/  FADD R54, R7, R54 ;  /* 0x0000003607367221 */ /* 0x000fe20000000000 */
[C---:B-1----:R-:W-:Y:S01]  /*c6b0*/  FFMA R24, R17.reuse, R49, R4 ;  /* 0x0000003111187223 */ /* 0x042fe20000000004 */
[C-C-:B------:R-:W-:Y:S01]  /*c6c0*/  FFMA R25, R17.reuse, R51, R2.reuse ;  /* 0x0000003311197223 */ /* 0x140fe20000000002 */
        /* <DEDUP_REMOVED lines=23> */
[----:B------:R-:W-:Y:S02]  /*c840*/  UIADD3 UR4, UR50, 0x6200, URZ ;  /* 0x0000620032047890 */ /* 0x000fe4000fffe03f */
[----:B------:R-:W-:Y:S01]  /*c850*/  UIADD3.X UR11, URZ, UR53, URZ, UP0, !UPT ;  /* 0x000000353f0b7290 */ /* 0x000fe200087fe43f */
[----:B------:R-:W-:-:S08]  /*c860*/  UMOV UR7, UR43 ;  /* 0x0000002b00077c82 */ /* 0x000fd00008000000 */
[----:B------:R2:W-:Y:S01]  /*c870*/  UTMASTG.3D [UR4], [UR10] ;  /* 0x000000040a0073b5 */ /* 0x0005e20008010000 */
[----:B------:R0:W-:Y:S01]  /*c880*/  UTMACMDFLUSH ;  /* 0x00000000000079b7 */ /* 0x0001e20000000000 */
[----:B--2---:R-:W-:-:S04]  /*c890*/  DEPBAR.LE SB0, 0x1 ;  /* 0x000080400000791a */ /* 0x004fc80000000000 */
.L_x_92:
[----:B------:R-:W-:Y:S05]  /*c8a0*/  BSYNC B0 ;  /* 0x0000000000007941 */ /* 0x000fea0003800000 */
.L_x_91:
[----:B------:R-:W-:Y:S01]  /*c8b0*/  IADD3 R32, R157, 0x6200, RZ ;  /* 0x000062009d207810 */ /* 0x000fe20007ffe0ff */
[----:B------:R-:W-:Y:S04]  /*c8c0*/  BAR.SYNC.DEFER_BLOCKING 0x1, 0x100 ;  /* 0x0044000000007b1d */ /* 0x000fe80000010000 */
[----:B------:R-:W-:Y:S02]  /*c8d0*/  IMAD R32, R158, 0x2, R32 ;  /* 0x000000029e207824 */ /* 0x000fe400078e0220 */
[----:B------:R-:W-:Y:S04]  /*c8e0*/  BSSY B0, `(.L_x_93) ;  /* 0x0000009000007945 */ /* 0x000fe80003800000 */
[----:B------:R-:W-:Y:S05]  /*c8f0*/  @!P0 BRA `(.L_x_94) ;  /* 0x00000000001c8947 */ /* 0x000fea0003800000 */
[----:B------:R-:W-:-:S13]  /*c900*/  ISETP.NE.AND P3, PT, R156, 0x3, PT ;  /* 0x000000039c00780c */ /* 0x000fda0003f65270 */
[----:B------:R-:W-:Y:S05]  /*c910*/  @!P3 BRA `(.L_x_95) ;  /* 0x000000000004b947 */ /* 0x000fea0003800000 */
[----:B------:R-:W-:Y:S01]  /*c920*/  BPT.TRAP 0x1 ;  /* 0x000000040000795c */ /* 0x000fe20000300000 */
.L_x_95:
[----:B------:R-:W-:-:S04]  /*c930*/  ULEA UR4, UR8, UR50, 0x3 ;  /* 0x0000003208047291 */ /* 0x000fc8000f8e183f */
[----:B------:R-:W-:-:S04]  /*c940*/  UIADD3 UR4, UR4, 0x50, URZ ;  /* 0x0000005004047890 */ /* 0x000fc8000fffe03f */
[----:B------:R-:W-:-:S09]  /*c950*/  UPRMT UR4, UR49, 0x654, UR4 ;  /* 0x0000065431047896 */ /* 0x000fd20008000004 */
[----:B------:R-:W-:Y:S03]  /*c960*/  SYNCS.ARRIVE.TRANS64.RED.A1T0 RZ, [UR4], RZ ;  /* 0x000000ffffff79a7 */ /* 0x000fe60008100404 */
.L_x_94:
[----:B------:R-:W-:Y:S05]  /*c970*/  BSYNC B0 ;  /* 0x0000000000007941 */ /* 0x000fea0003800000 */
.L_x_93:
        /* <DEDUP_REMOVED lines=8> */
.L_x_98:
[----:B------:R-:W-:Y:S01]  /*ca00*/  LEA R13, R3, UR50, 0x3 ;  /* 0x00000032030d7c11 */ /* 0x000fe2000f8e18ff */
[----:B------:R-:W-:Y:S01]  /*ca10*/  BSSY B1, `(.L_x_99) ;  /* 0x0000004000017945 */ /* 0x000fe20003800000 */
[----:B------:R-:W-:-:S04]  /*ca20*/  SHF.L.U32 R14, R11, 0x1f, RZ ;  /* 0x0000001f0b0e7819 */ /* 0x000fc800000006ff */
[----:B------:R-:W2:Y:S02]  /*ca30*/  SYNCS.PHASECHK.TRANS64.TRYWAIT P3, [R13+URZ+0x30], R14 ;  /* 0x0000300e0d0075a7 */ /* 0x000ea4000806017f */
[----:B--2---:R-:W-:Y:S05]  /*ca40*/  @!P3 BRA `(.L_x_100) ;  /* 0x000000ac0034b947 */ /* 0x004fea0003800000 */
.L_x_378:
[----:B------:R-:W-:Y:S05]  /*ca50*/  BSYNC B1 ;  /* 0x0000000000017941 */ /* 0x000fea0003800000 */
.L_x_99:
[----:B------:R-:W-:Y:S05]  /*ca60*/  @P1 BRA `(.L_x_101) ;  /* 0x0000000000941947 */ /* 0x000fea0003800000 */
[----:B------:R-:W-:Y:S01]  /*ca70*/  LEA R9, R3, R159, 0xd ;  /* 0x0000009f03097211 */ /* 0x000fe200078e68ff */
[----:B------:R-:W-:Y:S05]  /*ca80*/  WARPSYNC.ALL ;  /* 0x0000000000007948 */ /* 0x000fea0003800000 */
[----:B------:R-:W-:Y:S01]  /*ca90*/  IMAD R20, R158, 0x2, R9 ;  /* 0x000000029e147824 */ /* 0x000fe200078e0209 */
[----:B--2---:R-:W2:Y:S05]  /*caa0*/  LDSM.16.M88.4 R12, [R9] ;  /* 0x00000000090c783b */ /* 0x004eaa0000000200 */
[----:B------:R-:W3:Y:S01]  /*cab0*/  LDSM.16.M88.4 R20, [R20] ;  /* 0x000000001414783b */ /* 0x000ee20000000200 */
[C---:B--2---:R-:W-:Y:S01]  /*cac0*/  SHF.L.U32 R155, R12.reuse, 0x10, RZ ;  /* 0x000000100c9b7819 */ /* 0x044fe200000006ff */
[----:B------:R-:W-:Y:S01]  /*cad0*/  IMAD.U32 R153, R13, 0x10000, RZ ;  /* 0x000100000d997824 */ /* 0x000fe200078e00ff */
[----:B------:R-:W-:Y:S01]  /*cae0*/  LOP3.LUT R12, R12, 0xffff0000, RZ, 0xc0, !PT ;  /* 0xffff00000c0c7812 */ /* 0x000fe200078ec0ff */
[----:B------:R-:W-:Y:S01]  /*caf0*/  IMAD.U32 R5, R15, 0x10000, RZ ;  /* 0x000100000f057824 */ /* 0x000fe200078e00ff */
[C---:B------:R-:W-:Y:S01]  /*cb00*/  SHF.L.U32 R7, R14.reuse, 0x10, RZ ;  /* 0x000000100e077819 */ /* 0x040fe200000006ff */
[----:B---3--:R-:W-:Y:S01]  /*cb10*/  IMAD.U32 R8, R21, 0x10000, RZ ;  /* 0x0001000015087824 */ /* 0x008fe200078e00ff */
[----:B------:R-:W-:Y:S01]  /*cb20*/  LOP3.LUT R13, R13, 0xffff0000, RZ, 0xc0, !PT ;  /* 0xffff00000d0d7812 */ /* 0x000fe200078ec0ff */
[----:B-1----:R-:W-:Y:S01]  /*cb30*/  IMAD.U32 R26, R23, 0x10000, RZ ;  /* 0x00010000171a7824 */ /* 0x002fe200078e00ff */
[----:B------:R-:W-:Y:S01]  /*cb40*/  LOP3.LUT R14, R14, 0xffff0000, RZ, 0xc0, !PT ;  /* 0xffff00000e0e7812 */ /* 0x000fe200078ec0ff */
[-C--:B------:R-:W-:Y:S01]  /*cb50*/  FMUL R154, R12, R16.reuse ;  /* 0x000000100c9a7220 */ /* 0x080fe20000400000 */
[----:B------:R-:W-:Y:S01]  /*cb60*/  LOP3.LUT R15, R15, 0xffff0000, RZ, 0xc0, !PT ;  /* 0xffff00000f0f7812 */ /* 0x000fe200078ec0ff */
[-C--:B------:R-:W-:Y:S01]  /*cb70*/  FMUL R12, R8, R16.reuse ;  /* 0x00000010080c7220 */ /* 0x080fe20000400000 */
[C---:B------:R-:W-:Y:S01]  /*cb80*/  SHF.L.U32 R19, R20.reuse, 0x10, RZ ;  /* 0x0000001014137819 */ /* 0x040fe200000006ff */
[-C--:B------:R-:W-:Y:S01]  /*cb90*/  FMUL R155, R155, R16.reuse ;  /* 0x000000109b9b7220 */ /* 0x080fe20000400000 */
        /* <DEDUP_REMOVED lines=18> */
.L_x_101:
[----:B------:R-:W-:-:S04]  /*ccc0*/  IADD3 R3, R3, 0x1, RZ ;  /* 0x0000000103037810 */ /* 0x000fc80007ffe0ff */
[----:B------:R-:W-:-:S04]  /*ccd0*/  ISETP.NE.AND P3, PT, R3, 0x4, PT ;  /* 0x000000040300780c */ /* 0x000fc80003f65270 */
[----:B--2---:R-:W-:Y:S02]  /*cce0*/  SEL R13, RZ, 0x1, P3 ;  /* 0x00000001ff0d7807 */ /* 0x004fe40001800000 */
[----:B------:R-:W-:Y:S02]  /*ccf0*/  SEL R3, R3, RZ, P3 ;  /* 0x000000ff03037207 */ /* 0x000fe40001800000 */
[----:B------:R-:W-:-:S07]  /*cd00*/  LOP3.LUT R11, R11, R13, RZ, 0x3c, !PT ;  /* 0x0000000d0b0b7212 */ /* 0x000fce00078e3cff */
.L_x_97:
[----:B------:R-:W-:Y:S05]  /*cd10*/  BSYNC B0 ;  /* 0x0000000000007941 */ /* 0x000fea0003800000 */
.L_x_96:
[----:B------:R-:W2:Y:S04]  /*cd20*/  LDL.LU R13, [R1+0x80] ;  /* 0x00008000010d7983 */ /* 0x000ea80000300800 */
[----:B------:R-:W3:Y:S04]  /*cd30*/  LDL.LU R14, [R1+0x84] ;  /* 0x00008400010e7983 */ /* 0x000ee80000300800 */
[----:B------:R-:W4:Y:S04]  /*cd40*/  LDL.LU R29, [R1+0x88] ;  /* 0x00008800011d7983 */ /* 0x000f280000300800 */
[----:B------:R-:W5:Y:S04]  /*cd50*/  LDL.LU R28, [R1+0x8c] ;  /* 0x00008c00011c7983 */ /* 0x000f680000300800 */
[----:B------:R-:W5:Y:S04]  /*cd60*/  LDL.LU R15, [R1+0x90] ;  /* 0x00009000010f7983 */ /* 0x000f680000300800 */
[----:B-1----:R-:W5:Y:S04]  /*cd70*/  LDL.LU R25, [R1+0x94] ;  /* 0x0000940001197983 */ /* 0x002f680000300800 */
        /* <DEDUP_REMOVED lines=15> */
[----:B------:R-:W-:-:S05]  /*ce70*/  FADD R14, R154, R14 ;  /* 0x0000000e9a0e7221 */ /* 0x000fca0000000000 */
[----:B------:R-:W-:Y:S01]  /*ce80*/  F2FP.BF16.F32.PACK_AB R24, R14, R13 ;  /* 0x0000000d0e18723e */ /* 0x000fe200000010ff */
[C-C-:B----4-:R-:W-:Y:S01]  /*ce90*/  FFMA R13, R17.reuse, R29, R6.reuse ;  /* 0x0000001d110d7223 */ /* 0x150fe20000000006 */
[C---:B-----5:R-:W-:Y:S01]  /*cea0*/  FFMA R14, R17.reuse, R28, R6 ;  /* 0x0000001c110e7223 */ /* 0x060fe20000000006 */
[----:B------:R-:W-:Y:S02]  /*ceb0*/  FFMA R15, R17, R15, R0 ;  /* 0x0000000f110f7223 */ /* 0x000fe40000000000 */
[----:B------:R-:W-:Y:S01]  /*cec0*/  FADD R13, R153, R13 ;  /* 0x0000000d990d7221 */ /* 0x000fe20000000000 */
[----:B------:R-:W-:Y:S01]  /*ced0*/  FADD R14, R152, R14 ;  /* 0x0000000e980e7221 */ /* 0x000fe20000000000 */
[----:B------:R-:W-:Y:S01]  /*cee0*/  FFMA R25, R17, R25, R0 ;  /* 0x0000001911197223 */ /* 0x000fe20000000000 */
[----:B------:R-:W-:Y:S01]  /*cef0*/  FADD R15, R23, R15 ;  /* 0x0000000f170f7221 */ /* 0x000fe20000000000 */
[C-C-:B------:R-:W-:Y:S02]  /*cf00*/  FFMA R26, R17.reuse, R26, R6.reuse ;  /* 0x0000001a111a7223 */ /* 0x140fe40000000006 */
[----:B------:R-:W-:Y:S01]  /*cf10*/  FADD R28, R22, R25 ;  /* 0x00000019161c7221 */ /* 0x000fe20000000000 */
[----:B------:R-:W-:Y:S01]  /*cf20*/  F2FP.BF16.F32.PACK_AB R25, R14, R13 ;  /* 0x0000000d0e19723e */ /* 0x000fe200000010ff */
[----:B------:R-:W-:Y:S01]  /*cf30*/  FFMA R27, R17, R27, R6 ;  /* 0x0000001b111b7223 */ /* 0x000fe20000000006 */
[----:B------:R-:W-:-:S02]  /*cf40*/  FADD R29, R21, R26 ;  /* 0x0000001a151d7221 */ /* 0x000fc40000000000 */
[----:B------:R-:W-:Y:S01]  /*cf50*/  F2FP.BF16.F32.PACK_AB R26, R28, R15 ;  /* 0x0000000f1c1a723e */ /* 0x000fe200000010ff */
[----:B------:R-:W-:Y:S01]  /*cf60*/  FADD R27, R20, R27 ;  /* 0x0000001b141b7221 */ /* 0x000fe20000000000 */
[C-C-:B------:R-:W-:Y:S01]  /*cf70*/  FFMA R14, R17.reuse, R40, R0.reuse ;  /* 0x00000028110e7223 */ /* 0x140fe20000000000 */
[----:B------:R-:W-:-:S03]  /*cf80*/  FFMA R13, R17, R39, R0 ;  /* 0x00000027110d7223 */ /* 0x000fc60000000000 */
[----:B------:R-:W-:Y:S01]  /*cf90*/  F2FP.BF16.F32.PACK_AB R27, R27, R29 ;  /* 0x0000001d1b1b723e */ /* 0x000fe200000010ff */
[----:B------:R-:W-:Y:S01]  /*cfa0*/  FADD R14, R19, R14 ;  /* 0x0000000e130e7221 */ /* 0x000fe20000000000 */
[----:B------:R-:W-:-:S03]  /*cfb0*/  FADD R13, R18, R13 ;  /* 0x0000000d120d7221 */ /* 0x000fc60000000000 */
[----:B------:R1:W-:Y:S01]  /*cfc0*/  STSM.16.M88.4 [R157+0x200], R24 ;  /* 0x000200189d007844 */ /* 0x0003e20000000200 */
[C---:B------:R-:W-:Y:S01]  /*cfd0*/  FFMA R15, R17.reuse, R37, R6 ;  /* 0x00000025110f7223 */ /* 0x040fe20000000006 */
[C---:B------:R-:W-:Y:S01]  /*cfe0*/  FFMA R29, R17.reuse, R35, R0 ;  /* 0x00000023111d7223 */ /* 0x040fe20000000000 */
[----:B------:R-:W-:-:S03]  /*cff0*/  FFMA R28, R17, R31, R6 ;  /* 0x0000001f111c7223 */ /* 0x000fc60000000006 */
[----:B------:R-:W-:Y:S01]  /*d000*/  FADD R29, R8, R29 ;  /* 0x0000001d081d7221 */ /* 0x000fe20000000000 */
[----:B-1----:R-:W-:Y:S01]  /*d010*/  F2FP.BF16.F32.PACK_AB R24, R13, R14 ;  /* 0x0000000e0d18723e */ /* 0x002fe200000010ff */
[C---:B------:R-:W-:Y:S01]  /*d020*/  FFMA R13, R17.reuse, R38, R6 ;  /* 0x00000026110d7223 */ /* 0x040fe20000000006 */
[C---:B------:R-:W-:Y:S01]  /*d030*/  FFMA R14, R17.reuse, R36, R0 ;  /* 0x00000024110e7223 */ /* 0x040fe20000000000 */
[----:B------:R-:W-:Y:S01]  /*d040*/  FFMA R26, R17, R30, R6 ;  /* 0x0000001e111a7223 */ /* 0x000fe20000000006 */
[----:B------:R-:W-:Y:S01]  /*d050*/  FADD R27, R7, R28 ;  /* 0x0000001c071b7221 */ /* 0x000fe20000000000 */
[----:B------:R-:W-:Y:S01]  /*d060*/  FADD R13, R12, R13 ;  /* 0x0000000d0c0d7221 */ /* 0x000fe20000000000 */
[----:B------:R-:W-:Y:S01]  /*d070*/  FADD R30, R10, R15 ;  /* 0x0000000f0a1e7221 */ /* 0x000fe20000000000 */
[----:B------:R-:W-:Y:S01]  /*d080*/  FADD R14, R9, R14 ;  /* 0x0000000e090e7221 */ /* 0x000fe20000000000 */
[----:B------:R-:W-:-:S03]  /*d090*/  FADD R28, R5, R26 ;  /* 0x0000001a051c7221 */ /* 0x000fc60000000000 */
[----:B------:R-:W-:Y:S02]  /*d0a0*/  F2FP.BF16.F32.PACK_AB R25, R30, R13 ;  /* 0x0000000d1e19723e */ /* 0x000fe400000010ff */
[----:B------:R-:W-:Y:S02]  /*d0b0*/  F2FP.BF16.F32.PACK_AB R26, R29, R14 ;  /* 0x0000000e1d1a723e */ /* 0x000fe400000010ff */
[----:B------:R-:W-:-:S05]  /*d0c0*/  F2FP.BF16.F32.PACK_AB R27, R28, R27 ;  /* 0x0000001b1c1b723e */ /* 0x000fca00000010ff */
[----:B------:R1:W-:Y:S01]  /*d0d0*/  STSM.16.M88.4 [R160], R24 ;  /* 0x00000018a0007844 */ /* 0x0003e20000000200 */
        /* <DEDUP_REMOVED lines=17> */
.L_x_103:
[----:B------:R-:W-:Y:S05]  /*d1f0*/  BSYNC B0 ;  /* 0x0000000000007941 */ /* 0x000fea0003800000 */
.L_x_102:
[----:B------:R-:W-:Y:S06]  /*d200*/  BAR.SYNC.DEFER_BLOCKING 0x1, 0x100 ;  /* 0x0044000000007b1d */ /* 0x000fec0000010000 */
[----:B------:R-:W-:Y:S04]  /*d210*/  BSSY B0, `(.L_x_104) ;  /* 0x0000009000007945 */ /* 0x000fe80003800000 */
[----:B------:R-:W-:Y:S05]  /*d220*/  @!P0 BRA `(.L_x_105) ;  /* 0x00000000001c8947 */ /* 0x000fea0003800000 */
[----:B------:R-:W-:-:S13]  /*d230*/  ISETP.NE.AND P3, PT, R156, 0x3, PT ;  /* 0x000000039c00780c */ /* 0x000fda0003f65270 */
[----:B------:R-:W-:Y:S05]  /*d240*/  @!P3 BRA `(.L_x_106) ;  /* 0x000000000004b947 */ /* 0x000fea0003800000 */
[----:B------:R-:W-:Y:S01]  /*d250*/  BPT.TRAP 0x1 ;  /* 0x000000040000795c */ /* 0x000fe20000300000 */
.L_x_106:
[----:B------:R-:W-:-:S04]  /*d260*/  ULEA UR4, UR8, UR50, 0x3 ;  /* 0x0000003208047291 */ /* 0x000fc8000f8e183f */
[----:B------:R-:W-:-:S04]  /*d270*/  UIADD3 UR4, UR4, 0x50, URZ ;  /* 0x0000005004047890 */ /* 0x000fc8000fffe03f */
[----:B------:R-:W-:-:S09]  /*d280*/  UPRMT UR4, UR49, 0x654, UR4 ;  /* 0x0000065431047896 */ /* 0x000fd20008000004 */
[----:B------:R-:W-:Y:S03]  /*d290*/  SYNCS.ARRIVE.TRANS64.RED.A1T0 RZ, [UR4], RZ ;  /* 0x000000ffffff79a7 */ /* 0x000fe60008100404 */
.L_x_105:
[----:B------:R-:W-:Y:S05]  /*d2a0*/  BSYNC B0 ;  /* 0x0000000000007941 */ /* 0x000fea0003800000 */
.L_x_104:
        /* <DEDUP_REMOVED lines=8> */
.L_x_109:
[C---:B------:R-:W-:Y:S01]  /*d330*/  LEA R13, R3.reuse, UR50, 0x3 ;  /* 0x00000032030d7c11 */ /* 0x040fe2000f8e18ff */
[----:B-1----:R-:W-:Y:S01]  /*d340*/  VIADD R24, R3, 0x1 ;  /* 0x0000000103187836 */ /* 0x002fe20000000000 */
[----:B------:R-:W-:Y:S01]  /*d350*/  SHF.L.U32 R14, R11, 0x1f, RZ ;  /* 0x0000001f0b0e7819 */ /* 0x000fe200000006ff */
[----:B------:R-:W-:Y:S03]  /*d360*/  BSSY B1, `(.L_x_110) ;  /* 0x0000004000017945 */ /* 0x000fe60003800000 */
[----:B------:R-:W1:Y:S01]  /*d370*/  SYNCS.PHASECHK.TRANS64.TRYWAIT P3, [R13+URZ+0x30], R14 ;  /* 0x0000300e0d0075a7 */ /* 0x000e62000806017f */
[----:B------:R-:W-:Y:S01]  /*d380*/  ISETP.NE.AND P4, PT, R24, 0x4, PT ;  /* 0x000000041800780c */ /* 0x000fe20003f85270 */
[----:B-1----:R-:W-:-:S12]  /*d390*/  @!P3 BRA `(.L_x_111) ;  /* 0x000000a000f4b947 */ /* 0x002fd80003800000 */
.L_x_379:
[----:B------:R-:W-:Y:S05]  /*d3a0*/  BSYNC B1 ;  /* 0x0000000000017941 */ /* 0x000fea0003800000 */
.L_x_110:
[----:B------:R-:W-:Y:S05]  /*d3b0*/  @P1 BRA `(.L_x_112) ;  /* 0x0000000000941947 */ /* 0x000fea0003800000 */
[----:B------:R-:W-:Y:S01]  /*d3c0*/  LEA R3, R3, R159, 0xd ;  /* 0x0000009f03037211 */ /* 0x000fe200078e68ff */
[----:B------:R-:W-:Y:S05]  /*d3d0*/  WARPSYNC.ALL ;  /* 0x0000000000007948 */ /* 0x000fea0003800000 */
[----:B------:R-:W-:Y:S01]  /*d3e0*/  IMAD R20, R158, 0x2, R3 ;  /* 0x000000029e147824 */ /* 0x000fe200078e0203 */
[----:B-1----:R-:W1:Y:S05]  /*d3f0*/  LDSM.16.M88.4 R12, [R3] ;  /* 0x00000000030c783b */ /* 0x002e6a0000000200 */
[----:B------:R-:W2:Y:S01]  /*d400*/  LDSM.16.M88.4 R20, [R20] ;  /* 0x000000001414783b */ /* 0x000ea20000000200 */
[C---:B-1----:R-:W-:Y:S01]  /*d410*/  IMAD.U32 R37, R15.reuse, 0x10000, RZ ;  /* 0x000100000f257824 */ /* 0x042fe200078e00ff */
[----:B------:R-:W-:Y:S01]  /*d420*/  LOP3.LUT R39, R15, 0xffff0000, RZ, 0xc0, !PT ;  /* 0xffff00000f277812 */ /* 0x000fe200078ec0ff */
[----:B------:R-:W-:Y:S01]  /*d430*/  IMAD.U32 R153, R13, 0x10000, RZ ;  /* 0x000100000d997824 */ /* 0x000fe200078e00ff */
[----:B------:R-:W-:-:S02]  /*d440*/  SHF.L.U32 R155, R12, 0x10, RZ ;  /* 0x000000100c9b7819 */ /* 0x000fc400000006ff */
[----:B------:R-:W-:Y:S01]  /*d450*/  LOP3.LUT R27, R12, 0xffff0000, RZ, 0xc0, !PT ;  /* 0xffff00000c1b7812 */ /* 0x000fe200078ec0ff */
[----:B--2---:R-:W-:Y:S01]  /*d460*/  IMAD.U32 R7, R23, 0x10000, RZ ;  /* 0x0001000017077824 */ /* 0x004fe200078e00ff */
[----:B------:R-:W-:Y:S01]  /*d470*/  LOP3.LUT R29, R13, 0xffff0000, RZ, 0xc0, !PT ;  /* 0xffff00000d1d7812 */ /* 0x000fe200078ec0ff */
[----:B------:R-:W-:Y:S01]  /*d480*/  IMAD.U32 R13, R21, 0x10000, RZ ;  /* 0x00010000150d7824 */ /* 0x000fe200078e00ff */
[C---:B------:R-:W-:Y:S01]  /*d490*/  SHF.L.U32 R31, R14.reuse, 0x10, RZ ;  /* 0x000000100e1f7819 */ /* 0x040fe200000006ff */
        /* <DEDUP_REMOVED lines=23> */
.L_x_112:
[----:B-1----:R-:W-:Y:S02]  /*d610*/  SEL R14, RZ, 0x1, P4 ;  /* 0x00000001ff0e7807 */ /* 0x002fe40002000000 */
[----:B------:R-:W-:Y:S02]  /*d620*/  SEL R3, R24, RZ, P4 ;  /* 0x000000ff18037207 */ /* 0x000fe40002000000 */
[----:B------:R-:W-:-:S07]  /*d630*/  LOP3.LUT R11, R11, R14, RZ, 0x3c, !PT ;  /* 0x0000000e0b0b7212 */ /* 0x000fce00078e3cff */
.L_x_108:
[----:B------:R-:W-:Y:S05]  /*d640*/  BSYNC B0 ;  /* 0x0000000000007941 */ /* 0x000fea0003800000 */
.L_x_107:
[C-C-:B------:R-:W-:Y:S01]  /*d650*/  FFMA R58, R17.reuse, R58, R2.reuse ;  /* 0x0000003a113a7223 */ /* 0x140fe20000000002 */
[C-C-:B------:R-:W-:Y:S01]  /*d660*/  FFMA R59, R17.reuse, R59, R2.reuse ;  /* 0x0000003b113b7223 */ /* 0x140fe20000000002 */
[C-C-:B------:R-:W-:Y:S01]  /*d670*/  FFMA R62, R17.reuse, R62, R2.reuse ;  /* 0x0000003e113e7223 */ /* 0x140fe20000000002 */
[----:B------:R-:W-:Y:S01]  /*d680*/  FFMA R63, R17, R63, R2 ;  /* 0x0000003f113f7223 */ /* 0x000fe20000000002 */
[----:B------:R-:W-:Y:S01]  /*d690*/  FADD R29, R153, R58 ;  /* 0x0000003a991d7221 */ /* 0x000fe20000000000 */
[----:B------:R-:W-:Y:S01]  /*d6a0*/  FADD R14, R152, R59 ;  /* 0x0000003b980e7221 */ /* 0x000fe20000000000 */
[----:B------:R-:W-:Y:S01]  /*d6b0*/  FADD R31, R21, R62 ;  /* 0x0000003e151f7221 */ /* 0x000fe20000000000 */
[C-C-:B------:R-:W-:Y:S01]  /*d6c0*/  FFMA R56, R17.reuse, R56, R4.reuse ;  /* 0x0000003811387223 */ /* 0x140fe20000000004 */
[C-C-:B------:R-:W-:Y:S01]  /*d6d0*/  FFMA R57, R17.reuse, R57, R4.reuse ;  /* 0x0000003911397223 */ /* 0x140fe20000000004 */
[C-C-:B------:R-:W-:Y:S01]  /*d6e0*/  FFMA R60, R17.reuse, R60, R4.reuse ;  /* 0x0000003c113c7223 */ /* 0x140fe20000000004 */
[----:B------:R-:W-:Y:S01]  /*d6f0*/  F2FP.BF16.F32.PACK_AB R29, R14, R29 ;  /* 0x0000001d0e1d723e */ /* 0x000fe200000010ff */
[----:B------:R-:W-:Y:S01]  /*d700*/  FADD R14, R20, R63 ;  /* 0x0000003f140e7221 */ /* 0x000fe20000000000 */
[C---:B------:R-:W-:Y:S01]  /*d710*/  FFMA R61, R17.reuse, R61, R4 ;  /* 0x0000003d113d7223 */ /* 0x040fe20000000004 */
[C-C-:B------:R-:W-:Y:S01]  /*d720*/  FFMA R13, R17.reuse, R66, R2.reuse ;  /* 0x00000042110d7223 */ /* 0x140fe20000000002 */
[C---:B------:R-:W-:Y:S01]  /*d730*/  FFMA R67, R17.reuse, R67, R2 ;  /* 0x0000004311437223 */ /* 0x040fe20000000002 */
[C-C-:B------:R-:W-:Y:S01]  /*d740*/  FFMA R64, R17.reuse, R64, R4.reuse ;  /* 0x0000004011407223 */ /* 0x140fe20000000004 */
[----:B------:R-:W-:Y:S01]  /*d750*/  F2FP.BF16.F32.PACK_AB R31, R14, R31 ;  /* 0x0000001f0e1f723e */ /* 0x000fe200000010ff */
[C-C-:B------:R-:W-:Y:S01]  /*d760*/  FFMA R65, R17.reuse, R65, R4.reuse ;  /* 0x0000004111417223 */ /* 0x140fe20000000004 */
[C-C-:B------:R-:W-:Y:S01]  /*d770*/  FFMA R68, R17.reuse, R68, R4.reuse ;  /* 0x0000004411447223 */ /* 0x140fe20000000004 */
[C---:B------:R-:W-:Y:S01]  /*d780*/  FFMA R69, R17.reuse, R69, R4 ;  /* 0x0000004511457223 */ /* 0x040fe20000000004 */
[C-C-:B------:R-:W-:Y:S01]  /*d790*/  FFMA R70, R17.reuse, R70, R2.reuse ;  /* 0x0000004611467223 */ /* 0x140fe20000000002 */
[----:B------:R-:W-:Y:S01]  /*d7a0*/  FFMA R14, R17, R71, R2 ;  /* 0x00000047110e7223 */ /* 0x000fe20000000002 */
[----:B------:R-:W-:Y:S01]  /*d7b0*/  FADD R28, R155, R56 ;  /* 0x000000389b1c7221 */ /* 0x000fe20000000000 */
[----:B------:R-:W-:Y:S01]  /*d7c0*/  FADD R57, R154, R57 ;  /* 0x000000399a397221 */ /* 0x000fe20000000000 */
[----:B------:R-:W-:Y:S01]  /*d7d0*/  FADD R30, R23, R60 ;  /* 0x0000003c171e7221 */ /* 0x000fe20000000000 */
[----:B------:R-:W-:Y:S01]  /*d7e0*/  FADD R61, R22, R61 ;  /* 0x0000003d163d7221 */ /* 0x000fe20000000000 */
[----:B------:R-:W-:Y:S01]  /*d7f0*/  FADD R13, R12, R13 ;  /* 0x0000000d0c0d7221 */ /* 0x000fe20000000000 */
[----:B-1----:R-:W-:Y:S01]  /*d800*/  FADD R26, R10, R67 ;  /* 0x000000430a1a7221 */ /* 0x002fe20000000000 */
[----:B------:R-:W-:Y:S01]  /*d810*/  FADD R24, R19, R64 ;  /* 0x0000004013187221 */ /* 0x000fe20000000000 */
[----:B------:R-:W-:Y:S01]  /*d820*/  FADD R65, R18, R65 ;  /* 0x0000004112417221 */ /* 0x000fe20000000000 */
[----:B------:R-:W-:Y:S01]  /*d830*/  FADD R68, R9, R68 ;  /* 0x0000004409447221 */ /* 0x000fe20000000000 */
[----:B------:R-:W-:Y:S01]  /*d840*/  FADD R69, R8, R69 ;  /* 0x0000004508457221 */ /* 0x000fe20000000000 */
[----:B------:R-:W-:Y:S01]  /*d850*/  FADD R27, R7, R70 ;  /* 0x00000046071b7221 */ /* 0x000fe20000000000 */
[----:B------:R-:W-:Y:S01]  /*d860*/  FADD R14, R5, R14 ;  /* 0x0000000e050e7221 */ /* 0x000fe20000000000 */
[----:B------:R-:W-:Y:S01]  /*d870*/  F2FP.BF16.F32.PACK_AB R28, R57, R28 ;  /* 0x0000001c391c723e */ /* 0x000fe200000010ff */
[----:B------:R-:W-:Y:S05]  /*d880*/  WARPSYNC.ALL ;  /* 0x0000000000007948 */ /* 0x000fea0003800000 */
[----:B------:R-:W-:Y:S01]  /*d890*/  F2FP.BF16.F32.PACK_AB R30, R61, R30 ;  /* 0x0000001e3d1e723e */ /* 0x000fe200000010ff */
[----:B------:R-:W-:Y:S01]  /*d8a0*/  BSSY B0, `(.L_x_113) ;  /* 0x0000018000007945 */ /* 0x000fe20003800000 */
[----:B------:R-:W-:-:S02]  /*d8b0*/  F2FP.BF16.F32.PACK_AB R25, R26, R13 ;  /* 0x0000000d1a19723e */ /* 0x000fc400000010ff */
[----:B------:R-:W-:Y:S01]  /*d8c0*/  F2FP.BF16.F32.PACK_AB R24, R65, R24 ;  /* 0x000000184118723e */ /* 0x000fe200000010ff */
[----:B------:R1:W-:Y:S01]  /*d8d0*/  STSM.16.M88.4 [R157+0x2200], R28 ;  /* 0x0022001c9d007844 */ /* 0x0003e20000000200 */
        /* <DEDUP_REMOVED lines=20> */
.L_x_114:
[----:B------:R-:W-:Y:S05]  /*da20*/  BSYNC B0 ;  /* 0x0000000000007941 */ /* 0x000fea0003800000 */
.L_x_113:
[----:B------:R-:W-:Y:S06]  /*da30*/  BAR.SYNC.DEFER_BLOCKING 0x1, 0x100 ;  /* 0x0044000000007b1d */ /* 0x000fec0000010000 */
[----:B------:R-:W-:Y:S04]  /*da40*/  BSSY B0, `(.L_x_115) ;  /* 0x0000009000007945 */ /* 0x000fe80003800000 */
[----:B------:R-:W-:Y:S05]  /*da50*/  @!P0 BRA `(.L_x_116) ;  /* 0x00000000001c8947 */ /* 0x000fea0003800000 */
[----:B------:R-:W-:-:S13]  /*da60*/  ISETP.NE.AND P3, PT, R156, 0x3, PT ;  /* 0x000000039c00780c */ /* 0x000fda0003f65270 */
[----:B------:R-:W-:Y:S05]  /*da70*/  @!P3 BRA `(.L_x_117) ;  /* 0x000000000004b947 */ /* 0x000fea0003800000 */
[----:B------:R-:W-:Y:S01]  /*da80*/  BPT.TRAP 0x1 ;  /* 0x000000040000795c */ /* 0x000fe20000300000 */
.L_x_117:
[----:B------:R-:W-:-:S04]  /*da90*/  ULEA UR4, UR8, UR50, 0x3 ;  /* 0x0000003208047291 */ /* 0x000fc8000f8e183f */
[----:B------:R-:W-:-:S04]  /*daa0*/  UIADD3 UR4, UR4, 0x50, URZ ;  /* 0x0000005004047890 */ /* 0x000fc8000fffe03f */
[----:B------:R-:W-:-:S09]  /*dab0*/  UPRMT UR4, UR49, 0x654, UR4 ;  /* 0x0000065431047896 */ /* 0x000fd20008000004 */
[----:B------:R-:W-:Y:S03]  /*dac0*/  SYNCS.ARRIVE.TRANS64.RED.A1T0 RZ, [UR4], RZ ;  /* 0x000000ffffff79a7 */ /* 0x000fe60008100404 */
.L_x_116:
[----:B------:R-:W-:Y:S05]  /*dad0*/  BSYNC B0 ;  /* 0x0000000000007941 */ /* 0x000fea0003800000 */
.L_x_115:
        /* <DEDUP_REMOVED lines=8> */
.L_x_120:
[----:B------:R-:W-:Y:S01]  /*db60*/  LEA R13, R3, UR50, 0x3 ;  /* 0x00000032030d7c11 */ /* 0x000fe2000f8e18ff */
[----:B------:R-:W-:Y:S01]  /*db70*/  BSSY B1, `(.L_x_121) ;  /* 0x0000007000017945 */ /* 0x000fe20003800000 */
[----:B------:R-:W-:Y:S02]  /*db80*/  SHF.L.U32 R14, R11, 0x1f, RZ ;  /* 0x0000001f0b0e7819 */ /* 0x000fe400000006ff */
[----:B-1----:R-:W-:Y:S02]  /*db90*/  IADD3 R24, R3, 0x1, RZ ;  /* 0x0000000103187810 */ /* 0x002fe40007ffe0ff */
[----:B------:R-:W1:Y:S02]  /*dba0*/  SYNCS.PHASECHK.TRANS64.TRYWAIT P3, [R13+URZ+0x30], R14 ;  /* 0x0000300e0d0075a7 */ /* 0x000e64000806017f */
[----:B------:R-:W-:-:S04]  /*dbb0*/  ISETP.NE.AND P4, PT, R24, 0x4, PT ;  /* 0x000000041800780c */ /* 0x000fc80003f85270 */
[----:B------:R-:W-:Y:S01]  /*dbc0*/  SEL R26, RZ, 0x1, P4 ;  /* 0x00000001ff1a7807 */ /* 0x000fe20002000000 */
[----:B-1----:R-:W-:Y:S08]  /*dbd0*/  @!P3 BRA `(.L_x_122) ;  /* 0x0000009800f8b947 */ /* 0x002ff00003800000 */
.L_x_380:
[----:B------:R-:W-:Y:S05]  /*dbe0*/  BSYNC B1 ;  /* 0x0000000000017941 */ /* 0x000fea0003800000 */
.L_x_121:
[----:B------:R-:W-:Y:S05]  /*dbf0*/  @P1 BRA `(.L_x_123) ;  /* 0x0000000000941947 */ /* 0x000fea0003800000 */
[----:B------:R-:W-:Y:S01]  /*dc00*/  IMAD R19, R3, 0x2000, R159 ;  /* 0x0000200003137824 */ /* 0x000fe200078e029f */
[----:B------:R-:W-:Y:S05]  /*dc10*/  WARPSYNC.ALL ;  /* 0x0000000000007948 */ /* 0x000fea0003800000 */
[----:B------:R-:W-:Y:S01]  /*dc20*/  LEA R20, R158, R19, 0x1 ;  /* 0x000000139e147211 */ /* 0x000fe200078e08ff */
[----:B-1----:R-:W1:Y:S05]  /*dc30*/  LDSM.16.M88.4 R12, [R19] ;  /* 0x00000000130c783b */ /* 0x002e6a0000000200 */
[----:B------:R-:W2:Y:S01]  /*dc40*/  LDSM.16.M88.4 R20, [R20] ;  /* 0x000000001414783b */ /* 0x000ea20000000200 */
[----:B-1----:R-:W-:Y:S01]  /*dc50*/  SHF.L.U32 R153, R13, 0x10, RZ ;  /* 0x000000100d997819 */ /* 0x002fe200000006ff */
[C---:B------:R-:W-:Y:S01]  /*dc60*/  IMAD.U32 R5, R14.reuse, 0x10000, RZ ;  /* 0x000100000e057824 */ /* 0x040fe200078e00ff */
[----:B------:R-:W-:Y:S01]  /*dc70*/  LOP3.LUT R7, R14, 0xffff0000, RZ, 0xc0, !PT ;  /* 0xffff00000e077812 */ /* 0x000fe200078ec0ff */
[----:B------:R-:W-:Y:S01]  /*dc80*/  IMAD.U32 R155, R12, 0x10000, RZ ;  /* 0x000100000c9b7824 */ /* 0x000fe200078e00ff */
[----:B------:R-:W-:Y:S01]  /*dc90*/  SHF.L.U32 R9, R15, 0x10, RZ ;  /* 0x000000100f097819 */ /* 0x000fe200000006ff */
[----:B--2---:R-:W-:Y:S01]  /*dca0*/  IMAD.U32 R19, R20, 0x10000, RZ ;  /* 0x0001000014137824 */ /* 0x004fe200078e00ff */
[----:B------:R-:W-:Y:S01]  /*dcb0*/  LOP3.LUT R3, R12, 0xffff0000, RZ, 0xc0, !PT ;  /* 0xffff00000c037812 */ /* 0x000fe200078ec0ff */
[----:B------:R-:W-:Y:S01]  /*dcc0*/  IMAD.U32 R31, R22, 0x10000, RZ ;  /* 0x00010000161f7824 */ /* 0x000fe200078e00ff */
        /* <DEDUP_REMOVED lines=24> */
.L_x_123:
[----:B------:R-:W-:Y:S02]  /*de50*/  LOP3.LUT R11, R11, R26, RZ, 0x3c, !PT ;  /* 0x0000001a0b0b7212 */ /* 0x000fe400078e3cff */
[----:B------:R-:W-:-:S07]  /*de60*/  SEL R3, R24, RZ, P4 ;  /* 0x000000ff18037207 */ /* 0x000fce0002000000 */
.L_x_119:
[----:B------:R-:W-:Y:S05]  /*de70*/  BSYNC B0 ;  /* 0x0000000000007941 */ /* 0x000fea0003800000 */
.L_x_118:
[----:B-1----:R-:W2:Y:S04]  /*de80*/  LDL.LU R14, [R1+0xc0] ;  /* 0x0000c000010e7983 */ /* 0x002ea80000300800 */
[----:B------:R-:W3:Y:S04]  /*de90*/  LDL.LU R13, [R1+0xc4] ;  /* 0x0000c400010d7983 */ /* 0x000ee80000300800 */
        /* <DEDUP_REMOVED lines=19> */
[C-C-:B----4-:R-:W-:Y:S01]  /*dfd0*/  FFMA R24, R17.reuse, R24, R6.reuse ;  /* 0x0000001811187223 */ /* 0x150fe20000000006 */
[----:B------:R-:W-:Y:S01]  /*dfe0*/  FADD R13, R154, R13 ;  /* 0x0000000d9a0d7221 */ /* 0x000fe20000000000 */
[----:B-----5:R-:W-:Y:S02]  /*dff0*/  FFMA R15, R17, R15, R6 ;  /* 0x0000000f110f7223 */ /* 0x020fe40000000006 */
[----:B------:R-:W-:Y:S02]  /*e000*/  FADD R24, R153, R24 ;  /* 0x0000001899187221 */ /* 0x000fe40000000000 */
[----:B------:R-:W-:Y:S01]  /*e010*/  F2FP.BF16.F32.PACK_AB R28, R13, R14 ;  /* 0x0000000e0d1c723e */ /* 0x000fe200000010ff */
[C-C-:B------:R-:W-:Y:S01]  /*e020*/  FFMA R26, R17.reuse, R26, R0.reuse ;  /* 0x0000001a111a7223 */ /* 0x140fe20000000000 */
[----:B------:R-:W-:Y:S01]  /*e030*/  FADD R15, R152, R15 ;  /* 0x0000000f980f7221 */ /* 0x000fe20000000000 */
[----:B------:R-:W-:-:S02]  /*e040*/  FFMA R25, R17, R25, R0 ;  /* 0x0000001911197223 */ /* 0x000fc40000000000 */
[----:B------:R-:W-:Y:S02]  /*e050*/  FADD R26, R23, R26 ;  /* 0x0000001a171a7221 */ /* 0x000fe40000000000 */
[----:B------:R-:W-:Y:S01]  /*e060*/  F2FP.BF16.F32.PACK_AB R29, R15, R24 ;  /* 0x000000180f1d723e */ /* 0x000fe200000010ff */
[----:B------:R-:W-:Y:S01]  /*e070*/  FADD R25, R22, R25 ;  /* 0x0000001916197221 */ /* 0x000fe20000000000 */
[C-C-:B------:R-:W-:Y:S01]  /*e080*/  FFMA R14, R17.reuse, R42, R6.reuse ;  /* 0x0000002a110e7223 */ /* 0x140fe20000000006 */
[----:B------:R-:W-:-:S03]  /*e090*/  FFMA R13, R17, R41, R6 ;  /* 0x00000029110d7223 */ /* 0x000fc60000000006 */
[----:B------:R-:W-:Y:S01]  /*e0a0*/  F2FP.BF16.F32.PACK_AB R30, R25, R26 ;  /* 0x0000001a191e723e */ /* 0x000fe200000010ff */
[----:B------:R-:W-:Y:S01]  /*e0b0*/  FADD R14, R21, R14 ;  /* 0x0000000e150e7221 */ /* 0x000fe20000000000 */
[C-C-:B------:R-:W-:Y:S01]  /*e0c0*/  FFMA R24, R17.reuse, R40, R0.reuse ;  /* 0x0000002811187223 */ /* 0x140fe20000000000 */
[----:B------:R-:W-:Y:S01]  /*e0d0*/  FADD R13, R20, R13 ;  /* 0x0000000d140d7221 */ /* 0x000fe20000000000 */
[----:B------:R-:W-:Y:S02]  /*e0e0*/  FFMA R15, R17, R39, R0 ;  /* 0x00000027110f7223 */ /* 0x000fe40000000000 */
[----:B------:R-:W-:Y:S01]  /*e0f0*/  FADD R24, R19, R24 ;  /* 0x0000001813187221 */ /* 0x000fe20000000000 */
[C-C-:B------:R-:W-:Y:S01]  /*e100*/  FFMA R25, R17.reuse, R38, R6.reuse ;  /* 0x0000002611197223 */ /* 0x140fe20000000006 */
[----:B------:R-:W-:Y:S01]  /*e110*/  FADD R15, R18, R15 ;  /* 0x0000000f120f7221 */ /* 0x000fe20000000000 */
[----:B------:R-:W-:Y:S02]  /*e120*/  FFMA R27, R17, R27, R6 ;  /* 0x0000001b111b7223 */ /* 0x000fe40000000006 */
[----:B------:R-:W-:-:S02]  /*e130*/  FADD R25, R12, R25 ;  /* 0x000000190c197221 */ /* 0x000fc40000000000 */
[----:B------:R-:W-:Y:S01]  /*e140*/  F2FP.BF16.F32.PACK_AB R24, R15, R24 ;  /* 0x000000180f18723e */ /* 0x000fe200000010ff */
[C-C-:B------:R-:W-:Y:S01]  /*e150*/  FFMA R26, R17.reuse, R37, R0.reuse ;  /* 0x00000025111a7223 */ /* 0x140fe20000000000 */
[----:B------:R-:W-:Y:S01]  /*e160*/  FADD R40, R10, R27 ;  /* 0x0000001b0a287221 */ /* 0x000fe20000000000 */
[----:B------:R-:W-:Y:S02]  /*e170*/  FFMA R31, R17, R31, R0 ;  /* 0x0000001f111f7223 */ /* 0x000fe40000000000 */
[----:B------:R-:W-:Y:S02]  /*e180*/  FADD R26, R9, R26 ;  /* 0x0000001a091a7221 */ /* 0x000fe40000000000 */
[----:B------:R-:W-:Y:S01]  /*e190*/  F2FP.BF16.F32.PACK_AB R25, R40, R25 ;  /* 0x000000192819723e */ /* 0x000fe200000010ff */
[--C-:B------:R-:W-:Y:S01]  /*e1a0*/  FFMA R36, R17, R36, R6.reuse ;  /* 0x0000002411247223 */ /* 0x100fe20000000006 */
[----:B------:R-:W-:Y:S01]  /*e1b0*/  FADD R27, R8, R31 ;  /* 0x0000001f081b7221 */ /* 0x000fe20000000000 */
[----:B------:R-:W-:Y:S01]  /*e1c0*/  F2FP.BF16.F32.PACK_AB R31, R13, R14 ;  /* 0x0000000e0d1f723e */ /* 0x000fe200000010ff */
[----:B------:R-:W-:Y:S01]  /*e1d0*/  FFMA R38, R17, R35, R6 ;  /* 0x0000002311267223 */ /* 0x000fe20000000006 */
[----:B------:R-:W-:-:S02]  /*e1e0*/  FADD R36, R7, R36 ;  /* 0x0000002407247221 */ /* 0x000fc40000000000 */
[----:B------:R-:W-:Y:S01]  /*e1f0*/  F2FP.BF16.F32.PACK_AB R26, R27, R26 ;  /* 0x0000001a1b1a723e */ /* 0x000fe200000010ff */
[----:B------:R1:W-:Y:S01]  /*e200*/  STSM.16.M88.4 [R157+0x4200], R28 ;  /* 0x0042001c9d007844 */ /* 0x0003e20000000200 */
[----:B------:R-:W-:-:S05]  /*e210*/  FADD R35, R5, R38 ;  /* 0x0000002605237221 */ /* 0x000fca0000000000 */
        /* <DEDUP_REMOVED lines=19> */
.L_x_125:
[----:B------:R-:W-:Y:S05]  /*e350*/  BSYNC B0 ;  /* 0x0000000000007941 */ /* 0x000fea0003800000 */
.L_x_124:
[----:B------:R-:W-:Y:S06]  /*e360*/  BAR.SYNC.DEFER_BLOCKING 0x1, 0x100 ;  /* 0x0044000000007b1d */ /* 0x000fec0000010000 */
[----:B------:R-:W-:Y:S04]  /*e370*/  BSSY B0, `(.L_x_126) ;  /* 0x0000009000007945 */ /* 0x000fe80003800000 */
[----:B------:R-:W-:Y:S05]  /*e380*/  @!P0 BRA `(.L_x_127) ;  /* 0x00000000001c8947 */ /* 0x000fea0003800000 */
[----:B------:R-:W-:-:S13]  /*e390*/  ISETP.NE.AND P3, PT, R156, 0x3, PT ;  /* 0x000000039c00780c */ /* 0x000fda0003f65270 */
[----:B------:R-:W-:Y:S05]  /*e3a0*/  @!P3 BRA `(.L_x_128) ;  /* 0x000000000004b947 */ /* 0x000fea0003800000 */
[----:B------:R-:W-:Y:S01]  /*e3b0*/  BPT.TRAP 0x1 ;  /* 0x000000040000795c */ /* 0x000fe20000300000 */
.L_x_128:
[----:B------:R-:W-:-:S04]  /*e3c0*/  ULEA UR4, UR8, UR50, 0x3 ;  /* 0x0000003208047291 */ /* 0x000fc8000f8e183f */
[----:B------:R-:W-:-:S04]  /*e3d0*/  UIADD3 UR4, UR4, 0x50, URZ ;  /* 0x0000005004047890 */ /* 0x000fc8000fffe03f */
[----:B------:R-:W-:-:S09]  /*e3e0*/  UPRMT UR4, UR49, 0x654, UR4 ;  /* 0x0000065431047896 */ /* 0x000fd20008000004 */
[----:B------:R-:W-:Y:S03]  /*e3f0*/  SYNCS.ARRIVE.TRANS64.RED.A1T0 RZ, [UR4], RZ ;  /* 0x000000ffffff79a7 */ /* 0x000fe60008100404 */
.L_x_127:
[----:B------:R-:W-:Y:S05]  /*e400*/  BSYNC B0 ;  /* 0x0000000000007941 */ /* 0x000fea0003800000 */
.L_x_126:
        /* <DEDUP_REMOVED lines=8> */
.L_x_131:
[C---:B------:R-:W-:Y:S01]  /*e490*/  LEA R13, R3.reuse, UR50, 0x3 ;  /* 0x00000032030d7c11 */ /* 0x040fe2000f8e18ff */
[----:B-1----:R-:W-:Y:S01]  /*e4a0*/  VIADD R24, R3, 0x1 ;  /* 0x0000000103187836 */ /* 0x002fe20000000000 */
[----:B------:R-:W-:Y:S01]  /*e4b0*/  SHF.L.U32 R14, R11, 0x1f, RZ ;  /* 0x0000001f0b0e7819 */ /* 0x000fe200000006ff */
[----:B------:R-:W-:Y:S03]  /*e4c0*/  BSSY B1, `(.L_x_132) ;  /* 0x0000005000017945 */ /* 0x000fe60003800000 */
[----:B------:R-:W1:Y:S01]  /*e4d0*/  SYNCS.PHASECHK.TRANS64.TRYWAIT P3, [R13+URZ+0x30], R14 ;  /* 0x0000300e0d0075a7 */ /* 0x000e62000806017f */
[----:B------:R-:W-:-:S04]  /*e4e0*/  ISETP.NE.AND P4, PT, R24, 0x4, PT ;  /* 0x000000041800780c */ /* 0x000fc80003f85270 */
[----:B------:R-:W-:Y:S01]  /*e4f0*/  SEL R26, RZ, 0x1, P4 ;  /* 0x00000001ff1a7807 */ /* 0x000fe20002000000 */
[----:B-1----:R-:W-:Y:S08]  /*e500*/  @!P3 BRA `(.L_x_133) ;  /* 0x0000009000c0b947 */ /* 0x002ff00003800000 */
.L_x_381:
[----:B------:R-:W-:Y:S05]  /*e510*/  BSYNC B1 ;  /* 0x0000000000017941 */ /* 0x000fea0003800000 */
.L_x_132:
[----:B------:R-:W-:Y:S05]  /*e520*/  @P1 BRA `(.L_x_134) ;  /* 0x0000000000941947 */ /* 0x000fea0003800000 */
[----:B------:R-:W-:Y:S01]  /*e530*/  LEA R19, R3, R159, 0xd ;  /* 0x0000009f03137211 */ /* 0x000fe200078e68ff */
[----:B------:R-:W-:Y:S05]  /*e540*/  WARPSYNC.ALL ;  /* 0x0000000000007948 */ /* 0x000fea0003800000 */
[----:B------:R-:W-:Y:S01]  /*e550*/  IMAD R20, R158, 0x2, R19 ;  /* 0x000000029e147824 */ /* 0x000fe200078e0213 */
[----:B-1----:R-:W1:Y:S05]  /*e560*/  LDSM.16.M88.4 R12, [R19] ;  /* 0x00000000130c783b */ /* 0x002e6a0000000200 */
[----:B------:R-:W2:Y:S01]  /*e570*/  LDSM.16.M88.4 R20, [R20] ;  /* 0x000000001414783b */ /* 0x000ea20000000200 */
[----:B-1----:R-:W-:Y:S01]  /*e580*/  IMAD.U32 R153, R13, 0x10000, RZ ;  /* 0x000100000d997824 */ /* 0x002fe200078e00ff */
[C---:B------:R-:W-:Y:S01]  /*e590*/  SHF.L.U32 R5, R14.reuse, 0x10, RZ ;  /* 0x000000100e057819 */ /* 0x040fe200000006ff */
[----:B------:R-:W-:Y:S01]  /*e5a0*/  IMAD.U32 R9, R15, 0x10000, RZ ;  /* 0x000100000f097824 */ /* 0x000fe200078e00ff */
[----:B------:R-:W-:Y:S01]  /*e5b0*/  LOP3.LUT R7, R14, 0xffff0000, RZ, 0xc0, !PT ;  /* 0xffff00000e077812 */ /* 0x000fe200078ec0ff */
[-C--:B------:R-:W-:Y:S01]  /*e5c0*/  FMUL R153, R153, R16.reuse ;  /* 0x0000001099997220 */ /* 0x080fe20000400000 */
[C---:B------:R-:W-:Y:S01]  /*e5d0*/  SHF.L.U32 R155, R12.reuse, 0x10, RZ ;  /* 0x000000100c9b7819 */ /* 0x040fe200000006ff */
[----:B--2---:R-:W-:Y:S01]  /*e5e0*/  IMAD.U32 R27, R21, 0x10000, RZ ;  /* 0x00010000151b7824 */ /* 0x004fe200078e00ff */
[----:B------:R-:W-:Y:S01]  /*e5f0*/  LOP3.LUT R3, R12, 0xffff0000, RZ, 0xc0, !PT ;  /* 0xffff00000c037812 */ /* 0x000fe200078ec0ff */
[----:B------:R-:W-:Y:S01]  /*e600*/  IMAD.U32 R37, R23, 0x10000, RZ ;  /* 0x0001000017257824 */ /* 0x000fe200078e00ff */
        /* <DEDUP_REMOVED lines=23> */
.L_x_134:
[----:B------:R-:W-:Y:S02]  /*e780*/  LOP3.LUT R11, R11, R26, RZ, 0x3c, !PT ;  /* 0x0000001a0b0b7212 */ /* 0x000fe400078e3cff */
[----:B------:R-:W-:-:S07]  /*e790*/  SEL R3, R24, RZ, P4 ;  /* 0x000000ff18037207 */ /* 0x000fce0002000000 */
.L_x_130:
[----:B------:R-:W-:Y:S05]  /*e7a0*/  BSYNC B0 ;  /* 0x0000000000007941 */ /* 0x000fea0003800000 */
.L_x_129:
[C-C-:B------:R-:W-:Y:S01]  /*e7b0*/  FFMA R74, R17.reuse, R74, R2.reuse ;  /* 0x0000004a114a7223 */ /* 0x140fe20000000002 */
[C---:B------:R-:W-:Y:S01]  /*e7c0*/  FFMA R75, R17.reuse, R75, R2 ;  /* 0x0000004b114b7223 */ /* 0x040fe20000000002 */
[C-C-:B------:R-:W-:Y:S01]  /*e7d0*/  FFMA R72, R17.reuse, R72, R4.reuse ;  /* 0x0000004811487223 */ /* 0x140fe20000000004 */
[----:B------:R-:W-:Y:S01]  /*e7e0*/  FFMA R73, R17, R73, R4 ;  /* 0x0000004911497223 */ /* 0x000fe20000000004 */
[----:B-1----:R-:W-:Y:S01]  /*e7f0*/  FADD R25, R153, R74 ;  /* 0x0000004a99197221 */ /* 0x002fe20000000000 */
[----:B------:R-:W-:Y:S01]  /*e800*/  FADD R14, R152, R75 ;  /* 0x0000004b980e7221 */ /* 0x000fe20000000000 */
[C-C-:B------:R-:W-:Y:S01]  /*e810*/  FFMA R76, R17.reuse, R76, R4.reuse ;  /* 0x0000004c114c7223 */ /* 0x140fe20000000004 */
[C---:B------:R-:W-:Y:S01]  /*e820*/  FFMA R77, R17.reuse, R77, R4 ;  /* 0x0000004d114d7223 */ /* 0x040fe20000000004 */
[C-C-:B------:R-:W-:Y:S01]  /*e830*/  FFMA R78, R17.reuse, R78, R2.reuse ;  /* 0x0000004e114e7223 */ /* 0x140fe20000000002 */
[C-C-:B------:R-:W-:Y:S01]  /*e840*/  FFMA R79, R17.reuse, R79, R2.reuse ;  /* 0x0000004f114f7223 */ /* 0x140fe20000000002 */
[----:B------:R-:W-:Y:S01]  /*e850*/  F2FP.BF16.F32.PACK_AB R25, R14, R25 ;  /* 0x000000190e19723e */ /* 0x000fe200000010ff */
[C-C-:B------:R-:W-:Y:S01]  /*e860*/  FFMA R13, R17.reuse, R82, R2.reuse ;  /* 0x00000052110d7223 */ /* 0x140fe20000000002 */
[C---:B------:R-:W-:Y:S01]  /*e870*/  FFMA R83, R17.reuse, R83, R2 ;  /* 0x0000005311537223 */ /* 0x040fe20000000002 */
[C-C-:B------:R-:W-:Y:S01]  /*e880*/  FFMA R80, R17.reuse, R80, R4.reuse ;  /* 0x0000005011507223 */ /* 0x140fe20000000004 */
        /* <DEDUP_REMOVED lines=24> */
[----:B------:R-:W-:Y:S02]  /*ea10*/  F2FP.BF16.F32.PACK_AB R29, R30, R13 ;  /* 0x0000000d1e1d723e */ /* 0x000fe400000010ff */
        /* <DEDUP_REMOVED lines=22> */
.L_x_136:
[----:B------:R-:W-:Y:S05]  /*eb80*/  BSYNC B0 ;  /* 0x0000000000007941 */ /* 0x000fea0003800000 */
.L_x_135:
[----:B------:R-:W-:Y:S06]  /*eb90*/  BAR.SYNC.DEFER_BLOCKING 0x1, 0x100 ;  /* 0x0044000000007b1d */ /* 0x000fec0000010000 */
[----:B------:R-:W-:Y:S04]  /*eba0*/  BSSY B0, `(.L_x_137) ;  /* 0x0000009000007945 */ /* 0x000fe80003800000 */
[----:B------:R-:W-:Y:S05]  /*ebb0*/  @!P0 BRA `(.L_x_138) ;  /* 0x00000000001c8947 */ /* 0x000fea0003800000 */
[----:B------:R-:W-:-:S13]  /*ebc0*/  ISETP.NE.AND P3, PT, R156, 0x3, PT ;  /* 0x000000039c00780c */ /* 0x000fda0003f65270 */
[----:B------:R-:W-:Y:S05]  /*ebd0*/  @!P3 BRA `(.L_x_139) ;  /* 0x000000000004b947 */ /* 0x000fea0003800000 */
[----:B------:R-:W-:Y:S01]  /*ebe0*/  BPT.TRAP 0x1 ;  /* 0x000000040000795c */ /* 0x000fe20000300000 */
.L_x_139:
[----:B------:R-:W-:-:S04]  /*ebf0*/  ULEA UR4, UR8, UR50, 0x3 ;  /* 0x0000003208047291 */ /* 0x000fc8000f8e183f */
[----:B------:R-:W-:-:S04]  /*ec00*/  UIADD3 UR4, UR4, 0x50, URZ ;  /* 0x0000005004047890 */ /* 0x000fc8000fffe03f */
[----:B------:R-:W-:-:S09]  /*ec10*/  UPRMT UR4, UR49, 0x654, UR4 ;  /* 0x0000065431047896 */ /* 0x000fd20008000004 */
[----:B------:R-:W-:Y:S03]  /*ec20*/  SYNCS.ARRIVE.TRANS64.RED.A1T0 RZ, [UR4], RZ ;  /* 0x000000ffffff79a7 */ /* 0x000fe60008100404 */
.L_x_138:
[----:B------:R-:W-:Y:S05]  /*ec30*/  BSYNC B0 ;  /* 0x0000000000007941 */ /* 0x000fea0003800000 */
.L_x_137:
        /* <DEDUP_REMOVED lines=8> */
.L_x_142:
        /* <DEDUP_REMOVED lines=8> */
.L_x_382:
[----:B------:R-:W-:Y:S05]  /*ed40*/  BSYNC B1 ;  /* 0x0000000000017941 */ /* 0x000fea0003800000 */
.L_x_143:
        /* <DEDUP_REMOVED lines=38> */
.L_x_145:
[----:B------:R-:W-:Y:S02]  /*efb0*/  LOP3.LUT R11, R11, R26, RZ, 0x3c, !PT ;  /* 0x0000001a0b0b7212 */ /* 0x000fe400078e3cff */
[----:B------:R-:W-:-:S07]  /*efc0*/  SEL R3, R24, RZ, P4 ;  /* 0x000000ff18037207 */ /* 0x000fce0002000000 */
.L_x_141:
[----:B------:R-:W-:Y:S05]  /*efd0*/  BSYNC B0 ;  /* 0x0000000000007941 */ /* 0x000fea0003800000 */
.L_x_140:
        /* <DEDUP_REMOVED lines=30> */
[----:B------:R-:W-:Y:S01]  /*f1c0*/  FADD R15, R22, R25 ;  /* 0x00000019160f7221 */ /* 0x000fe20000000000 */
[----:B------:R-:W-:Y:S01]  /*f1d0*/  F2FP.BF16.F32.PACK_AB R25, R28, R27 ;  /* 0x0000001b1c19723e */ /* 0x000fe200000010ff */
[C-C-:B------:R-:W-:Y:S01]  /*f1e0*/  FFMA R14, R17.reuse, R41, R6.reuse ;  /* 0x00000029110e7223 */ /* 0x140fe20000000006 */
[----:B------:R-:W-:Y:S02]  /*f1f0*/  FFMA R13, R17, R40, R6 ;  /* 0x00000028110d7223 */ /* 0x000fe40000000006 */
[----:B------:R-:W-:Y:S01]  /*f200*/  F2FP.BF16.F32.PACK_AB R26, R15, R26 ;  /* 0x0000001a0f1a723e */ /* 0x000fe200000010ff */
[----:B------:R-:W-:Y:S01]  /*f210*/  FADD R14, R21, R14 ;  /* 0x0000000e150e7221 */ /* 0x000fe20000000000 */
[C-C-:B------:R-:W-:Y:S01]  /*f220*/  FFMA R28, R17.reuse, R39, R0.reuse ;  /* 0x00000027111c7223 */ /* 0x140fe20000000000 */
[----:B------:R-:W-:Y:S01]  /*f230*/  FADD R13, R20, R13 ;  /* 0x0000000d140d7221 */ /* 0x000fe20000000000 */
[----:B------:R-:W-:-:S02]  /*f240*/  FFMA R15, R17, R38, R0 ;  /* 0x00000026110f7223 */ /* 0x000fc40000000000 */
[----:B------:R-:W-:Y:S01]  /*f250*/  FADD R28, R19, R28 ;  /* 0x0000001c131c7221 */ /* 0x000fe20000000000 */
[C-C-:B------:R-:W-:Y:S01]  /*f260*/  FFMA R27, R17.reuse, R37, R6.reuse ;  /* 0x00000025111b7223 */ /* 0x140fe20000000006 */
[----:B------:R-:W-:Y:S01]  /*f270*/  FADD R15, R18, R15 ;  /* 0x0000000f120f7221 */ /* 0x000fe20000000000 */
[----:B------:R-:W-:-:S04]  /*f280*/  FFMA R29, R17, R29, R6 ;  /* 0x0000001d111d7223 */ /* 0x000fc80000000006 */
[----:B------:R-:W-:Y:S01]  /*f290*/  F2FP.BF16.F32.PACK_AB R28, R15, R28 ;  /* 0x0000001c0f1c723e */ /* 0x000fe200000010ff */
[C-C-:B------:R-:W-:Y:S01]  /*f2a0*/  FFMA R30, R17.reuse, R30, R0.reuse ;  /* 0x0000001e111e7223 */ /* 0x140fe20000000000 */
[----:B------:R-:W-:Y:S01]  /*f2b0*/  FADD R40, R10, R29 ;  /* 0x0000001d0a287221 */ /* 0x000fe20000000000 */
[----:B------:R-:W-:Y:S02]  /*f2c0*/  FFMA R31, R17, R31, R0 ;  /* 0x0000001f111f7223 */ /* 0x000fe40000000000 */
[----:B------:R-:W-:Y:S01]  /*f2d0*/  FADD R30, R9, R30 ;  /* 0x0000001e091e7221 */ /* 0x000fe20000000000 */
[C-C-:B------:R-:W-:Y:S01]  /*f2e0*/  FFMA R36, R17.reuse, R36, R6.reuse ;  /* 0x0000002411247223 */ /* 0x140fe20000000006 */
[----:B------:R-:W-:Y:S01]  /*f2f0*/  FADD R31, R8, R31 ;  /* 0x0000001f081f7221 */ /* 0x000fe20000000000 */
[----:B------:R-:W-:Y:S01]  /*f300*/  FFMA R38, R17, R35, R6 ;  /* 0x0000002311267223 */ /* 0x000fe20000000006 */
[----:B------:R-:W-:Y:S01]  /*f310*/  FADD R35, R12, R27 ;  /* 0x0000001b0c237221 */ /* 0x000fe20000000000 */
[----:B------:R-:W-:Y:S01]  /*f320*/  FADD R36, R7, R36 ;  /* 0x0000002407247221 */ /* 0x000fe20000000000 */
[----:B------:R-:W-:Y:S01]  /*f330*/  F2FP.BF16.F32.PACK_AB R27, R13, R14 ;  /* 0x0000000e0d1b723e */ /* 0x000fe200000010ff */
[----:B------:R-:W-:Y:S01]  /*f340*/  FADD R37, R5, R38 ;  /* 0x0000002605257221 */ /* 0x000fe20000000000 */
[----:B------:R-:W-:-:S02]  /*f350*/  F2FP.BF16.F32.PACK_AB R30, R31, R30 ;  /* 0x0000001e1f1e723e */ /* 0x000fc400000010ff */
[----:B------:R-:W-:Y:S01]  /*f360*/  F2FP.BF16.F32.PACK_AB R29, R40, R35 ;  /* 0x00000023281d723e */ /* 0x000fe200000010ff */
[----:B------:R1:W-:Y:S01]  /*f370*/  STSM.16.M88.4 [R157+0x200], R24 ;  /* 0x000200189d007844 */ /* 0x0003e20000000200 */
        /* <DEDUP_REMOVED lines=19> */
.L_x_147:
[----:B------:R-:W-:Y:S05]  /*f4b0*/  BSYNC B0 ;  /* 0x0000000000007941 */ /* 0x000fea0003800000 */
.L_x_146:
[----:B------:R-:W-:Y:S06]  /*f4c0*/  BAR.SYNC.DEFER_BLOCKING 0x1, 0x100 ;  /* 0x0044000000007b1d */ /* 0x000fec0000010000 */
[----:B------:R-:W-:Y:S04]  /*f4d0*/  BSSY B0, `(.L_x_148) ;  /* 0x0000009000007945 */ /* 0x000fe80003800000 */
[----:B------:R-:W-:Y:S05]  /*f4e0*/  @!P0 BRA `(.L_x_149) ;  /* 0x00000000001c8947 */ /* 0x000fea0003800000 */
[----:B------:R-:W-:-:S13]  /*f4f0*/  ISETP.NE.AND P3, PT, R156, 0x3, PT ;  /* 0x000000039c00780c */ /* 0x000fda0003f65270 */
[----:B------:R-:W-:Y:S05]  /*f500*/  @!P3 BRA `(.L_x_150) ;  /* 0x000000000004b947 */ /* 0x000fea0003800000 */
[----:B------:R-:W-:Y:S01]  /*f510*/  BPT.TRAP 0x1 ;  /* 0x000000040000795c */ /* 0x000fe20000300000 */
.L_x_150:
[----:B------:R-:W-:-:S04]  /*f520*/  ULEA UR4, UR8, UR50, 0x3 ;  /* 0x0000003208047291 */ /* 0x000fc8000f8e183f */
[----:B------:R-:W-:-:S04]  /*f530*/  UIADD3 UR4, UR4, 0x50, URZ ;  /* 0x0000005004047890 */ /* 0x000fc8000fffe03f */
[----:B------:R-:W-:-:S09]  /*f540*/  UPRMT UR4, UR49, 0x654, UR4 ;  /* 0x0000065431047896 */ /* 0x000fd20008000004 */
[----:B------:R-:W-:Y:S03]  /*f550*/  SYNCS.ARRIVE.TRANS64.RED.A1T0 RZ, [UR4], RZ ;  /* 0x000000ffffff79a7 */ /* 0x000fe60008100404 */
.L_x_149:
[----:B------:R-:W-:Y:S05]  /*f560*/  BSYNC B0 ;  /* 0x0000000000007941 */ /* 0x000fea0003800000 */
.L_x_148:
        /* <DEDUP_REMOVED lines=8> */
.L_x_153:
        /* <DEDUP_REMOVED lines=8> */
.L_x_383:
[----:B------:R-:W-:Y:S05]  /*f670*/  BSYNC B1 ;  /* 0x0000000000017941 */ /* 0x000fea0003800000 */
.L_x_154:
        /* <DEDUP_REMOVED lines=38> */
.L_x_156:
[----:B------:R-:W-:Y:S02]  /*f8e0*/  LOP3.LUT R11, R11, R26, RZ, 0x3c, !PT ;  /* 0x0000001a0b0b7212 */ /* 0x000fe400078e3cff */
[----:B------:R-:W-:-:S07]  /*f8f0*/  SEL R3, R24, RZ, P4 ;  /* 0x000000ff18037207 */ /* 0x000fce0002000000 */
.L_x_152:
[----:B------:R-:W-:Y:S05]  /*f900*/  BSYNC B0 ;  /* 0x0000000000007941 */ /* 0x000fea0003800000 */
.L_x_151:
        /* <DEDUP_REMOVED lines=61> */
.L_x_158:
[----:B------:R-:W-:Y:S05]  /*fce0*/  BSYNC B0 ;  /* 0x0000000000007941 */ /* 0x000fea0003800000 */
.L_x_157:
[----:B------:R-:W-:Y:S06]  /*fcf0*/  BAR.SYNC.DEFER_BLOCKING 0x1, 0x100 ;  /* 0x0044000000007b1d */ /* 0x000fec0000010000 */
[----:B------:R-:W-:Y:S04]  /*fd00*/  BSSY B0, `(.L_x_159) ;  /* 0x0000009000007945 */ /* 0x000fe80003800000 */
[----:B------:R-:W-:Y:S05]  /*fd10*/  @!P0 BRA `(.L_x_160) ;  /* 0x00000000001c8947 */ /* 0x000fea0003800000 */
[----:B------:R-:W-:-:S13]  /*fd20*/  ISETP.NE.AND P3, PT, R156, 0x3, PT ;  /* 0x000000039c00780c */ /* 0x000fda0003f65270 */
[----:B------:R-:W-:Y:S05]  /*fd30*/  @!P3 BRA `(.L_x_161) ;  /* 0x000000000004b947 */ /* 0x000fea0003800000 */
[----:B------:R-:W-:Y:S01]  /*fd40*/  BPT.TRAP 0x1 ;  /* 0x000000040000795c */ /* 0x000fe20000300000 */
.L_x_161:
[----:B------:R-:W-:-:S04]  /*fd50*/  ULEA UR4, UR8, UR50, 0x3 ;  /* 0x0000003208047291 */ /* 0x000fc8000f8e183f */
[----:B------:R-:W-:-:S04]  /*fd60*/  UIADD3 UR4, UR4, 0x50, URZ ;  /* 0x0000005004047890 */ /* 0x000fc8000fffe03f */
[----:B------:R-:W-:-:S09]  /*fd70*/  UPRMT UR4, UR49, 0x654, UR4 ;  /* 0x0000065431047896 */ /* 0x000fd20008000004 */
[----:B------:R-:W-:Y:S03]  /*fd80*/  SYNCS.ARRIVE.TRANS64.RED.A1T0 RZ, [UR4], RZ ;  /* 0x000000ffffff79a7 */ /* 0x000fe60008100404 */
.L_x_160:
[----:B------:R-:W-:Y:S05]  /*fd90*/  BSYNC B0 ;  /* 0x0000000000007941 */ /* 0x000fea0003800000 */
.L_x_159:
        /* <DEDUP_REMOVED lines=8> */
.L_x_164:
        /* <DEDUP_REMOVED lines=8> */
.L_x_384:
[----:B------:R-:W-:Y:S05]  /*fea0*/  BSYNC B1 ;  /* 0x0000000000017941 */ /* 0x000fea0003800000 */
.L_x_165:
        /* <DEDUP_REMOVED lines=38> */
.L_x_167:
[----:B------:R-:W-:Y:S02]  /*10110*/  LOP3.LUT R11, R11, R26, RZ, 0x3c, !PT ;  /* 0x0000001a0b0b7212 */ /* 0x000fe400078e3cff */
[----:B------:R-:W-:-:S07]  /*10120*/  SEL R3, R24, RZ, P4 ;  /* 0x000000ff18037207 */ /* 0x000fce0002000000 */
.L_x_163:
[----:B------:R-:W-:Y:S05]  /*10130*/  BSYNC B0 ;  /* 0x0000000000007941 */ /* 0x000fea0003800000 */
.L_x_162:
        /* <DEDUP_REMOVED lines=77> */
.L_x_169:
[----:B------:R-:W-:Y:S05]  /*10610*/  BSYNC B0 ;  /* 0x0000000000007941 */ /* 0x000fea0003800000 */
.L_x_168:
[----:B------:R-:W-:Y:S06]  /*10620*/  BAR.SYNC.DEFER_BLOCKING 0x1, 0x100 ;  /* 0x0044000000007b1d */ /* 0x000fec0000010000 */
[----:B------:R-:W-:Y:S04]  /*10630*/  BSSY B0, `(.L_x_170) ;  /* 0x0000009000007945 */ /* 0x000fe80003800000 */
[----:B------:R-:W-:Y:S05]  /*10640*/  @!P0 BRA `(.L_x_171) ;  /* 0x00000000001c8947 */ /* 0x000fea0003800000 */
[----:B------:R-:W-:-:S13]  /*10650*/  ISETP.NE.AND P3, PT, R156, 0x3, PT ;  /* 0x000000039c00780c */ /* 0x000fda0003f65270 */
[----:B------:R-:W-:Y:S05]  /*10660*/  @!P3 BRA `(.L_x_172) ;  /* 0x000000000004b947 */ /* 0x000fea0003800000 */
[----:B------:R-:W-:Y:S01]  /*10670*/  BPT.TRAP 0x1 ;  /* 0x000000040000795c */ /* 0x000fe20000300000 */
.L_x_172:
[----:B------:R-:W-:-:S04]  /*10680*/  ULEA UR4, UR8, UR50, 0x3 ;  /* 0x0000003208047291 */ /* 0x000fc8000f8e183f */
[----:B------:R-:W-:-:S04]  /*10690*/  UIADD3 UR4, UR4, 0x50, URZ ;  /* 0x0000005004047890 */ /* 0x000fc8000fffe03f */
[----:B------:R-:W-:-:S09]  /*106a0*/  UPRMT UR4, UR49, 0x654, UR4 ;  /* 0x0000065431047896 */ /* 0x000fd20008000004 */
[----:B------:R-:W-:Y:S03]  /*106b0*/  SYNCS.ARRIVE.TRANS64.RED.A1T0 RZ, [UR4], RZ ;  /* 0x000000ffffff79a7 */ /* 0x000fe60008100404 */
.L_x_171:
[----:B------:R-:W-:Y:S05]  /*106c0*/  BSYNC B0 ;  /* 0x0000000000007941 */ /* 0x000fea0003800000 */
.L_x_170:
        /* <DEDUP_REMOVED lines=8> */
.L_x_175:
        /* <DEDUP_REMOVED lines=8> */
.L_x_385:
[----:B------:R-:W-:Y:S05]  /*107d0*/  BSYNC B1 ;  /* 0x0000000000017941 */ /* 0x000fea0003800000 */
.L_x_176:
        /* <DEDUP_REMOVED lines=38> */
.L_x_178:
[----:B------:R-:W-:Y:S02]  /*10a40*/  LOP3.LUT R11, R11, R26, RZ, 0x3c, !PT ;  /* 0x0000001a0b0b7212 */ /* 0x000fe400078e3cff */
[----:B------:R-:W-:-:S07]  /*10a50*/  SEL R3, R24, RZ, P4 ;  /* 0x000000ff18037207 */ /* 0x000fce0002000000 */
.L_x_174:
[----:B------:R-:W-:Y:S05]  /*10a60*/  BSYNC B0 ;  /* 0x0000000000007941 */ /* 0x000fea0003800000 */
.L_x_173:
        /* <DEDUP_REMOVED lines=61> */
.L_x_180:
[----:B------:R-:W-:Y:S05]  /*10e40*/  BSYNC B0 ;  /* 0x0000000000007941 */ /* 0x000fea0003800000 */
.L_x_179:
[----:B------:R-:W-:Y:S06]  /*10e50*/  BAR.SYNC.DEFER_BLOCKING 0x1, 0x100 ;  /* 0x0044000000007b1d */ /* 0x000fec0000010000 */
[----:B------:R-:W-:Y:S04]  /*10e60*/  BSSY B0, `(.L_x_181) ;  /* 0x0000009000007945 */ /* 0x000fe80003800000 */
[----:B------:R-:W-:Y:S05]  /*10e70*/  @!P0 BRA `(.L_x_182) ;  /* 0x00000000001c8947 */ /* 0x000fea0003800000 */
[----:B------:R-:W-:-:S13]  /*10e80*/  ISETP.NE.AND P3, PT, R156, 0x3, PT ;  /* 0x000000039c00780c */ /* 0x000fda0003f65270 */
[----:B------:R-:W-:Y:S05]  /*10e90*/  @!P3 BRA `(.L_x_183) ;  /* 0x000000000004b947 */ /* 0x000fea0003800000 */
[----:B------:R-:W-:Y:S01]  /*10ea0*/  BPT.TRAP 0x1 ;  /* 0x000000040000795c */ /* 0x000fe20000300000 */
.L_x_183:
[----:B------:R-:W-:-:S04]  /*10eb0*/  ULEA UR4, UR8, UR50, 0x3 ;  /* 0x0000003208047291 */ /* 0x000fc8000f8e183f */
[----:B------:R-:W-:-:S04]  /*10ec0*/  UIADD3 UR4, UR4, 0x50, URZ ;  /* 0x0000005004047890 */ /* 0x000fc8000fffe03f */
[----:B------:R-:W-:-:S09]  /*10ed0*/  UPRMT UR4, UR49, 0x654, UR4 ;  /* 0x0000065431047896 */ /* 0x000fd20008000004 */
[----:B------:R-:W-:Y:S03]  /*10ee0*/  SYNCS.ARRIVE.TRANS64.RED.A1T0 RZ, [UR4], RZ ;  /* 0x000000ffffff79a7 */ /* 0x000fe60008100404 */
.L_x_182:
[----:B------:R-:W-:Y:S05]  /*10ef0*/  BSYNC B0 ;  /* 0x0000000000007941 */ /* 0x000fea0003800000 */
.L_x_181:
        /* <DEDUP_REMOVED lines=8> */
.L_x_186:
        /* <DEDUP_REMOVED lines=8> */
.L_x_386:
[----:B------:R-:W-:Y:S05]  /*11000*/  BSYNC B1 ;  /* 0x0000000000017941 */ /* 0x000fea0003800000 */
.L_x_187:
[----:B------:R-:W-:Y:S05]  /*11010*/  @P1 BRA `(.L_x_189) ;  /* 0x0000000000941947 */ /* 0x000fea0003800000 */
[----:B------:R-:W-:Y:S01]  /*11020*/  IMAD R25, R3, 0x2000, R159 ;  /* 0x0000200003197824 */ /* 0x000fe200078e029f */
[----:B------:R-:W-:Y:S05]  /*11030*/  WARPSYNC.ALL ;  /* 0x0000000000007948 */ /* 0x000fea0003800000 */
[----:B------:R-:W-:Y:S01]  /*11040*/  LEA R12, R158, R25, 0x1 ;  /* 0x000000199e0c7211 */ /* 0x000fe200078e08ff */
[----:B------:R-:W2:Y:S05]  /*11050*/  LDSM.16.M88.4 R20, [R25] ;  /* 0x000000001914783b */ /* 0x000eaa0000000200 */
[----:B-1----:R-:W1:Y:S01]  /*11060*/  LDSM.16.M88.4 R12, [R12] ;  /* 0x000000000c0c783b */ /* 0x002e620000000200 */
[C---:B--2---:R-:W-:Y:S01]  /*11070*/  SHF.L.U32 R153, R21.reuse, 0x10, RZ ;  /* 0x0000001015997819 */ /* 0x044fe200000006ff */
[----:B------:R-:W-:Y:S01]  /*11080*/  IMAD.U32 R5, R22, 0x10000, RZ ;  /* 0x0001000016057824 */ /* 0x000fe200078e00ff */
[----:B------:R-:W-:Y:S01]  /*11090*/  LOP3.LUT R21, R21, 0xffff0000, RZ, 0xc0, !PT ;  /* 0xffff000015157812 */ /* 0x000fe200078ec0ff */
[----:B------:R-:W-:Y:S01]  /*110a0*/  IMAD.U32 R155, R20, 0x10000, RZ ;  /* 0x00010000149b7824 */ /* 0x000fe200078e00ff */
[----:B------:R-:W-:Y:S01]  /*110b0*/  LOP3.LUT R7, R22, 0xffff0000, RZ, 0xc0, !PT ;  /* 0xffff000016077812 */ /* 0x000fe200078ec0ff */
[----:B-1----:R-:W-:Y:S01]  /*110c0*/  IMAD.U32 R25, R12, 0x10000, RZ ;  /* 0x000100000c197824 */ /* 0x002fe200078e00ff */
[C---:B------:R-:W-:Y:S01]  /*110d0*/  SHF.L.U32 R9, R23.reuse, 0x10, RZ ;  /* 0x0000001017097819 */ /* 0x040fe200000006ff */
[----:B------:R-:W-:Y:S01]  /*110e0*/  IMAD.U32 R31, R14, 0x10000, RZ ;  /* 0x000100000e1f7824 */ /* 0x000fe200078e00ff */
[----:B------:R-:W-:Y:S01]  /*110f0*/  LOP3.LUT R19, R23, 0xffff0000, RZ, 0xc0, !PT ;  /* 0xffff000017137812 */ /* 0x000fe200078ec0ff */
[-C--:B------:R-:W-:Y:S01]  /*11100*/  FMUL R152, R21, R16.reuse ;  /* 0x0000001015987220 */ /* 0x080fe20000400000 */
[----:B------:R-:W-:Y:S01]  /*11110*/  SHF.L.U32 R29, R13, 0x10, RZ ;  /* 0x000000100d1d7819 */ /* 0x000fe200000006ff */
[-C--:B------:R-:W-:Y:S01]  /*11120*/  FMUL R23, R5, R16.reuse ;  /* 0x0000001005177220 */ /* 0x080fe20000400000 */
        /* <DEDUP_REMOVED lines=20> */
.L_x_189:
[----:B------:R-:W-:Y:S02]  /*11270*/  LOP3.LUT R11, R11, R26, RZ, 0x3c, !PT ;  /* 0x0000001a0b0b7212 */ /* 0x000fe400078e3cff */
[----:B------:R-:W-:-:S07]  /*11280*/  SEL R3, R24, RZ, P4 ;  /* 0x000000ff18037207 */ /* 0x000fce0002000000 */
.L_x_185:
[----:B------:R-:W-:Y:S05]  /*11290*/  BSYNC B0 ;  /* 0x0000000000007941 */ /* 0x000fea0003800000 */
.L_x_184:
        /* <DEDUP_REMOVED lines=77> */
.L_x_191:
[----:B------:R-:W-:Y:S05]  /*11770*/  BSYNC B0 ;  /* 0x0000000000007941 */ /* 0x000fea0003800000 */
.L_x_190:
[----:B------:R-:W-:Y:S06]  /*11780*/  BAR.SYNC.DEFER_BLOCKING 0x1, 0x100 ;  /* 0x0044000000007b1d */ /* 0x000fec0000010000 */
[----:B------:R-:W-:Y:S04]  /*11790*/  BSSY B0, `(.L_x_192) ;  /* 0x0000009000007945 */ /* 0x000fe80003800000 */
[----:B------:R-:W-:Y:S05]  /*117a0*/  @!P0 BRA `(.L_x_193) ;  /* 0x00000000001c8947 */ /* 0x000fea0003800000 */
[----:B------:R-:W-:-:S13]  /*117b0*/  ISETP.NE.AND P3, PT, R156, 0x3, PT ;  /* 0x000000039c00780c */ /* 0x000fda0003f65270 */
[----:B------:R-:W-:Y:S05]  /*117c0*/  @!P3 BRA `(.L_x_194) ;  /* 0x000000000004b947 */ /* 0x000fea0003800000 */
[----:B------:R-:W-:Y:S01]  /*117d0*/  BPT.TRAP 0x1 ;  /* 0x000000040000795c */ /* 0x000fe20000300000 */
.L_x_194:
[----:B------:R-:W-:-:S04]  /*117e0*/  ULEA UR4, UR8, UR50, 0x3 ;  /* 0x0000003208047291 */ /* 0x000fc8000f8e183f */
[----:B------:R-:W-:-:S04]  /*117f0*/  UIADD3 UR4, UR4, 0x50, URZ ;  /* 0x0000005004047890 */ /* 0x000fc8000fffe03f */
[----:B------:R-:W-:-:S09]  /*11800*/  UPRMT UR4, UR49, 0x654, UR4 ;  /* 0x0000065431047896 */ /* 0x000fd20008000004 */
[----:B------:R-:W-:Y:S03]  /*11810*/  SYNCS.ARRIVE.TRANS64.RED.A1T0 RZ, [UR4], RZ ;  /* 0x000000ffffff79a7 */ /* 0x000fe60008100404 */
.L_x_193:
[----:B------:R-:W-:Y:S05]  /*11820*/  BSYNC B0 ;  /* 0x0000000000007941 */ /* 0x000fea0003800000 */
.L_x_192:
        /* <DEDUP_REMOVED lines=8> */
.L_x_197:
        /* <DEDUP_REMOVED lines=8> */
.L_x_387:
[----:B------:R-:W-:Y:S05]  /*11930*/  BSYNC B1 ;  /* 0x0000000000017941 */ /* 0x000fea0003800000 */
.L_x_198:
[----:B------:R-:W-:Y:S05]  /*11940*/  @P1 BRA `(.L_x_200) ;  /* 0x0000000000941947 */ /* 0x000fea0003800000 */
[----:B------:R-:W-:Y:S01]  /*11950*/  LEA R25, R3, R159, 0xd ;  /* 0x0000009f03197211 */ /* 0x000fe200078e68ff */
[----:B------:R-:W-:Y:S05]  /*11960*/  WARPSYNC.ALL ;  /* 0x0000000000007948 */ /* 0x000fea0003800000 */
[----:B------:R-:W-:Y:S01]  /*11970*/  IMAD R12, R158, 0x2, R25 ;  /* 0x000000029e0c7824 */ /* 0x000fe200078e0219 */
[----:B------:R-:W2:Y:S05]  /*11980*/  LDSM.16.M88.4 R20, [R25] ;  /* 0x000000001914783b */ /* 0x000eaa0000000200 */
[----:B-1----:R-:W1:Y:S01]  /*11990*/  LDSM.16.M88.4 R12, [R12] ;  /* 0x000000000c0c783b */ /* 0x002e620000000200 */
[C---:B--2---:R-:W-:Y:S01]  /*119a0*/  IMAD.U32 R153, R21.reuse, 0x10000, RZ ;  /* 0x0001000015997824 */ /* 0x044fe200078e00ff */
[----:B------:R-:W-:Y:S01]  /*119b0*/  LOP3.LUT R21, R21, 0xffff0000, RZ, 0xc0, !PT ;  /* 0xffff000015157812 */ /* 0x000fe200078ec0ff */
[----:B------:R-:W-:Y:S01]  /*119c0*/  IMAD.U32 R9, R23, 0x10000, RZ ;  /* 0x0001000017097824 */ /* 0x000fe200078e00ff */
[C---:B------:R-:W-:Y:S01]  /*119d0*/  SHF.L.U32 R5, R22.reuse, 0x10, RZ ;  /* 0x0000001016057819 */ /* 0x040fe200000006ff */
[-C--:B------:R-:W-:Y:S01]  /*119e0*/  FMUL R153, R153, R16.reuse ;  /* 0x0000001099997220 */ /* 0x080fe20000400000 */
[----:B------:R-:W-:Y:S01]  /*119f0*/  LOP3.LUT R7, R22, 0xffff0000, RZ, 0xc0, !PT ;  /* 0xffff000016077812 */ /* 0x000fe200078ec0ff */
[----:B-1----:R-:W-:Y:S01]  /*11a00*/  IMAD.U32 R29, R13, 0x10000, RZ ;  /* 0x000100000d1d7824 */ /* 0x002fe200078e00ff */
        /* <DEDUP_REMOVED lines=25> */
.L_x_200:
[----:B------:R-:W-:Y:S02]  /*11ba0*/  LOP3.LUT R11, R11, R26, RZ, 0x3c, !PT ;  /* 0x0000001a0b0b7212 */ /* 0x000fe400078e3cff */
[----:B------:R-:W-:-:S07]  /*11bb0*/  SEL R3, R24, RZ, P4 ;  /* 0x000000ff18037207 */ /* 0x000fce0002000000 */
.L_x_196:
[----:B------:R-:W-:Y:S05]  /*11bc0*/  BSYNC B0 ;  /* 0x0000000000007941 */ /* 0x000fea0003800000 */
.L_x_195:
        /* <DEDUP_REMOVED lines=61> */
.L_x_202:
[----:B------:R-:W-:Y:S05]  /*11fa0*/  BSYNC B0 ;  /* 0x0000000000007941 */ /* 0x000fea0003800000 */
.L_x_201:
[----:B------:R-:W-:Y:S06]  /*11fb0*/  BAR.SYNC.DEFER_BLOCKING 0x1, 0x100 ;  /* 0x0044000000007b1d */ /* 0x000fec0000010000 */
[----:B------:R-:W-:Y:S04]  /*11fc0*/  BSSY B0, `(.L_x_203) ;  /* 0x0000009000007945 */ /* 0x000fe80003800000 */
[----:B------:R-:W-:Y:S05]  /*11fd0*/  @!P0 BRA `(.L_x_204) ;  /* 0x00000000001c8947 */ /* 0x000fea0003800000 */
[----:B------:R-:W-:-:S13]  /*11fe0*/  ISETP.NE.AND P3, PT, R156, 0x3, PT ;  /* 0x000000039c00780c */ /* 0x000fda0003f65270 */
[----:B------:R-:W-:Y:S05]  /*11ff0*/  @!P3 BRA `(.L_x_205) ;  /* 0x000000000004b947 */ /* 0x000fea0003800000 */
[----:B------:R-:W-:Y:S01]  /*12000*/  BPT.TRAP 0x1 ;  /* 0x000000040000795c */ /* 0x000fe20000300000 */
.L_x_205:
[----:B------:R-:W-:-:S04]  /*12010*/  ULEA UR4, UR8, UR50, 0x3 ;  /* 0x0000003208047291 */ /* 0x000fc8000f8e183f */
[----:B------:R-:W-:-:S04]  /*12020*/  UIADD3 UR4, UR4, 0x50, URZ ;  /* 0x0000005004047890 */ /* 0x000fc8000fffe03f */
[----:B------:R-:W-:-:S09]  /*12030*/  UPRMT UR4, UR49, 0x654, UR4 ;  /* 0x0000065431047896 */ /* 0x000fd20008000004 */
[----:B------:R-:W-:Y:S03]  /*12040*/  SYNCS.ARRIVE.TRANS64.RED.A1T0 RZ, [UR4], RZ ;  /* 0x000000ffffff79a7 */ /* 0x000fe60008100404 */
.L_x_204:
[----:B------:R-:W-:Y:S05]  /*12050*/  BSYNC B0 ;  /* 0x0000000000007941 */ /* 0x000fea0003800000 */
.L_x_203:
        /* <DEDUP_REMOVED lines=8> */
.L_x_208:
        /* <DEDUP_REMOVED lines=8> */
.L_x_388:
[----:B------:R-:W-:Y:S05]  /*12160*/  BSYNC B1 ;  /* 0x0000000000017941 */ /* 0x000fea0003800000 */
.L_x_209:
[----:B------:R-:W-:Y:S05]  /*12170*/  @P1 BRA `(.L_x_211) ;  /* 0x0000000000941947 */ /* 0x000fea0003800000 */
[----:B------:R-:W-:Y:S01]  /*12180*/  IMAD R7, R3, 0x2000, R159 ;  /* 0x0000200003077824 */ /* 0x000fe200078e029f */
[----:B------:R-:W-:Y:S05]  /*12190*/  WARPSYNC.ALL ;  /* 0x0000000000007948 */ /* 0x000fea0003800000 */
[----:B------:R-:W-:Y:S01]  /*121a0*/  LEA R24, R158, R7, 0x1 ;  /* 0x000000079e187211 */ /* 0x000fe200078e08ff */
[----:B-1----:R-:W1:Y:S05]  /*121b0*/  LDSM.16.M88.4 R12, [R7] ;  /* 0x00000000070c783b */ /* 0x002e6a0000000200 */
[----:B------:R-:W2:Y:S01]  /*121c0*/  LDSM.16.M88.4 R24, [R24] ;  /* 0x000000001818783b */ /* 0x000ea20000000200 */
[----:B-1----:R-:W-:Y:S01]  /*121d0*/  SHF.L.U32 R153, R13, 0x10, RZ ;  /* 0x000000100d997819 */ /* 0x002fe200000006ff */
[----:B------:R-:W-:Y:S01]  /*121e0*/  IMAD.U32 R155, R12, 0x10000, RZ ;  /* 0x000100000c9b7824 */ /* 0x000fe200078e00ff */
[C---:B------:R-:W-:Y:S01]  /*121f0*/  LOP3.LUT R5, R14.reuse, 0xffff0000, RZ, 0xc0, !PT ;  /* 0xffff00000e057812 */ /* 0x040fe200078ec0ff */
[----:B------:R-:W-:Y:S01]  /*12200*/  IMAD.U32 R23, R14, 0x10000, RZ ;  /* 0x000100000e177824 */ /* 0x000fe200078e00ff */
[----:B------:R-:W-:Y:S01]  /*12210*/  SHF.L.U32 R21, R15, 0x10, RZ ;  /* 0x000000100f157819 */ /* 0x000fe200000006ff */
[C---:B--2---:R-:W-:Y:S01]  /*12220*/  IMAD.U32 R19, R24.reuse, 0x10000, RZ ;  /* 0x0001000018137824 */ /* 0x044fe200078e00ff */
[----:B------:R-:W-:Y:S01]  /*12230*/  LOP3.LUT R7, R24, 0xffff0000, RZ, 0xc0, !PT ;  /* 0xffff000018077812 */ /* 0x000fe200078ec0ff */
[----:B------:R-:W-:Y:S01]  /*12240*/  IMAD.U32 R29, R26, 0x10000, RZ ;  /* 0x000100001a1d7824 */ /* 0x000fe200078e00ff */
        /* <DEDUP_REMOVED lines=24> */
.L_x_211:
[----:B------:R-:W-:Y:S02]  /*123d0*/  LOP3.LUT R11, R11, R30, RZ, 0x3c, !PT ;  /* 0x0000001e0b0b7212 */ /* 0x000fe400078e3cff */
[----:B------:R-:W-:-:S07]  /*123e0*/  SEL R3, R28, RZ, P4 ;  /* 0x000000ff1c037207 */ /* 0x000fce0002000000 */
.L_x_207:
[----:B------:R-:W-:Y:S05]  /*123f0*/  BSYNC B0 ;  /* 0x0000000000007941 */ /* 0x000fea0003800000 */
.L_x_206:
        /* <DEDUP_REMOVED lines=23> */
[C-C-:B-----5:R-:W-:Y:S01]  /*12570*/  FFMA R25, R17.reuse, R25, R0.reuse ;  /* 0x0000001911197223 */ /* 0x160fe20000000000 */
[----:B------:R-:W-:-:S03]  /*12580*/  FFMA R30, R17, R30, R0 ;  /* 0x0000001e111e7223 */ /* 0x000fc60000000000 */
[----:B------:R-:W-:Y:S01]  /*12590*/  FADD R39, R22, R25 ;  /* 0x0000001916277221 */ /* 0x000fe20000000000 */
[----:B------:R-:W-:Y:S01]  /*125a0*/  FFMA R29, R17, R29, R0 ;  /* 0x0000001d111d7223 */ /* 0x000fe20000000000 */
[----:B------:R-:W-:Y:S01]  /*125b0*/  FADD R30, R19, R30 ;  /* 0x0000001e131e7221 */ /* 0x000fe20000000000 */
[C-C-:B------:R-:W-:Y:S02]  /*125c0*/  FFMA R34, R17.reuse, R34, R0.reuse ;  /* 0x0000002211227223 */ /* 0x140fe40000000000 */
[----:B------:R-:W-:Y:S01]  /*125d0*/  FADD R29, R18, R29 ;  /* 0x0000001d121d7221 */ /* 0x000fe20000000000 */
[----:B------:R-:W-:Y:S01]  /*125e0*/  FFMA R37, R17, R36, R0 ;  /* 0x0000002411257223 */ /* 0x000fe20000000000 */
[----:B------:R-:W-:Y:S01]  /*125f0*/  FADD R36, R23, R24 ;  /* 0x0000001817247221 */ /* 0x000fe20000000000 */
[----:B------:R-:W-:Y:S01]  /*12600*/  F2FP.BF16.F32.PACK_AB R24, R13, R14 ;  /* 0x0000000e0d18723e */ /* 0x000fe200000010ff */
[----:B------:R-:W-:Y:S01]  /*12610*/  FADD R34, R9, R34 ;  /* 0x0000002209227221 */ /* 0x000fe20000000000 */
[C-C-:B------:R-:W-:Y:S01]  /*12620*/  FFMA R0, R17.reuse, R35, R6.reuse ;  /* 0x0000002311007223 */ /* 0x140fe20000000006 */
[----:B------:R-:W-:Y:S01]  /*12630*/  FADD R37, R8, R37 ;  /* 0x0000002508257221 */ /* 0x000fe20000000000 */
[C-C-:B------:R-:W-:Y:S01]  /*12640*/  FFMA R15, R17.reuse, R15, R6.reuse ;  /* 0x0000000f110f7223 */ /* 0x140fe20000000006 */
        /* <DEDUP_REMOVED lines=8> */
[----:B------:R-:W-:Y:S02]  /*126d0*/  FADD R31, R12, R31 ;  /* 0x0000001f0c1f7221 */ /* 0x000fe40000000000 */
[----:B------:R-:W-:Y:S01]  /*126e0*/  F2FP.BF16.F32.PACK_AB R27, R27, R28 ;  /* 0x0000001c1b1b723e */ /* 0x000fe200000010ff */
[--C-:B------:R-:W-:Y:S01]  /*126f0*/  FFMA R0, R17, R40, R6.reuse ;  /* 0x0000002811007223 */ /* 0x100fe20000000006 */
[----:B------:R-:W-:Y:S01]  /*12700*/  FADD R14, R10, R35 ;  /* 0x000000230a0e7221 */ /* 0x000fe20000000000 */
[----:B------:R-:W-:Y:S01]  /*12710*/  F2FP.BF16.F32.PACK_AB R25, R15, R26 ;  /* 0x0000001a0f19723e */ /* 0x000fe200000010ff */
[----:B------:R-:W-:Y:S01]  /*12720*/  FFMA R6, R17, R38, R6 ;  /* 0x0000002611067223 */ /* 0x000fe20000000006 */
[----:B------:R-:W-:Y:S01]  /*12730*/  FADD R0, R7, R0 ;  /* 0x0000000007007221 */ /* 0x000fe20000000000 */
[----:B------:R-:W-:-:S02]  /*12740*/  F2FP.BF16.F32.PACK_AB R28, R29, R30 ;  /* 0x0000001e1d1c723e */ /* 0x000fc400000010ff */
[----:B------:R-:W-:Y:S01]  /*12750*/  FADD R13, R5, R6 ;  /* 0x00000006050d7221 */ /* 0x000fe20000000000 */
[----:B------:R-:W-:Y:S02]  /*12760*/  F2FP.BF16.F32.PACK_AB R26, R39, R36 ;  /* 0x00000024271a723e */ /* 0x000fe400000010ff */
[----:B------:R-:W-:Y:S02]  /*12770*/  F2FP.BF16.F32.PACK_AB R29, R14, R31 ;  /* 0x0000001f0e1d723e */ /* 0x000fe400000010ff */
        /* <DEDUP_REMOVED lines=21> */
.L_x_213:
[----:B------:R-:W-:Y:S05]  /*128d0*/  BSYNC B0 ;  /* 0x0000000000007941 */ /* 0x000fea0003800000 */
.L_x_212:
[----:B------:R-:W-:Y:S06]  /*128e0*/  BAR.SYNC.DEFER_BLOCKING 0x1, 0x100 ;  /* 0x0044000000007b1d */ /* 0x000fec0000010000 */
[----:B------:R-:W-:Y:S04]  /*128f0*/  BSSY B0, `(.L_x_214) ;  /* 0x0000009000007945 */ /* 0x000fe80003800000 */
[----:B------:R-:W-:Y:S05]  /*12900*/  @!P0 BRA `(.L_x_215) ;  /* 0x00000000001c8947 */ /* 0x000fea0003800000 */
[----:B------:R-:W-:-:S13]  /*12910*/  ISETP.NE.AND P3, PT, R156, 0x3, PT ;  /* 0x000000039c00780c */ /* 0x000fda0003f65270 */
[----:B------:R-:W-:Y:S05]  /*12920*/  @!P3 BRA `(.L_x_216) ;  /* 0x000000000004b947 */ /* 0x000fea0003800000 */
[----:B------:R-:W-:Y:S01]  /*12930*/  BPT.TRAP 0x1 ;  /* 0x000000040000795c */ /* 0x000fe20000300000 */
.L_x_216:
[----:B------:R-:W-:-:S04]  /*12940*/  ULEA UR4, UR8, UR50, 0x3 ;  /* 0x0000003208047291 */ /* 0x000fc8000f8e183f */
[----:B------:R-:W-:-:S04]  /*12950*/  UIADD3 UR4, UR4, 0x50, URZ ;  /* 0x0000005004047890 */ /* 0x000fc8000fffe03f */
[----:B------:R-:W-:-:S09]  /*12960*/  UPRMT UR4, UR49, 0x654, UR4 ;  /* 0x0000065431047896 */ /* 0x000fd20008000004 */
[----:B------:R-:W-:Y:S03]  /*12970*/  SYNCS.ARRIVE.TRANS64.RED.A1T0 RZ, [UR4], RZ ;  /* 0x000000ffffff79a7 */ /* 0x000fe60008100404 */
.L_x_215:
[----:B------:R-:W-:Y:S05]  /*12980*/  BSYNC B0 ;  /* 0x0000000000007941 */ /* 0x000fea0003800000 */
.L_x_214:
        /* <DEDUP_REMOVED lines=8> */
.L_x_219:
[----:B------:R-:W-:Y:S01]  /*12a10*/  SHF.L.U32 R11, R11, 0x1f, RZ ;  /* 0x0000001f0b0b7819 */ /* 0x000fe200000006ff */
[----:B------:R-:W-:Y:S01]  /*12a20*/  BSSY B1, `(.L_x_220) ;  /* 0x0000004000017945 */ /* 0x000fe20003800000 */
[----:B------:R-:W-:-:S04]  /*12a30*/  LEA R0, R3, UR50, 0x3 ;  /* 0x0000003203007c11 */ /* 0x000fc8000f8e18ff */
[----:B------:R-:W2:Y:S02]  /*12a40*/  SYNCS.PHASECHK.TRANS64.TRYWAIT P3, [R0+URZ+0x30], R11 ;  /* 0x0000300b000075a7 */ /* 0x000ea4000806017f */
[----:B--2---:R-:W-:Y:S05]  /*12a50*/  @!P3 BRA `(.L_x_221) ;  /* 0x00000050000cb947 */ /* 0x004fea0003800000 */
.L_x_389:
[----:B------:R-:W-:Y:S05]  /*12a60*/  BSYNC B1 ;  /* 0x0000000000017941 */ /* 0x000fea0003800000 */
.L_x_220:
[----:B------:R-:W-:Y:S05]  /*12a70*/  @P1 BRA `(.L_x_218) ;  /* 0x0000000000941947 */ /* 0x000fea0003800000 */
[----:B------:R-:W-:Y:S01]  /*12a80*/  IMAD R3, R3, 0x2000, R159 ;  /* 0x0000200003037824 */ /* 0x000fe200078e029f */
[----:B------:R-:W-:Y:S05]  /*12a90*/  WARPSYNC.ALL ;  /* 0x0000000000007948 */ /* 0x000fea0003800000 */
[----:B--2---:R-:W-:Y:S01]  /*12aa0*/  LEA R0, R158, R3, 0x1 ;  /* 0x000000039e007211 */ /* 0x004fe200078e08ff */
[----:B------:R-:W2:Y:S04]  /*12ab0*/  LDSM.16.M88.4 R8, [R3] ;  /* 0x000000000308783b */ /* 0x000ea80000000200 */
[----:B------:R-:W1:Y:S01]  /*12ac0*/  LDSM.16.M88.4 R12, [R0] ;  /* 0x00000000000c783b */ /* 0x000e620000000200 */
[----:B--2---:R-:W-:Y:S01]  /*12ad0*/  SHF.L.U32 R153, R9, 0x10, RZ ;  /* 0x0000001009997819 */ /* 0x004fe200000006ff */
[C---:B------:R-:W-:Y:S01]  /*12ae0*/  IMAD.U32 R155, R8.reuse, 0x10000, RZ ;  /* 0x00010000089b7824 */ /* 0x040fe200078e00ff */
[----:B------:R-:W-:Y:S01]  /*12af0*/  LOP3.LUT R5, R8, 0xffff0000, RZ, 0xc0, !PT ;  /* 0xffff000008057812 */ /* 0x000fe200078ec0ff */
[----:B------:R-:W-:Y:S01]  /*12b00*/  IMAD.U32 R23, R10, 0x10000, RZ ;  /* 0x000100000a177824 */ /* 0x000fe200078e00ff */
[C---:B-1----:R-:W-:Y:S01]  /*12b10*/  LOP3.LUT R31, R15.reuse, 0xffff0000, RZ, 0xc0, !PT ;  /* 0xffff00000f1f7812 */ /* 0x042fe200078ec0ff */
[----:B------:R-:W-:Y:S01]  /*12b20*/  IMAD.U32 R7, R15, 0x10000, RZ ;  /* 0x000100000f077824 */ /* 0x000fe200078e00ff */
[----:B------:R-:W-:Y:S01]  /*12b30*/  LOP3.LUT R9, R9, 0xffff0000, RZ, 0xc0, !PT ;  /* 0xffff000009097812 */ /* 0x000fe200078ec0ff */
[----:B------:R-:W-:Y:S01]  /*12b40*/  IMAD.U32 R25, R13, 0x10000, RZ ;  /* 0x000100000d197824 */ /* 0x000fe200078e00ff */
[----:B------:R-:W-:Y:S01]  /*12b50*/  SHF.L.U32 R21, R11, 0x10, RZ ;  /* 0x000000100b157819 */ /* 0x000fe200000006ff */
        /* <DEDUP_REMOVED lines=23> */
.L_x_218:
[----:B------:R-:W-:Y:S05]  /*12cd0*/  BSYNC B0 ;  /* 0x0000000000007941 */ /* 0x000fea0003800000 */
.L_x_217:
[C-C-:B------:R-:W-:Y:S01]  /*12ce0*/  FFMA R136, R17.reuse, R136, R4.reuse ;  /* 0x0000008811887223 */ /* 0x140fe20000000004 */
[C---:B------:R-:W-:Y:S01]  /*12cf0*/  FFMA R137, R17.reuse, R137, R4 ;  /* 0x0000008911897223 */ /* 0x040fe20000000004 */
[C-C-:B------:R-:W-:Y:S01]  /*12d00*/  FFMA R138, R17.reuse, R138, R2.reuse ;  /* 0x0000008a118a7223 */ /* 0x140fe20000000002 */
[C---:B------:R-:W-:Y:S01]  /*12d10*/  FFMA R139, R17.reuse, R139, R2 ;  /* 0x0000008b118b7223 */ /* 0x040fe20000000002 */
[C-C-:B------:R-:W-:Y:S01]  /*12d20*/  FFMA R140, R17.reuse, R140, R4.reuse ;  /* 0x0000008c118c7223 */ /* 0x140fe20000000004 */
[C-C-:B------:R-:W-:Y:S01]  /*12d30*/  FFMA R141, R17.reuse, R141, R4.reuse ;  /* 0x0000008d118d7223 */ /* 0x140fe20000000004 */
[C-C-:B------:R-:W-:Y:S01]  /*12d40*/  FFMA R144, R17.reuse, R144, R4.reuse ;  /* 0x0000009011907223 */ /* 0x140fe20000000004 */
[C---:B------:R-:W-:Y:S01]  /*12d50*/  FFMA R145, R17.reuse, R145, R4 ;  /* 0x0000009111917223 */ /* 0x040fe20000000004 */
[C-C-:B------:R-:W-:Y:S01]  /*12d60*/  FFMA R142, R17.reuse, R142, R2.reuse ;  /* 0x0000008e118e7223 */ /* 0x140fe20000000002 */
[C-C-:B------:R-:W-:Y:S01]  /*12d70*/  FFMA R143, R17.reuse, R143, R2.reuse ;  /* 0x0000008f118f7223 */ /* 0x140fe20000000002 */
[C-C-:B------:R-:W-:Y:S01]  /*12d80*/  FFMA R3, R17.reuse, R146, R2.reuse ;  /* 0x0000009211037223 */ /* 0x140fe20000000002 */
[C-C-:B------:R-:W-:Y:S01]  /*12d90*/  FFMA R147, R17.reuse, R147, R2.reuse ;  /* 0x0000009311937223 */ /* 0x140fe20000000002 */
[C---:B------:R-:W-:Y:S01]  /*12da0*/  FFMA R150, R17.reuse, R150, R2 ;  /* 0x0000009611967223 */ /* 0x040fe20000000002 */
[C-C-:B------:R-:W-:Y:S01]  /*12db0*/  FFMA R148, R17.reuse, R148, R4.reuse ;  /* 0x0000009411947223 */ /* 0x140fe20000000004 */
[C---:B------:R-:W-:Y:S01]  /*12dc0*/  FFMA R149, R17.reuse, R149, R4 ;  /* 0x0000009511957223 */ /* 0x040fe20000000004 */
        /* <DEDUP_REMOVED lines=34> */
[----:B----4-:R-:W4:Y:S02]  /*12ff0*/  FENCE.VIEW.ASYNC.S ;  /* 0x00000000000073c6 */ /* 0x010f240000000000 */
[----:B----4-:R-:W-:Y:S06]  /*13000*/  BAR.SYNC.DEFER_BLOCKING 0x1, 0x100 ;  /* 0x0044000000007b1d */ /* 0x010fec0000010000 */
        /* <DEDUP_REMOVED lines=9> */
[----:B----4-:R-:W-:-:S04]  /*130a0*/  DEPBAR.LE SB0, 0x1 ;  /* 0x000080400000791a */ /* 0x010fc80000000000 */
.L_x_223:
[----:B------:R-:W-:Y:S05]  /*130b0*/  BSYNC B0 ;  /* 0x0000000000007941 */ /* 0x000fea0003800000 */
.L_x_222:
[----:B------:R-:W-:Y:S06]  /*130c0*/  BAR.SYNC.DEFER_BLOCKING 0x1, 0x100 ;  /* 0x0044000000007b1d */ /* 0x000fec0000010000 */
[----:B------:R-:W-:Y:S04]  /*130d0*/  BSSY B0, `(.L_x_224) ;  /* 0x0000009000007945 */ /* 0x000fe80003800000 */
[----:B------:R-:W-:Y:S05]  /*130e0*/  @!P0 BRA `(.L_x_225) ;  /* 0x00000000001c8947 */ /* 0x000fea0003800000 */
[----:B------:R-:W-:-:S13]  /*130f0*/  ISETP.NE.AND P0, PT, R156, 0x3, PT ;  /* 0x000000039c00780c */ /* 0x000fda0003f05270 */
[----:B------:R-:W-:Y:S05]  /*13100*/  @!P0 BRA `(.L_x_226) ;  /* 0x0000000000048947 */ /* 0x000fea0003800000 */
[----:B------:R-:W-:Y:S01]  /*13110*/  BPT.TRAP 0x1 ;  /* 0x000000040000795c */ /* 0x000fe20000300000 */
.L_x_226:
[----:B------:R-:W-:-:S04]  /*13120*/  ULEA UR4, UR36, UR50, 0x3 ;  /* 0x0000003224047291 */ /* 0x000fc8000f8e183f */
[----:B------:R-:W-:-:S04]  /*13130*/  UIADD3 UR4, UR4, 0x50, URZ ;  /* 0x0000005004047890 */ /* 0x000fc8000fffe03f */
[----:B------:R-:W-:-:S09]  /*13140*/  UPRMT UR4, UR49, 0x654, UR4 ;  /* 0x0000065431047896 */ /* 0x000fd20008000004 */
[----:B------:R-:W-:Y:S03]  /*13150*/  SYNCS.ARRIVE.TRANS64.RED.A1T0 RZ, [UR4], RZ ;  /* 0x000000ffffff79a7 */ /* 0x000fe60008100404 */
.L_x_225:
[----:B------:R-:W-:Y:S05]  /*13160*/  BSYNC B0 ;  /* 0x0000000000007941 */ /* 0x000fea0003800000 */
.L_x_224:
[----:B------:R-:W4:Y:S01]  /*13170*/  LDL.LU R13, [R1+0x208] ;  /* 0x00020800010d7983 */ /* 0x000f220000300800 */
[----:B------:R-:W-:-:S03]  /*13180*/  ULDC.64 UR4, c[0x0][0x8f8] ;  /* 0x00023e0000047ab9 */ /* 0x000fc60000000a00 */
[----:B------:R-:W5:Y:S01]  /*13190*/  LDL.LU R12, [R1+0x204] ;  /* 0x00020400010c7983 */ /* 0x000f620000300800 */
[----:B------:R-:W-:Y:S01]  /*131a0*/  UIADD3 UR36, UR36, 0x1, URZ ;  /* 0x0000000124247890 */ /* 0x000fe2000fffe03f */
[----:B--2---:R-:W-:Y:S01]  /*131b0*/  PRMT R0, RZ, 0x7610, R0 ;  /* 0x00007610ff007816 */ /* 0x004fe20000000000 */
[----:B------:R-:W-:Y:S01]  /*131c0*/  UMOV UR43, 0xffffffff ;  /* 0xffffffff002b7882 */ /* 0x000fe20000000000 */
[----:B------:R-:W-:Y:S01]  /*131d0*/  IMAD.MOV.U32 R19, RZ, RZ, -0x1 ;  /* 0xffffffffff137424 */ /* 0x000fe200078e00ff */
[----:B------:R-:W-:Y:S01]  /*131e0*/  UISETP.NE.AND UP0, UPT, UR36, 0x4, UPT ;  /* 0x000000042400788c */ /* 0x000fe2000bf05270 */
[----:B------:R-:W-:-:S03]  /*131f0*/  MOV R18, 0xffffffff ;  /* 0xffffffff00127802 */ /* 0x000fc60000000f00 */
[----:B------:R-:W-:Y:S01]  /*13200*/  USEL UR36, UR36, URZ, UP0 ;  /* 0x0000003f24247287 */ /* 0x000fe20008000000 */
[----:B-----5:R-:W-:-:S04]  /*13210*/  IADD3 R12, P0, R12, UR46, RZ ;  /* 0x0000002e0c0c7c10 */ /* 0x020fc8000ff1e0ff */
[----:B----4-:R-:W-:Y:S01]  /*13220*/  IADD3.X R13, R13, UR39, RZ, P0, !PT ;  /* 0x000000270d0d7c10 */ /* 0x010fe200087fe4ff */
[----:B------:R2:W-:Y:S01]  /*13230*/  STL [R1+0x204], R12 ;  /* 0x0002040c01007387 */ /* 0x0005e20000100800 */
[----:B------:R-:W-:-:S03]  /*13240*/  ISETP.GE.U32.AND P0, PT, R12, UR4, PT ;  /* 0x000000040c007c0c */ /* 0x000fc6000bf06070 */
[----:B------:R2:W-:Y:S01]  /*13250*/  STL [R1+0x208], R13 ;  /* 0x0002080d01007387 */ /* 0x0005e20000100800 */
[----:B------:R-:W-:-:S13]  /*13260*/  ISETP.GE.U32.AND.EX P0, PT, R13, UR5, PT, P0 ;  /* 0x000000050d007c0c */ /* 0x000fda000bf06100 */
[----:B--2---:R-:W-:Y:S05]  /*13270*/  @P0 BRA `(.L_x_227) ;  /* 0x0000000400700947 */ /* 0x004fea0003800000 */
[----:B------:R-:W2:Y:S01]  /*13280*/  LDC.64 R8, c[0x0][0x8d0] ;  /* 0x00023400ff087b82 */ /* 0x000ea20000000a00 */
[----:B------:R-:W4:Y:S01]  /*13290*/  S2R R16, SR_CTAID.X ;  /* 0x0000000000107919 */ /* 0x000f220000002500 */
[----:B------:R-:W-:Y:S01]  /*132a0*/  IMAD.MOV.U32 R6, RZ, RZ, R12 ;  /* 0x000000ffff067224 */ /* 0x000fe200078e000c */
[----:B------:R-:W-:-:S05]  /*132b0*/  MOV R7, R13 ;  /* 0x0000000d00077202 */ /* 0x000fca0000000f00 */
[----:B------:R-:W1:Y:S08]  /*132c0*/  LDC R10, c[0x0][0x8d8] ;  /* 0x00023600ff0a7b82 */ /* 0x000e700000000800 */
[----:B------:R-:W1:Y:S01]  /*132d0*/  LDC.64 R14, c[0x0][0x8c8] ;  /* 0x00023200ff0e7b82 */ /* 0x000e620000000a00 */
[----:B--2---:R-:W-:-:S04]  /*132e0*/  ISETP.NE.U32.AND P0, PT, R8, RZ, PT ;  /* 0x000000ff0800720c */ /* 0x004fc80003f05070 */
[----:B------:R-:W-:-:S13]  /*132f0*/  ISETP.NE.AND.EX P0, PT, R9, RZ, PT, P0 ;  /* 0x000000ff0900720c */ /* 0x000fda0003f05300 */
[----:B-1--4-:R-:W-:Y:S05]  /*13300*/  @!P0 BRA `(.L_x_228) ;  /* 0x0000000000288947 */ /* 0x012fea0003800000 */
[----:B------:R-:W1:Y:S02]  /*13310*/  LDC R0, c[0x0][0x8dc] ;  /* 0x00023700ff007b82 */ /* 0x000e640000000800 */
[----:B-1----:R-:W-:-:S05]  /*13320*/  IADD3 R7, P0, R12, R0, RZ ;  /* 0x000000000c077210 */ /* 0x002fca0007f1e0ff */
        /* <DEDUP_REMOVED lines=8> */
.L_x_228:
[----:B------:R-:W1:Y:S01]  /*133b0*/  S2R R18, SR_CTAID.Y ;  /* 0x0000000000127919 */ /* 0x000e620000002600 */
[-CC-:B------:R-:W-:Y:S01]  /*133c0*/  SHF.R.U64 R24, R6, R10.reuse, R7.reuse ;  /* 0x0000000a06187219 */ /* 0x180fe20000001207 */
[----:B------:R-:W-:Y:S01]  /*133d0*/  IMAD.MOV.U32 R2, RZ, RZ, R12 ;  /* 0x000000ffff027224 */ /* 0x000fe200078e000c */
[----:B------:R-:W-:Y:S01]  /*133e0*/  SHF.R.U32.HI R0, RZ, R10, R7 ;  /* 0x0000000aff007219 */ /* 0x000fe20000011607 */
[----:B------:R-:W2:Y:S01]  /*133f0*/  LDC R4, c[0x0][0x8c0] ;  /* 0x00023000ff047b82 */ /* 0x000ea20000000800 */
[----:B------:R-:W-:Y:S01]  /*13400*/  IADD3 R5, P0, RZ, -R24, RZ ;  /* 0x80000018ff057210 */ /* 0x000fe20007f1e0ff */
[----:B------:R-:W-:Y:S01]  /*13410*/  ULDC UR4, c[0x0][0x150] ;  /* 0x0000540000047ab9 */ /* 0x000fe20000000800 */
[----:B------:R-:W-:Y:S02]  /*13420*/  MOV R3, R13 ;  /* 0x0000000d00037202 */ /* 0x000fe40000000f00 */
[----:B------:R-:W-:Y:S02]  /*13430*/  IADD3.X R7, RZ, ~R0, RZ, P0, !PT ;  /* 0x80000000ff077210 */ /* 0x000fe400007fe4ff */
[----:B------:R-:W-:Y:S01]  /*13440*/  I2FP.F32.U32 R6, R16 ;  /* 0x0000001000067245 */ /* 0x000fe20000201000 */
[----:B------:R-:W4:Y:S01]  /*13450*/  LDC.64 R12, c[0x0][0x8e8] ;  /* 0x00023a00ff0c7b82 */ /* 0x000f220000000a00 */
[----:B------:R-:W-:-:S04]  /*13460*/  IMAD.WIDE.U32 R2, R5, R14, R2 ;  /* 0x0000000e05027225 */ /* 0x000fc800078e0002 */
[----:B------:R-:W-:Y:S01]  /*13470*/  FMUL R6, R6, UR4 ;  /* 0x0000000406067c20 */ /* 0x000fe20008400000 */
[----:B------:R-:W-:Y:S01]  /*13480*/  IMAD R0, R7, R14, RZ ;  /* 0x0000000e07007224 */ /* 0x000fe200078e02ff */
[----:B------:R-:W-:Y:S01]  /*13490*/  ULDC UR4, c[0x0][0x154] ;  /* 0x0000550000047ab9 */ /* 0x000fe20000000800 */
[----:B------:R-:W5:Y:S02]  /*134a0*/  LDC R14, c[0x0][0x8b0] ;  /* 0x00022c00ff0e7b82 */ /* 0x000f640000000800 */
[----:B------:R-:W-:Y:S01]  /*134b0*/  IMAD R5, R5, R15, R0 ;  /* 0x0000000f05057224 */ /* 0x000fe200078e0200 */
[----:B------:R-:W3:Y:S03]  /*134c0*/  F2I.U32.TRUNC.NTZ R6, R6 ;  /* 0x0000000600067305 */ /* 0x000ee6000020f000 */
[----:B------:R-:W-:Y:S02]  /*134d0*/  IMAD.IADD R3, R3, 0x1, R5 ;  /* 0x0000000103037824 */ /* 0x000fe400078e0205 */
[----:B------:R-:W5:Y:S03]  /*134e0*/  LDC R9, c[0x0][0x900] ;  /* 0x00024000ff097b82 */ /* 0x000f660000000800 */
[----:B--2---:R-:W-:Y:S01]  /*134f0*/  SHF.R.U64 R10, R2, R4, R3 ;  /* 0x00000004020a7219 */ /* 0x004fe20000001203 */
[----:B------:R-:W-:Y:S01]  /*13500*/  IMAD.MOV.U32 R2, RZ, RZ, -0x1 ;  /* 0xffffffffff027424 */ /* 0x000fe200078e00ff */
[----:B-1----:R-:W-:-:S02]  /*13510*/  I2FP.F32.U32 R0, R18 ;  /* 0x0000001200007245 */ /* 0x002fc40000201000 */
[----:B------:R-:W-:Y:S01]  /*13520*/  SHF.R.U32.HI R3, RZ, R4, R3 ;  /* 0x00000004ff037219 */ /* 0x000fe20000011603 */
[----:B------:R-:W1:Y:S01]  /*13530*/  LDC R7, c[0x0][0x144] ;  /* 0x00005100ff077b82 */ /* 0x000e620000000800 */
[----:B----4-:R-:W-:Y:S01]  /*13540*/  ISETP.NE.U32.AND P0, PT, R12, RZ, PT ;  /* 0x000000ff0c00720c */ /* 0x010fe20003f05070 */
[----:B------:R-:W-:Y:S01]  /*13550*/  FMUL R0, R0, UR4 ;  /* 0x0000000400007c20 */ /* 0x000fe20008400000 */
[----:B---3--:R-:W-:Y:S02]  /*13560*/  IADD3 R6, -R6, RZ, RZ ;  /* 0x000000ff06067210 */ /* 0x008fe40007ffe1ff */
[----:B------:R-:W-:-:S03]  /*13570*/  ISETP.NE.AND.EX P0, PT, R13, RZ, PT, P0 ;  /* 0x000000ff0d00720c */ /* 0x000fc60003f05300 */
[----:B------:R-:W2:Y:S01]  /*13580*/  LDC R15, c[0x0][0x148] ;  /* 0x00005200ff0f7b82 */ /* 0x000ea20000000800 */
[-CC-:B-----5:R-:W-:Y:S02]  /*13590*/  SHF.R.U64 R8, R10, R14.reuse, R3.reuse ;  /* 0x0000000e0a087219 */ /* 0x1a0fe40000001203 */
[----:B------:R-:W-:Y:S02]  /*135a0*/  SHF.R.U32.HI R3, RZ, R14, R3 ;  /* 0x0000000eff037219 */ /* 0x000fe40000011603 */
[----:B------:R3:W4:Y:S03]  /*135b0*/  F2I.U32.TRUNC.NTZ R14, R0 ;  /* 0x00000000000e7305 */ /* 0x000726000020f000 */
[----:B------:R-:W2:Y:S01]  /*135c0*/  LDC R20, c[0x0][0x8a8] ;  /* 0x00022a00ff147b82 */ /* 0x000ea20000000800 */
[-C--:B------:R-:W-:Y:S02]  /*135d0*/  SHF.L.U32 R2, R2, R9.reuse, RZ ;  /* 0x0000000902027219 */ /* 0x080fe400000006ff */
[----:B------:R-:W-:-:S02]  /*135e0*/  SHF.R.U64 R11, R8, R9, R3 ;  /* 0x00000009080b7219 */ /* 0x000fc40000001203 */
[----:B------:R-:W-:Y:S02]  /*135f0*/  LOP3.LUT R19, RZ, R2, RZ, 0x33, !PT ;  /* 0x00000002ff137212 */ /* 0x000fe400078e33ff */
[-C--:B------:R-:W-:Y:S01]  /*13600*/  SHF.R.U32.HI R3, RZ, R9.reuse, R3 ;  /* 0x00000009ff037219 */ /* 0x080fe20000011603 */
[----:B------:R-:W2:Y:S01]  /*13610*/  LDC R21, c[0x0][0x8f0] ;  /* 0x00023c00ff157b82 */ /* 0x000ea20000000800 */
[----:B-1----:R-:W-:Y:S01]  /*13620*/  IMAD R16, R7, R6, R16 ;  /* 0x0000000607107224 */ /* 0x002fe200078e0210 */
[----:B------:R-:W-:Y:S02]  /*13630*/  SHF.L.U32 R174, R174, R9, RZ ;  /* 0x00000009aeae7219 */ /* 0x000fe400000006ff */
[----:B------:R-:W-:-:S04]  /*13640*/  MOV R2, R11 ;  /* 0x0000000b00027202 */ /* 0x000fc80000000f00 */
[----:B------:R-:W1:Y:S08]  /*13650*/  LDC R22, c[0x0][0x8e0] ;  /* 0x00023800ff167b82 */ /* 0x000e700000000800 */
[----:B------:R-:W1:Y:S01]  /*13660*/  LDC R23, c[0x0][0x8b8] ;  /* 0x00022e00ff177b82 */ /* 0x000e620000000800 */
[----:B---34-:R-:W-:Y:S05]  /*13670*/  @!P0 BRA `(.L_x_229) ;  /* 0x0000000000288947 */ /* 0x018fea0003800000 */
[----:B------:R-:W3:Y:S02]  /*13680*/  LDC R0, c[0x0][0x8f4] ;  /* 0x00023d00ff007b82 */ /* 0x000ee40000000800 */
[----:B---3--:R-:W-:-:S05]  /*13690*/  IADD3 R7, P0, R11, R0, RZ ;  /* 0x000000000b077210 */ /* 0x008fca0007f1e0ff */
        /* <DEDUP_REMOVED lines=8> */
.L_x_229:
[----:B------:R-:W3:Y:S01]  /*13720*/  LDC R4, c[0x0][0x904] ;  /* 0x00024100ff047b82 */ /* 0x000ee20000000800 */
[----:B--2---:R-:W-:Y:S01]  /*13730*/  SHF.R.U64 R0, R2, R21, R3 ;  /* 0x0000001502007219 */ /* 0x004fe20000001203 */
[----:B------:R-:W-:Y:S01]  /*13740*/  VIADD R3, R20, 0xffffffff ;  /* 0xffffffff14037836 */ /* 0x000fe20000000000 */
[----:B------:R-:W-:Y:S02]  /*13750*/  LOP3.LUT R19, R8, R19, RZ, 0xc0, !PT ;  /* 0x0000001308137212 */ /* 0x000fe400078ec0ff */
[----:B------:R-:W-:Y:S02]  /*13760*/  IADD3 R14, -R14, RZ, RZ ;  /* 0x000000ff0e0e7210 */ /* 0x000fe40007ffe1ff */
[----:B------:R-:W-:Y:S01]  /*13770*/  IADD3 R2, -R0, RZ, RZ ;  /* 0x000000ff00027210 */ /* 0x000fe20007ffe1ff */
[----:B------:R-:W-:Y:S01]  /*13780*/  IMAD R19, R174, R0, R19 ;  /* 0x00000000ae137224 */ /* 0x000fe200078e0213 */
[----:B------:R-:W-:Y:S02]  /*13790*/  LOP3.LUT R3, R10, R3, RZ, 0xc0, !PT ;  /* 0x000000030a037212 */ /* 0x000fe400078ec0ff */
[----:B------:R-:W-:Y:S01]  /*137a0*/  R2UR UR43, R24 ;  /* 0x00000000182b72ca */ /* 0x000fe200000e0000 */
[----:B-1----:R-:W-:-:S02]  /*137b0*/  IMAD R0, R2, R22, R11 ;  /* 0x0000001602007224 */ /* 0x002fc400078e020b */
[----:B------:R-:W-:Y:S02]  /*137c0*/  IMAD.MOV.U32 R2, RZ, RZ, 0x1 ;  /* 0x00000001ff027424 */ /* 0x000fe400078e00ff */
[----:B------:R-:W-:Y:S01]  /*137d0*/  IMAD R0, R0, R20, R3 ;  /* 0x0000001400007224 */ /* 0x000fe200078e0203 */
[----:B---3--:R-:W-:-:S13]  /*137e0*/  ISETP.NE.AND P0, PT, R4, 0x1, PT ;  /* 0x000000010400780c */ /* 0x008fda0003f05270 */
[----:B------:R-:W-:-:S04]  /*137f0*/  @P0 IMAD R16, R15, R14, R18 ;  /* 0x0000000e0f100224 */ /* 0x000fc800078e0212 */
[----:B------:R-:W-:-:S05]  /*13800*/  IMAD R19, R19, R23, R16 ;  /* 0x0000001713137224 */ /* 0x000fca00078e0210 */
[----:B------:R-:W-:Y:S02]  /*13810*/  SEL R18, R0, R19, !P0 ;  /* 0x0000001300127207 */ /* 0x000fe40004000000 */
[----:B------:R-:W-:Y:S02]  /*13820*/  SEL R19, R19, R0, !P0 ;  /* 0x0000000013137207 */ /* 0x000fe40004000000 */
[----:B------:R-:W-:-:S07]  /*13830*/  PRMT R0, R2, 0x7610, R0 ;  /* 0x0000761002007816 */ /* 0x000fce0000000000 */
.L_x_227:
[----:B------:R-:W-:Y:S01]  /*13840*/  LOP3.LUT P0, RZ, R0, 0xff, RZ, 0xc0, !PT ;  /* 0x000000ff00ff7812 */ /* 0x000fe2000780c0ff */
[----:B------:R-:W-:Y:S01]  /*13850*/  UIMAD.WIDE.U32 UR4, UR51, -0x55555555, URZ ;  /* 0xaaaaaaab330478a5 */ /* 0x000fe2000f8e003f */
[----:B------:R-:W-:Y:S01]  /*13860*/  MOV R16, R169 ;  /* 0x000000a900107202 */ /* 0x000fe20000000f00 */
[----:B------:R-:W-:Y:S02]  /*13870*/  UIADD3 UR44, UR44, 0x10, URZ ;  /* 0x000000102c2c7890 */ /* 0x000fe4000fffe03f */
[----:B------:R-:W-:-:S04]  /*13880*/  USHF.R.U32.HI UR4, URZ, 0x1, UR5 ;  /* 0x000000013f047899 */ /* 0x000fc80008011605 */
[----:B------:R-:W-:-:S04]  /*13890*/  UIMAD UR41, UR4, -0x3, UR51 ;  /* 0xfffffffd042978a4 */ /* 0x000fc8000f8e0233 */
[----:B------:R-:W-:Y:S08]  /*138a0*/  @P0 BRA `(.L_x_230) ;  /* 0xfffffedc00e00947 */ /* 0x000ff0000383ffff */
[----:B------:R-:W-:-:S13]  /*138b0*/  PLOP3.LUT P0, PT, PT, PT, PT, 0x8, 0x0 ;  /* 0x000000000000781c */ /* 0x000fda0003f0e170 */
.L_x_21:
[----:B------:R-:W-:Y:S05]  /*138c0*/  @P0 BRA `(.L_x_13) ;  /* 0x0000003c000c0947 */ /* 0x000fea0003800000 */
[----:B------:R-:W-:Y:S01]  /*138d0*/  ULDC.64 UR6, c[0x0][0x588] ;  /* 0x0001620000067ab9 */ /* 0x000fe20000000a00 */
[----:B------:R-:W-:Y:S01]  /*138e0*/  ISETP.NE.U32.AND P1, PT, R171, RZ, PT ;  /* 0x000000ffab00720c */ /* 0x000fe20003f25070 */
[----:B------:R-:W-:-:S04]  /*138f0*/  DEPBAR.LE SB0, 0x0 ;  /* 0x000080000000791a */ /* 0x000fc80000000000 */
[----:B------:R-:W-:Y:S01]  /*13900*/  ISETP.NE.U32.AND P0, PT, RZ, UR6, PT ;  /* 0x00000006ff007c0c */ /* 0x000fe2000bf05070 */
[----:B------:R-:W-:Y:S01]  /*13910*/  BSSY B0, `(.L_x_231) ;  /* 0x0000016000007945 */ /* 0x000fe20003800000 */
[----:B------:R-:W-:Y:S02]  /*13920*/  ISETP.NE.AND.EX P1, PT, R172, RZ, PT, P1 ;  /* 0x000000ffac00720c */ /* 0x000fe40003f25310 */
[----:B------:R-:W-:-:S13]  /*13930*/  ISETP.NE.AND.EX P0, PT, RZ, UR7, PT, P0 ;  /* 0x00000007ff007c0c */ /* 0x000fda000bf05300 */
[----:B------:R-:W-:Y:S05]  /*13940*/  @P0 BRA P1, `(.L_x_232) ;  /* 0x0000000000480947 */ /* 0x000fea0000800000 */
[----:B------:R-:W-:-:S04]  /*13950*/  ISETP.NE.U32.AND P0, PT, R171, RZ, PT ;  /* 0x000000ffab00720c */ /* 0x000fc80003f05070 */
[----:B------:R-:W-:-:S13]  /*13960*/  ISETP.NE.AND.EX P0, PT, R172, RZ, PT, P0 ;  /* 0x000000ffac00720c */ /* 0x000fda0003f05300 */
[----:B------:R-:W-:Y:S05]  /*13970*/  @!P0 BRA `(.L_x_233) ;  /* 0x0000000000308947 */ /* 0x000fea0003800000 */
[----:B------:R-:W2:Y:S02]  /*13980*/  LDL.LU R0, [R1+0x210] ;  /* 0x0002100001007983 */ /* 0x000ea40000300800 */
[----:B--2---:R-:W-:-:S13]  /*13990*/  LOP3.LUT P0, RZ, R0, 0xff, RZ, 0xc0, !PT ;  /* 0x000000ff00ff7812 */ /* 0x004fda000780c0ff */
[----:B------:R-:W-:Y:S05]  /*139a0*/  @!P0 BRA `(.L_x_234) ;  /* 0x0000000000108947 */ /* 0x000fea0003800000 */
[----:B-----5:R-:W-:-:S13]  /*139b0*/  FSETP.NEU.AND P0, PT, R164, RZ, PT ;  /* 0x000000ffa400720b */ /* 0x020fda0003f0d000 */
[----:B------:R-:W-:Y:S05]  /*139c0*/  @!P0 BREAK B0 ;  /* 0x0000000000008942 */ /* 0x000fea0003800000 */
[----:B------:R-:W-:Y:S05]  /*139d0*/  @P0 BRA `(.L_x_232) ;  /* 0x0000000000240947 */ /* 0x000fea0003800000 */
[----:B------:R-:W-:Y:S05]  /*139e0*/  BRA `(.L_x_13) ;  /* 0x0000003800c47947 */ /* 0x000fea0003800000 */
.L_x_234:
[----:B------:R-:W-:-:S04]  /*139f0*/  ISETP.NE.U32.AND P0, PT, RZ, UR6, PT ;  /* 0x00000006ff007c0c */ /* 0x000fc8000bf05070 */
[----:B------:R-:W-:-:S13]  /*13a00*/  ISETP.NE.AND.EX P0, PT, RZ, UR7, PT, P0 ;  /* 0x00000007ff007c0c */ /* 0x000fda000bf05300 */
[----:B------:R-:W-:Y:S05]  /*13a10*/  @!P0 BREAK B0 ;  /* 0x0000000000008942 */ /* 0x000fea0003800000 */
[----:B------:R-:W-:Y:S05]  /*13a20*/  @P0 BRA `(.L_x_232) ;  /* 0x0000000000100947 */ /* 0x000fea0003800000 */
[----:B------:R-:W-:Y:S05]  /*13a30*/  BRA `(.L_x_13) ;  /* 0x0000003800b07947 */ /* 0x000fea0003800000 */
.L_x_233:
[----:B-----5:R-:W-:-:S13]  /*13a40*/  FSETP.NEU.AND P0, PT, R164, RZ, PT ;  /* 0x000000ffa400720b */ /* 0x020fda0003f0d000 */
[----:B------:R-:W-:Y:S05]  /*13a50*/  @!P0 BREAK B0 ;  /* 0x0000000000008942 */ /* 0x000fea0003800000 */
[----:B------:R-:W-:Y:S05]  /*13a60*/  @!P0 BRA `(.L_x_13) ;  /* 0x0000003800a48947 */ /* 0x000fea0003800000 */
.L_x_232:
[----:B--2---:R-:W-:Y:S05]  /*13a70*/  BSYNC B0 ;  /* 0x0000000000007941 */ /* 0x004fea0003800000 */
.L_x_231:
[----:B------:R-:W2:Y:S02]  /*13a80*/  LDL.LU R0, [R1+0x218] ;  /* 0x0002180001007983 */ /* 0x000ea40000300800 */
[----:B--2---:R-:W-:-:S04]  /*13a90*/  LOP3.LUT R0, R0, 0x1, RZ, 0xfc, !PT ;  /* 0x0000000100007812 */ /* 0x004fc800078efcff */
[----:B------:R-:W-:-:S13]  /*13aa0*/  ISETP.NE.AND P0, PT, R0, 0x3, PT ;  /* 0x000000030000780c */ /* 0x000fda0003f05270 */
[----:B------:R-:W-:Y:S05]  /*13ab0*/  @!P0 BRA `(.L_x_235) ;  /* 0x0000000000048947 */ /* 0x000fea0003800000 */
[----:B------:R-:W-:Y:S01]  /*13ac0*/  BPT.TRAP 0x1 ;  /* 0x000000040000795c */ /* 0x000fe20000300000 */
.L_x_235:
[----:B------:R-:W2:Y:S01]  /*13ad0*/  S2UR UR5, SR_CgaCtaId ;  /* 0x00000000000579c3 */ /* 0x000ea20000008800 */
[----:B------:R-:W-:Y:S02]  /*13ae0*/  UMOV UR4, 0x400 ;  /* 0x0000040000047882 */ /* 0x000fe40000000000 */
[----:B--2---:R-:W-:-:S04]  /*13af0*/  ULEA UR4, UR5, UR4, 0x18 ;  /* 0x0000000405047291 */ /* 0x004fc8000f8ec03f */
[----:B------:R-:W-:-:S04]  /*13b00*/  ULEA UR4, UR36, UR4, 0x3 ;  /* 0x0000000424047291 */ /* 0x000fc8000f8e183f */
[----:B------:R-:W-:-:S04]  /*13b10*/  UIADD3 UR4, UR4, 0x50, URZ ;  /* 0x0000005004047890 */ /* 0x000fc8000fffe03f */
[----:B------:R-:W-:-:S09]  /*13b20*/  UPRMT UR4, UR5, 0x654, UR4 ;  /* 0x0000065405047896 */ /* 0x000fd20008000004 */
[----:B------:R-:W-:Y:S01]  /*13b30*/  SYNCS.ARRIVE.TRANS64.RED.A1T0 RZ, [UR4], RZ ;  /* 0x000000ffffff79a7 */ /* 0x000fe20008100404 */
[----:B------:R-:W-:Y:S05]  /*13b40*/  BRA `(.L_x_13) ;  /* 0x00000038006c7947 */ /* 0x000fea0003800000 */
.L_x_12:
[----:B------:R-:W3:Y:S01]  /*13b50*/  LDL R163, [R1+0x204] ;  /* 0x0002040001a37983 */ /* 0x000ee20000100800 */
[----:B------:R-:W-:-:S03]  /*13b60*/  ULDC.64 UR4, c[0x0][0x8f8] ;  /* 0x00023e0000047ab9 */ /* 0x000fc60000000a00 */
[----:B------:R-:W4:Y:S01]  /*13b70*/  LDL R162, [R1+0x208] ;  /* 0x0002080001a27983 */ /* 0x000f220000100800 */
[----:B------:R-:W-:Y:S01]  /*13b80*/  PRMT R5, RZ, 0x7610, R5 ;  /* 0x00007610ff057816 */ /* 0x000fe20000000005 */
[----:B------:R-:W-:Y:S01]  /*13b90*/  IMAD.MOV.U32 R2, RZ, RZ, -0x1 ;  /* 0xffffffffff027424 */ /* 0x000fe200078e00ff */
[----:B------:R-:W-:Y:S01]  /*13ba0*/  MOV R3, 0xffffffff ;  /* 0xffffffff00037802 */ /* 0x000fe20000000f00 */
[----:B-1----:R-:W-:Y:S01]  /*13bb0*/  IMAD.MOV.U32 R10, RZ, RZ, -0x1 ;  /* 0xffffffffff0a7424 */ /* 0x002fe200078e00ff */
[----:B---3--:R-:W-:-:S04]  /*13bc0*/  ISETP.GE.U32.AND P0, PT, R163, UR4, PT ;  /* 0x00000004a3007c0c */ /* 0x008fc8000bf06070 */
[----:B----4-:R-:W-:-:S13]  /*13bd0*/  ISETP.GE.U32.AND.EX P0, PT, R162, UR5, PT, P0 ;  /* 0x00000005a2007c0c */ /* 0x010fda000bf06100 */
[----:B------:R-:W-:Y:S05]  /*13be0*/  @P0 BRA `(.L_x_236) ;  /* 0x0000000400300947 */ /* 0x000fea0003800000 */
[----:B------:R-:W1:Y:S01]  /*13bf0*/  LDC.64 R18, c[0x0][0x8d0] ;  /* 0x00023400ff127b82 */ /* 0x000e620000000a00 */
[----:B------:R-:W-:Y:S01]  /*13c00*/  MOV R16, R163 ;  /* 0x000000a300107202 */ /* 0x000fe20000000f00 */
[----:B------:R-:W-:-:S06]  /*13c10*/  IMAD.MOV.U32 R17, RZ, RZ, R162 ;  /* 0x000000ffff117224 */ /* 0x000fcc00078e00a2 */
[----:B------:R-:W3:Y:S08]  /*13c20*/  LDC R10, c[0x0][0x8d8] ;  /* 0x00023600ff0a7b82 */ /* 0x000ef00000000800 */
[----:B------:R-:W4:Y:S01]  /*13c30*/  LDC.64 R22, c[0x0][0x8c8] ;  /* 0x00023200ff167b82 */ /* 0x000f220000000a00 */
[----:B-1----:R-:W-:-:S04]  /*13c40*/  ISETP.NE.U32.AND P0, PT, R18, RZ, PT ;  /* 0x000000ff1200720c */ /* 0x002fc80003f05070 */
[----:B------:R-:W-:-:S13]  /*13c50*/  ISETP.NE.AND.EX P0, PT, R19, RZ, PT, P0 ;  /* 0x000000ff1300720c */ /* 0x000fda0003f05300 */
[----:B---34-:R-:W-:Y:S05]  /*13c60*/  @!P0 BRA `(.L_x_237) ;  /* 0x0000000000288947 */ /* 0x018fea0003800000 */
        /* <DEDUP_REMOVED lines=10> */
.L_x_237:
[-CC-:B------:R-:W-:Y:S01]  /*13d10*/  SHF.R.U64 R12, R16, R10.reuse, R17.reuse ;  /* 0x0000000a100c7219 */ /* 0x180fe20000001211 */
[----:B------:R-:W1:Y:S01]  /*13d20*/  LDC.64 R24, c[0x0][0x8e8] ;  /* 0x00023a00ff187b82 */ /* 0x000e620000000a00 */
[----:B------:R-:W-:Y:S01]  /*13d30*/  SHF.R.U32.HI R2, RZ, R10, R17 ;  /* 0x0000000aff027219 */ /* 0x000fe20000011611 */
[----:B------:R-:W-:Y:S01]  /*13d40*/  ULDC UR4, c[0x0][0x900] ;  /* 0x0002400000047ab9 */ /* 0x000fe20000000800 */
[----:B------:R-:W-:-:S05]  /*13d50*/  IADD3 R5, P0, RZ, -R12, RZ ;  /* 0x8000000cff057210 */ /* 0x000fca0007f1e0ff */
[----:B------:R-:W3:Y:S01]  /*13d60*/  LDC R14, c[0x0][0x8c0] ;  /* 0x00023000ff0e7b82 */ /* 0x000ee20000000800 */
[----:B------:R-:W-:Y:S01]  /*13d70*/  IMAD.X R3, RZ, RZ, ~R2, P0 ;  /* 0x000000ffff037224 */ /* 0x000fe200000e0e02 */
[----:B------:R-:W-:-:S03]  /*13d80*/  MOV R2, R163 ;  /* 0x000000a300027202 */ /* 0x000fc60000000f00 */
[-C--:B------:R-:W-:Y:S02]  /*13d90*/  IMAD R10, R3, R22.reuse, RZ ;  /* 0x00000016030a7224 */ /* 0x080fe400078e02ff */
[----:B------:R-:W-:Y:S01]  /*13da0*/  IMAD.MOV.U32 R3, RZ, RZ, R162 ;  /* 0x000000ffff037224 */ /* 0x000fe200078e00a2 */
[----:B------:R-:W4:Y:S01]  /*13db0*/  LDC R16, c[0x0][0x8b0] ;  /* 0x00022c00ff107b82 */ /* 0x000f220000000800 */
[----:B------:R-:W-:-:S04]  /*13dc0*/  IMAD.WIDE.U32 R2, R5, R22, R2 ;  /* 0x0000001605027225 */ /* 0x000fc800078e0002 */
[----:B------:R-:W-:-:S03]  /*13dd0*/  IMAD R5, R5, R23, R10 ;  /* 0x0000001705057224 */ /* 0x000fc600078e020a */
[----:B------:R-:W2:Y:S01]  /*13de0*/  LDC R22, c[0x0][0x8a8] ;  /* 0x00022a00ff167b82 */ /* 0x000ea20000000800 */
[----:B-1----:R-:W-:Y:S02]  /*13df0*/  ISETP.NE.U32.AND P0, PT, R24, RZ, PT ;  /* 0x000000ff1800720c */ /* 0x002fe40003f05070 */
[----:B------:R-:W-:Y:S02]  /*13e00*/  IADD3 R3, R3, R5, RZ ;  /* 0x0000000503037210 */ /* 0x000fe40007ffe0ff */
[----:B------:R-:W-:-:S03]  /*13e10*/  ISETP.NE.AND.EX P0, PT, R25, RZ, PT, P0 ;  /* 0x000000ff1900720c */ /* 0x000fc60003f05300 */
[----:B------:R-:W1:Y:S01]  /*13e20*/  LDC R23, c[0x0][0x8f0] ;  /* 0x00023c00ff177b82 */ /* 0x000e620000000800 */
[-CC-:B---3--:R-:W-:Y:S02]  /*13e30*/  SHF.R.U64 R10, R2, R14.reuse, R3.reuse ;  /* 0x0000000e020a7219 */ /* 0x188fe40000001203 */
[----:B------:R-:W-:-:S05]  /*13e40*/  SHF.R.U32.HI R3, RZ, R14, R3 ;  /* 0x0000000eff037219 */ /* 0x000fca0000011603 */
[----:B------:R-:W3:Y:S01]  /*13e50*/  LDC R26, c[0x0][0x8e0] ;  /* 0x00023800ff1a7b82 */ /* 0x000ee20000000800 */
[-CC-:B----4-:R-:W-:Y:S02]  /*13e60*/  SHF.R.U64 R21, R10, R16.reuse, R3.reuse ;  /* 0x000000100a157219 */ /* 0x190fe40000001203 */
[----:B------:R-:W-:Y:S01]  /*13e70*/  SHF.R.U32.HI R2, RZ, R16, R3 ;  /* 0x00000010ff027219 */ /* 0x000fe20000011603 */
[----:B------:R-:W-:-:S03]  /*13e80*/  IMAD.MOV.U32 R3, RZ, RZ, -0x1 ;  /* 0xffffffffff037424 */ /* 0x000fc600078e00ff */
[--C-:B------:R-:W-:Y:S01]  /*13e90*/  SHF.R.U64 R18, R21, UR4, R2.reuse ;  /* 0x0000000415127c19 */ /* 0x100fe20008001202 */
[----:B------:R-:W4:Y:S01]  /*13ea0*/  LDC R27, c[0x0][0x8b8] ;  /* 0x00022e00ff1b7b82 */ /* 0x000f220000000800 */
[----:B------:R-:W-:Y:S02]  /*13eb0*/  SHF.L.U32 R5, R3, UR4, RZ ;  /* 0x0000000403057c19 */ /* 0x000fe400080006ff */
[----:B------:R-:W-:Y:S02]  /*13ec0*/  SHF.R.U32.HI R3, RZ, UR4, R2 ;  /* 0x00000004ff037c19 */ /* 0x000fe40008011602 */
[----:B------:R-:W-:Y:S02]  /*13ed0*/  LOP3.LUT R28, RZ, R5, RZ, 0x33, !PT ;  /* 0x00000005ff1c7212 */ /* 0x000fe400078e33ff */
        /* <DEDUP_REMOVED lines=12> */
.L_x_238:
[----:B------:R-:W2:Y:S01]  /*13fa0*/  LDC R5, c[0x0][0x904] ;  /* 0x00024100ff057b82 */ /* 0x000ea20000000800 */
[----:B-1----:R-:W-:Y:S01]  /*13fb0*/  SHF.R.U64 R3, R2, R23, R3 ;  /* 0x0000001702037219 */ /* 0x002fe20000001203 */
[----:B------:R-:W-:Y:S01]  /*13fc0*/  USHF.L.U32 UR4, UR38, UR4, URZ ;  /* 0x0000000426047299 */ /* 0x000fe2000800063f */
[----:B------:R-:W-:Y:S02]  /*13fd0*/  LOP3.LUT R2, R21, R28, RZ, 0xc0, !PT ;  /* 0x0000001c15027212 */ /* 0x000fe400078ec0ff */
[----:B------:R-:W-:-:S03]  /*13fe0*/  IADD3 R9, R22, -0x1, RZ ;  /* 0xffffffff16097810 */ /* 0x000fc60007ffe0ff */
[----:B------:R-:W-:Y:S01]  /*13ff0*/  IMAD R2, R3, UR4, R2 ;  /* 0x0000000403027c24 */ /* 0x000fe2000f8e0202 */
[----:B------:R-:W-:Y:S02]  /*14000*/  LOP3.LUT R10, R10, R9, RZ, 0xc0, !PT ;  /* 0x000000090a0a7212 */ /* 0x000fe400078ec0ff */
[----:B--2---:R-:W-:Y:S01]  /*14010*/  ISETP.NE.AND P0, PT, R5, 0x1, PT ;  /* 0x000000010500780c */ /* 0x004fe20003f05270 */
[----:B------:R-:W-:-:S04]  /*14020*/  IMAD.MOV R5, RZ, RZ, -R3 ;  /* 0x000000ffff057224 */ /* 0x000fc800078e0a03 */
[----:B---3--:R-:W-:Y:S01]  /*14030*/  IMAD R3, R5, R26, R18 ;  /* 0x0000001a05037224 */ /* 0x008fe200078e0212 */
[----:B------:R-:W-:-:S03]  /*14040*/  MOV R5, 0x1 ;  /* 0x0000000100057802 */ /* 0x000fc60000000f00 */
[----:B------:R-:W-:Y:S02]  /*14050*/  IMAD R9, R3, R22, R10 ;  /* 0x0000001603097224 */ /* 0x000fe400078e020a */
[----:B------:R-:W-:Y:S02]  /*14060*/  IMAD.MOV.U32 R10, RZ, RZ, R12 ;  /* 0x000000ffff0a7224 */ /* 0x000fe400078e000c */
[----:B------:R-:W-:-:S04]  /*14070*/  @P0 IMAD R11, R13, R20, R8 ;  /* 0x000000140d0b0224 */ /* 0x000fc800078e0208 */
[----:B----4-:R-:W-:-:S05]  /*14080*/  IMAD R2, R2, R27, R11 ;  /* 0x0000001b02027224 */ /* 0x010fca00078e020b */
[----:B------:R-:W-:Y:S02]  /*14090*/  SEL R3, R9, R2, !P0 ;  /* 0x0000000209037207 */ /* 0x000fe40004000000 */
[----:B------:R-:W-:-:S07]  /*140a0*/  SEL R2, R2, R9, !P0 ;  /* 0x0000000902027207 */ /* 0x000fce0004000000 */
.L_x_236:
[----:B------:R-:W-:-:S08]  /*140b0*/  NOP ;  /* 0x0000000000007918 */ /* 0x000fd00000000000 */
[----:B------:R-:W1:-:S00]  /*140c0*/  USETMAXREG.DEALLOC.CTAPOOL 0x18 ;  /* 0x00000018000079c8 */ /* 0x000e4000080e0500 */
[----:B-1----:R-:W-:-:S13]  /*140d0*/  ISETP.NE.AND P0, PT, R0, 0x1, PT ;  /* 0x000000010000780c */ /* 0x002fda0003f05270 */
[----:B------:R-:W-:Y:S05]  /*140e0*/  @!P0 BRA `(.L_x_13) ;  /* 0x0000003400048947 */ /* 0x000fea0003800000 */
[----:B------:R-:W-:Y:S05]  /*140f0*/  @!P4 BRA `(.L_x_239) ;  /* 0x000000240024c947 */ /* 0x000fea0003800000 */
[----:B------:R-:W-:-:S04]  /*14100*/  PRMT R4, R4, 0x9910, RZ ;  /* 0x0000991004047816 */ /* 0x000fc800000000ff */
[----:B------:R-:W-:-:S04]  /*14110*/  ISETP.NE.AND P0, PT, R4, RZ, PT ;  /* 0x000000ff0400720c */ /* 0x000fc80003f05270 */
[----:B------:R-:W-:-:S13]  /*14120*/  ISETP.NE.OR P0, PT, R0, 0x2, !P0 ;  /* 0x000000020000780c */ /* 0x000fda0004705670 */
[----:B------:R-:W-:Y:S05]  /*14130*/  @P0 BRA `(.L_x_13) ;  /* 0x0000003000f00947 */ /* 0x000fea0003800000 */
[----:B------:R-:W-:-:S13]  /*14140*/  LOP3.LUT P1, RZ, R5, 0xff, RZ, 0xc0, !PT ;  /* 0x000000ff05ff7812 */ /* 0x000fda000782c0ff */
[----:B------:R-:W-:Y:S05]  /*14150*/  @!P1 BRA `(.L_x_240) ;  /* 0x0000000000189947 */ /* 0x000fea0003800000 */
[----:B------:R-:W-:Y:S01]  /*14160*/  UMOV UR4, 0x400 ;  /* 0x0000040000047882 */ /* 0x000fe20000000000 */
[----:B------:R-:W-:Y:S01]  /*14170*/  MOV R0, RZ ;  /* 0x000000ff00007202 */ /* 0x000fe20000000f00 */
[----:B--2---:R-:W-:-:S03]  /*14180*/  ULEA UR4, UR37, UR4, 0x18 ;  /* 0x0000000425047291 */ /* 0x004fc6000f8ec03f */
[----:B------:R-:W-:-:S06]  /*14190*/  SHF.L.U32 R0, R0, 0x1f, RZ ;  /* 0x0000001f00007819 */ /* 0x000fcc00000006ff */
[----:B------:R-:W1:Y:S02]  /*141a0*/  SYNCS.PHASECHK.TRANS64.TRYWAIT P0, [UR4+0x78], R0 ;  /* 0x00007800ff0075a7 */ /* 0x000e640008000144 */
[----:B-1----:R-:W-:Y:S05]  /*141b0*/  @!P0 BRA `(.L_x_241) ;  /* 0x0000003800488947 */ /* 0x002fea0003800000 */
.L_x_240:
[----:B-1----:R-:W-:Y:S01]  /*141c0*/  PRMT R0, RZ, 0x7610, R0 ;  /* 0x00007610ff007816 */ /* 0x002fe20000000000 */
[----:B------:R-:W-:Y:S06]  /*141d0*/  @P2 BRA `(.L_x_242) ;  /* 0x0000000000242947 */ /* 0x000fec0003800000 */
[----:B------:R-:W-:Y:S02]  /*141e0*/  ULDC.64 UR4, c[0x0][0x588] ;  /* 0x0001620000047ab9 */ /* 0x000fe40000000a00 */
[----:B------:R-:W-:-:S04]  /*141f0*/  ISETP.NE.U32.AND P0, PT, RZ, UR4, PT ;  /* 0x00000004ff007c0c */ /* 0x000fc8000bf05070 */
[----:B------:R-:W-:-:S13]  /*14200*/  ISETP.NE.AND.EX P0, PT, RZ, UR5, PT, P0 ;  /* 0x00000005ff007c0c */ /* 0x000fda000bf05300 */
[----:B------:R-:W-:Y:S05]  /*14210*/  @!P0 BRA `(.L_x_243) ;  /* 0x00000000000c8947 */ /* 0x000fea0003800000 */
[----:B------:R3:W5:Y:S01]  /*14220*/  LDG.E R6, desc[UR54][R6.64] ;  /* 0x0000003606067981 */ /* 0x000762000c1e1900 */
[----:B------:R-:W-:Y:S01]  /*14230*/  IMAD.MOV.U32 R0, RZ, RZ, 0x1 ;  /* 0x00000001ff007424 */ /* 0x000fe200078e00ff */
[----:B------:R-:W-:Y:S06]  /*14240*/  BRA `(.L_x_242) ;  /* 0x0000000000087947 */ /* 0x000fec0003800000 */
.L_x_243:
[----:B------:R-:W1:Y:S01]  /*14250*/  LDC R6, c[0x0][0x580] ;  /* 0x00016000ff067b82 */ /* 0x000e620000000800 */
[----:B------:R-:W-:-:S07]  /*14260*/  MOV R0, 0x1 ;  /* 0x0000000100007802 */ /* 0x000fce0000000f00 */
.L_x_242:
[----:B------:R-:W-:Y:S05]  /*14270*/  @!P1 BRA `(.L_x_244) ;  /* 0x0000002000489947 */ /* 0x000fea0003800000 */
[----:B------:R-:W4:Y:S01]  /*14280*/  LDL R5, [R1+0x218] ;  /* 0x0002180001057983 */ /* 0x000f220000100800 */
[----:B------:R-:W2:Y:S01]  /*14290*/  LDC R17, c[0x0][0x8a8] ;  /* 0x00022a00ff117b82 */ /* 0x000ea20000000800 */
[----:B------:R-:W-:Y:S01]  /*142a0*/  IMAD.MOV.U32 R4, RZ, RZ, -0x1 ;  /* 0xffffffffff047424 */ /* 0x000fe200078e00ff */
[----:B------:R-:W-:Y:S01]  /*142b0*/  ULDC UR21, c[0x0][0x900] ;  /* 0x0002400000157ab9 */ /* 0x000fe20000000800 */
[----:B------:R-:W-:Y:S01]  /*142c0*/  ULDC.64 UR56, c[0x0][0x198] ;  /* 0x0000660000387ab9 */ /* 0x000fe20000000a00 */
[----:B------:R-:W-:Y:S01]  /*142d0*/  ULDC.64 UR6, c[0x0][0x588] ;  /* 0x0001620000067ab9 */ /* 0x000fe20000000a00 */
[----:B------:R-:W-:Y:S01]  /*142e0*/  ULDC.64 UR4, c[0x0][0x8f8] ;  /* 0x00023e0000047ab9 */ /* 0x000fe20000000a00 */
[----:B------:R-:W-:Y:S01]  /*142f0*/  SHF.L.U32 R4, R4, UR21, RZ ;  /* 0x0000001504047c19 */ /* 0x000fe200080006ff */
[----:B------:R-:W-:Y:S01]  /*14300*/  USHF.L.U32 UR21, UR38, UR21, URZ ;  /* 0x0000001526157299 */ /* 0x000fe2000800063f */
[----:B------:R-:W-:Y:S02]  /*14310*/  ULDC.64 UR14, c[0x0][0x590] ;  /* 0x00016400000e7ab9 */ /* 0x000fe40000000a00 */
[----:B------:R-:W-:-:S02]  /*14320*/  LOP3.LUT R14, RZ, R4, RZ, 0x33, !PT ;  /* 0x00000004ff0e7212 */ /* 0x000fc400078e33ff */
[----:B--2---:R-:W-:Y:S02]  /*14330*/  IADD3 R17, R17, -0x1, RZ ;  /* 0xffffffff11117810 */ /* 0x004fe40007ffe0ff */
[----:B----4-:R-:W-:-:S07]  /*14340*/  LOP3.LUT R16, R5, 0x2, RZ, 0xfc, !PT ;  /* 0x0000000205107812 */ /* 0x010fce00078efcff */
.L_x_348:
[----:B------:R-:W-:Y:S02]  /*14350*/  ISETP.NE.U32.AND P0, PT, RZ, UR14, PT ;  /* 0x0000000eff007c0c */ /* 0x000fe4000bf05070 */
[----:B------:R-:W-:Y:S02]  /*14360*/  R2UR UR51, R2 ;  /* 0x00000000023372ca */ /* 0x000fe400000e0000 */
[----:B------:R-:W-:Y:S02]  /*14370*/  R2UR UR50, R3 ;  /* 0x00000000033272ca */ /* 0x000fe400000e0000 */
[----:B------:R-:W-:-:S09]  /*14380*/  ISETP.NE.AND.EX P0, PT, RZ, UR15, PT, P0 ;  /* 0x0000000fff007c0c */ /* 0x000fd2000bf05300 */
[----:B------:R-:W-:Y:S02]  /*14390*/  USHF.L.U32 UR51, UR51, 0x8, URZ ;  /* 0x0000000833337899 */ /* 0x000fe4000800063f */
[----:B------:R-:W-:Y:S02]  /*143a0*/  USHF.L.U32 UR50, UR50, 0x8, URZ ;  /* 0x0000000832327899 */ /* 0x000fe4000800063f */
[----:B------:R-:W-:Y:S10]  /*143b0*/  @!P0 BRA `(.L_x_245) ;  /* 0x00000000002c8947 */ /* 0x000ff40003800000 */
[----:B------:R-:W-:-:S04]  /*143c0*/  ISETP.NE.U32.AND P1, PT, RZ, UR6, PT ;  /* 0x00000006ff007c0c */ /* 0x000fc8000bf25070 */
[----:B------:R-:W-:-:S13]  /*143d0*/  ISETP.NE.AND.EX P1, PT, RZ, UR7, PT, P1 ;  /* 0x00000007ff007c0c */ /* 0x000fda000bf25310 */
[----:B------:R-:W-:Y:S05]  /*143e0*/  @!P1 BRA `(.L_x_246) ;  /* 0x0000000000189947 */ /* 0x000fea0003800000 */
[----:B------:R-:W2:Y:S01]  /*143f0*/  LDC.64 R2, c[0x0][0x588] ;  /* 0x00016200ff027b82 */ /* 0x000ea20000000a00 */
[----:B------:R-:W-:-:S04]  /*14400*/  IMAD R5, R10, UR14, RZ ;  /* 0x0000000e0a057c24 */ /* 0x000fc8000f8e02ff */
[----:B--2---:R-:W-:-:S05]  /*14410*/  IMAD.WIDE R2, R5, 0x4, R2 ;  /* 0x0000000405027825 */ /* 0x004fca00078e0202 */
[----:B-1---5:R2:W5:Y:S01]  /*14420*/  LDG.E R6, desc[UR54][R2.64] ;  /* 0x0000003602067981 */ /* 0x022562000c1e1900 */
[----:B------:R-:W-:Y:S01]  /*14430*/  IMAD.MOV.U32 R0, RZ, RZ, 0x1 ;  /* 0x00000001ff007424 */ /* 0x000fe200078e00ff */
[----:B------:R-:W-:Y:S06]  /*14440*/  BRA `(.L_x_245) ;  /* 0x0000000000087947 */ /* 0x000fec0003800000 */
.L_x_246:
[----:B-1---5:R-:W4:Y:S01]  /*14450*/  LDC R6, c[0x0][0x580] ;  /* 0x00016000ff067b82 */ /* 0x022f220000000800 */
[----:B------:R-:W-:-:S07]  /*14460*/  MOV R0, 0x1 ;  /* 0x0000000100007802 */ /* 0x000fce0000000f00 */
.L_x_245:
[----:B------:R-:W-:Y:S05]  /*14470*/  @!P0 BRA `(.L_x_247) ;  /* 0x00000000001c8947 */ /* 0x000fea0003800000 */
[----:B------:R-:W-:-:S13]  /*14480*/  LOP3.LUT P2, RZ, R0, 0xff, RZ, 0xc0, !PT ;  /* 0x000000ff00ff7812 */ /* 0x000fda000784c0ff */
[----:B--2---:R-:W2:Y:S02]  /*14490*/  @!P2 LDC.64 R2, c[0x0][0x588] ;  /* 0x00016200ff02ab82 */ /* 0x004ea40000000a00 */
[----:B--2---:R-:W-:-:S04]  /*144a0*/  @!P2 ISETP.NE.U32.AND P0, PT, R2, RZ, PT ;  /* 0x000000ff0200a20c */ /* 0x004fc80003f05070 */
[----:B------:R-:W-:Y:S02]  /*144b0*/  @!P2 ISETP.NE.AND.EX P1, PT, R3, RZ, PT, P0 ;  /* 0x000000ff0300a20c */ /* 0x000fe40003f25300 */
[----:B-1--45:R-:W-:Y:S02]  /*144c0*/  @P2 FSETP.EQ.AND P0, PT, R6, RZ, PT ;  /* 0x000000ff0600220b */ /* 0x032fe40003f02000 */
[----:B------:R-:W-:Y:S01]  /*144d0*/  @!P2 PLOP3.LUT P0, PT, P1, PT, PT, 0x8, 0x0 ;  /* 0x000000000000a81c */ /* 0x000fe20000f0e170 */
[----:B------:R-:W-:-:S12]  /*144e0*/  BRA `(.L_x_248) ;  /* 0x0000000000047947 */ /* 0x000fd80003800000 */
.L_x_247:
[----:B-1--45:R-:W-:-:S13]  /*144f0*/  FSETP.EQ.AND P0, PT, R6, RZ, PT ;  /* 0x000000ff0600720b */ /* 0x032fda0003f02000 */
.L_x_248:
[----:B------:R-:W-:Y:S02]  /*14500*/  ISETP.NE.AND P2, PT, R16, 0x3, PT ;  /* 0x000000031000780c */ /* 0x000fe40003f45270 */
[----:B------:R-:W-:-:S04]  /*14510*/  ELECT P1, URZ, PT ;  /* 0x00000000003f782f */ /* 0x000fc80003820000 */
[----:B------:R-:W-:-:S07]  /*14520*/  PLOP3.LUT P0, PT, P1, P0, PT, 0x20, 0x0 ;  /* 0x000000000000781c */ /* 0x000fce0000f00470 */
[----:B------:R-:W-:Y:S06]  /*14530*/  @!P2 BRA `(.L_x_249) ;  /* 0x000000000004a947 */ /* 0x000fec0003800000 */
[----:B------:R-:W-:Y:S01]  /*14540*/  BPT.TRAP 0x1 ;  /* 0x000000040000795c */ /* 0x000fe20000300000 */
.L_x_249:
[----:B------:R-:W1:Y:S01]  /*14550*/  S2UR UR37, SR_CgaCtaId ;  /* 0x00000000002579c3 */ /* 0x000e620000008800 */
[----:B------:R-:W-:Y:S01]  /*14560*/  UMOV UR13, 0x400 ;  /* 0x00000400000d7882 */ /* 0x000fe20000000000 */
[----:B--2---:R-:W-:-:S05]  /*14570*/  IMAD.MOV.U32 R2, RZ, RZ, 0x1 ;  /* 0x00000001ff027424 */ /* 0x004fca00078e00ff */
[----:B------:R-:W-:Y:S01]  /*14580*/  SHF.L.U32 R2, R2, 0x1f, RZ ;  /* 0x0000001f02027819 */ /* 0x000fe200000006ff */
[----:B-1----:R-:W-:-:S09]  /*14590*/  ULEA UR13, UR37, UR13, 0x18 ;  /* 0x0000000d250d7291 */ /* 0x002fd2000f8ec03f */
[----:B------:R-:W1:Y:S02]  /*145a0*/  SYNCS.PHASECHK.TRANS64.TRYWAIT P1, [UR13+0x50], R2 ;  /* 0x00005002ff0075a7 */ /* 0x000e64000802014d */
[----:B-1----:R-:W-:Y:S05]  /*145b0*/  @!P1 BRA `(.L_x_250) ;  /* 0x0000003400609947 */ /* 0x002fea0003800000 */
.L_x_390:
[----:B------:R-:W-:Y:S04]  /*145c0*/  BSSY B0, `(.L_x_251) ;  /* 0x000000e000007945 */ /* 0x000fe80003800000 */
[----:B------:R-:W-:Y:S05]  /*145d0*/  @!P0 BRA `(.L_x_252) ;  /* 0x0000000000308947 */ /* 0x000fea0003800000 */
[----:B------:R-:W-:Y:S01]  /*145e0*/  R2UR UR52, R10 ;  /* 0x000000000a3472ca */ /* 0x000fe200000e0000 */
[----:B------:R-:W-:Y:S02]  /*145f0*/  UIADD3 UR8, UP0, UR56, 0x3f0, URZ ;  /* 0x000003f038087890 */ /* 0x000fe4000ff1e03f */
[----:B------:R-:W-:Y:S02]  /*14600*/  UIADD3 UR48, UR13, 0x200, URZ ;  /* 0x000002000d307890 */ /* 0x000fe4000fffe03f */
[----:B------:R-:W-:Y:S02]  /*14610*/  UIADD3 UR49, UR13, 0x30, URZ ;  /* 0x000000300d317890 */ /* 0x000fe4000fffe03f */
[----:B------:R-:W-:Y:S01]  /*14620*/  UIADD3.X UR9, URZ, UR57, URZ, UP0, !UPT ;  /* 0x000000393f097290 */ /* 0x000fe200087fe43f */
[----:B------:R-:W-:Y:S01]  /*14630*/  UMOV UR10, 0x0 ;  /* 0x00000000000a7882 */ /* 0x000fe20000000000 */
[----:B------:R-:W-:-:S07]  /*14640*/  UMOV UR11, 0x10000000 ;  /* 0x10000000000b7882 */ /* 0x000fce0000000000 */
[----:B------:R2:W-:Y:S02]  /*14650*/  UTMALDG.3D [UR48], [UR8], desc[UR10] ;  /* 0x00000a30080075b4 */ /* 0x0005e40008011000 */
[----:B--2---:R-:W-:Y:S05]  /*14660*/  @!P2 BRA `(.L_x_253) ;  /* 0x000000000004a947 */ /* 0x004fea0003800000 */
[----:B------:R-:W-:Y:S01]  /*14670*/  BPT.TRAP 0x1 ;  /* 0x000000040000795c */ /* 0x000fe20000300000 */
.L_x_253:
[----:B-1----:R-:W1:Y:S02]  /*14680*/  LDC R3, c[0x0][0x800] ;  /* 0x00020000ff037b82 */ /* 0x002e640000000800 */
[----:B-1----:R2:W-:Y:S02]  /*14690*/  SYNCS.ARRIVE.TRANS64.RED.A0TR RZ, [UR13+0x30], R3 ;  /* 0x00003003ffff79a7 */ /* 0x0025e4000830040d */
.L_x_252:
[----:B------:R-:W-:Y:S05]  /*146a0*/  BSYNC B0 ;  /* 0x0000000000007941 */ /* 0x000fea0003800000 */
.L_x_251:
[----:B------:R-:W-:Y:S05]  /*146b0*/  @!P2 BRA `(.L_x_254) ;  /* 0x000000000004a947 */ /* 0x000fea0003800000 */
[----:B------:R-:W-:Y:S01]  /*146c0*/  BPT.TRAP 0x1 ;  /* 0x000000040000795c */ /* 0x000fe20000300000 */
.L_x_254:
[----:B------:R-:W-:-:S04]  /*146d0*/  UIADD3 UR41, UR13, 0x30, URZ ;  /* 0x000000300d297890 */ /* 0x000fc8000fffe03f */
[----:B------:R-:W-:-:S09]  /*146e0*/  UPRMT UR30, UR37, 0x654, UR41 ;  /* 0x00000654251e7896 */ /* 0x000fd20008000029 */
[----:B------:R-:W-:Y:S01]  /*146f0*/  SYNCS.ARRIVE.TRANS64.RED.A1T0 RZ, [UR30], RZ ;  /* 0x000000ffffff79a7 */ /* 0x000fe2000810041e */
[----:B------:R-:W-:Y:S05]  /*14700*/  @!P2 BRA `(.L_x_255) ;  /* 0x000000000004a947 */ /* 0x000fea0003800000 */
[----:B------:R-:W-:Y:S01]  /*14710*/  BPT.TRAP 0x1 ;  /* 0x000000040000795c */ /* 0x000fe20000300000 */
.L_x_255:
[----:B------:R-:W4:Y:S02]  /*14720*/  SYNCS.PHASECHK.TRANS64.TRYWAIT P1, [UR13+0x58], R2 ;  /* 0x00005802ff0075a7 */ /* 0x000f24000802014d */
[----:B----4-:R-:W-:Y:S05]  /*14730*/  @!P1 BRA `(.L_x_256) ;  /* 0x0000003400189947 */ /* 0x010fea0003800000 */
.L_x_391:
[----:B------:R-:W-:Y:S04]  /*14740*/  BSSY B0, `(.L_x_257) ;  /* 0x0000010000007945 */ /* 0x000fe80003800000 */
[----:B------:R-:W-:Y:S05]  /*14750*/  @!P0 BRA `(.L_x_258) ;  /* 0x0000000000388947 */ /* 0x000fea0003800000 */
[----:B------:R-:W-:Y:S01]  /*14760*/  UIADD3 UR16, UP0, UR56, 0x3f0, URZ ;  /* 0x000003f038107890 */ /* 0x000fe2000ff1e03f */
[----:B------:R-:W-:Y:S01]  /*14770*/  R2UR UR12, R10 ;  /* 0x000000000a0c72ca */ /* 0x000fe200000e0000 */
[----:B------:R-:W-:Y:S02]  /*14780*/  UIADD3 UR11, UR51, 0x80, URZ ;  /* 0x00000080330b7890 */ /* 0x000fe4000fffe03f */
[----:B------:R-:W-:Y:S02]  /*14790*/  UIADD3 UR8, UR13, 0x2200, URZ ;  /* 0x000022000d087890 */ /* 0x000fe4000fffe03f */
[----:B------:R-:W-:Y:S02]  /*147a0*/  UIADD3 UR9, UR13, 0x38, URZ ;  /* 0x000000380d097890 */ /* 0x000fe4000fffe03f */
[----:B------:R-:W-:Y:S01]  /*147b0*/  UIADD3.X UR17, URZ, UR57, URZ, UP0, !UPT ;  /* 0x000000393f117290 */ /* 0x000fe200087fe43f */
[----:B------:R-:W-:Y:S01]  /*147c0*/  UMOV UR18, 0x0 ;  /* 0x0000000000127882 */ /* 0x000fe20000000000 */
[----:B------:R-:W-:Y:S01]  /*147d0*/  UMOV UR19, 0x10000000 ;  /* 0x1000000000137882 */ /* 0x000fe20000000000 */
[----:B------:R-:W-:-:S06]  /*147e0*/  UMOV UR10, UR50 ;  /* 0x00000032000a7c82 */ /* 0x000fcc0008000000 */
[----:B------:R4:W-:Y:S02]  /*147f0*/  UTMALDG.3D [UR8], [UR16], desc[UR18] ;  /* 0x00001208100075b4 */ /* 0x0009e40008011000 */
[----:B----4-:R-:W-:Y:S05]  /*14800*/  @!P2 BRA `(.L_x_259) ;  /* 0x000000000004a947 */ /* 0x010fea0003800000 */
[----:B------:R-:W-:Y:S01]  /*14810*/  BPT.TRAP 0x1 ;  /* 0x000000040000795c */ /* 0x000fe20000300000 */
.L_x_259:
[----:B-12---:R-:W1:Y:S02]  /*14820*/  LDC R3, c[0x0][0x800] ;  /* 0x00020000ff037b82 */ /* 0x006e640000000800 */
[----:B-1----:R4:W-:Y:S02]  /*14830*/  SYNCS.ARRIVE.TRANS64.RED.A0TR RZ, [UR13+0x38], R3 ;  /* 0x00003803ffff79a7 */ /* 0x0029e4000830040d */
.L_x_258:
[----:B------:R-:W-:Y:S05]  /*14840*/  BSYNC B0 ;  /* 0x0000000000007941 */ /* 0x000fea0003800000 */
.L_x_257:
[----:B------:R-:W-:Y:S05]  /*14850*/  @!P2 BRA `(.L_x_260) ;  /* 0x000000000004a947 */ /* 0x000fea0003800000 */
[----:B------:R-:W-:Y:S01]  /*14860*/  BPT.TRAP 0x1 ;  /* 0x000000040000795c */ /* 0x000fe20000300000 */
.L_x_260:
[----:B------:R-:W-:Y:S02]  /*14870*/  UIADD3 UR33, UR13, 0x38, URZ ;  /* 0x000000380d217890 */ /* 0x000fe4000fffe03f */
[----:B------:R-:W-:Y:S02]  /*14880*/  UIADD3 UR10, UR50, 0x20, URZ ;  /* 0x00000020320a7890 */ /* 0x000fe4000fffe03f */
[----:B------:R-:W-:-:S09]  /*14890*/  UPRMT UR29, UR37, 0x654, UR33 ;  /* 0x00000654251d7896 */ /* 0x000fd20008000021 */
[----:B------:R-:W-:Y:S01]  /*148a0*/  SYNCS.ARRIVE.TRANS64.RED.A1T0 RZ, [UR29], RZ ;  /* 0x000000ffffff79a7 */ /* 0x000fe2000810041d */
[----:B------:R-:W-:Y:S05]  /*148b0*/  @!P2 BRA `(.L_x_261) ;  /* 0x000000000004a947 */ /* 0x000fea0003800000 */
[----:B------:R-:W-:Y:S01]  /*148c0*/  BPT.TRAP 0x1 ;  /* 0x000000040000795c */ /* 0x000fe20000300000 */
.L_x_261:
[----:B------:R-:W5:Y:S02]  /*148d0*/  SYNCS.PHASECHK.TRANS64.TRYWAIT P1, [UR13+0x60], R2 ;  /* 0x00006002ff0075a7 */ /* 0x000f64000802014d */
[----:B-----5:R-:W-:Y:S05]  /*148e0*/  @!P1 BRA `(.L_x_262) ;  /* 0x0000003000c49947 */ /* 0x020fea0003800000 */
.L_x_392:
        /* <DEDUP_REMOVED lines=8> */
[----:B------:R-:W-:Y:S01]  /*14970*/  UMOV UR19, 0x10000000 ;  /* 0x1000000000137882 */ /* 0x000fe20000000000 */
[----:B------:R-:W-:-:S06]  /*14980*/  UMOV UR11, UR51 ;  /* 0x00000033000b7c82 */ /* 0x000fcc0008000000 */
[----:B------:R1:W-:Y:S02]  /*14990*/  UTMALDG.3D [UR8], [UR16], desc[UR18] ;  /* 0x00001208100075b4 */ /* 0x0003e40008011000 */
[----:B-1----:R-:W-:Y:S05]  /*149a0*/  @!P2 BRA `(.L_x_265) ;  /* 0x000000000004a947 */ /* 0x002fea0003800000 */
[----:B------:R-:W-:Y:S01]  /*149b0*/  BPT.TRAP 0x1 ;  /* 0x000000040000795c */ /* 0x000fe20000300000 */
.L_x_265:
[----:B--2-4-:R-:W1:Y:S02]  /*149c0*/  LDC R3, c[0x0][0x800] ;  /* 0x00020000ff037b82 */ /* 0x014e640000000800 */
[----:B-1----:R1:W-:Y:S02]  /*149d0*/  SYNCS.ARRIVE.TRANS64.RED.A0TR RZ, [UR13+0x40], R3 ;  /* 0x00004003ffff79a7 */ /* 0x0023e4000830040d */
.L_x_264:
[----:B------:R-:W-:Y:S05]  /*149e0*/  BSYNC B0 ;  /* 0x0000000000007941 */ /* 0x000fea0003800000 */
.L_x_263:
[----:B------:R-:W-:Y:S05]  /*149f0*/  @!P2 BRA `(.L_x_266) ;  /* 0x000000000004a947 */ /* 0x000fea0003800000 */
[----:B------:R-:W-:Y:S01]  /*14a00*/  BPT.TRAP 0x1 ;  /* 0x000000040000795c */ /* 0x000fe20000300000 */
.L_x_266:
[----:B------:R-:W-:-:S04]  /*14a10*/  UIADD3 UR25, UR13, 0x40, URZ ;  /* 0x000000400d197890 */ /* 0x000fc8000fffe03f */
[----:B------:R-:W-:-:S09]  /*14a20*/  UPRMT UR22, UR37, 0x654, UR25 ;  /* 0x0000065425167896 */ /* 0x000fd20008000019 */
[----:B------:R-:W-:Y:S01]  /*14a30*/  SYNCS.ARRIVE.TRANS64.RED.A1T0 RZ, [UR22], RZ ;  /* 0x000000ffffff79a7 */ /* 0x000fe20008100416 */
[----:B------:R-:W-:Y:S05]  /*14a40*/  @!P2 BRA `(.L_x_267) ;  /* 0x000000000004a947 */ /* 0x000fea0003800000 */
[----:B------:R-:W-:Y:S01]  /*14a50*/  BPT.TRAP 0x1 ;  /* 0x000000040000795c */ /* 0x000fe20000300000 */
.L_x_267:
[----:B------:R-:W5:Y:S02]  /*14a60*/  SYNCS.PHASECHK.TRANS64.TRYWAIT P1, [UR13+0x68], R2 ;  /* 0x00006802ff0075a7 */ /* 0x000f64000802014d */
[----:B-----5:R-:W-:Y:S05]  /*14a70*/  @!P1 BRA `(.L_x_268) ;  /* 0x0000003000789947 */ /* 0x020fea0003800000 */
.L_x_393:
        /* <DEDUP_REMOVED lines=9> */
[----:B------:R-:W-:-:S07]  /*14b10*/  UMOV UR19, 0x10000000 ;  /* 0x1000000000137882 */ /* 0x000fce0000000000 */
[----:B------:R1:W-:Y:S02]  /*14b20*/  UTMALDG.3D [UR8], [UR16], desc[UR18] ;  /* 0x00001208100075b4 */ /* 0x0003e40008011000 */
[----:B-1----:R-:W-:Y:S05]  /*14b30*/  @!P2 BRA `(.L_x_271) ;  /* 0x000000000004a947 */ /* 0x002fea0003800000 */
[----:B------:R-:W-:Y:S01]  /*14b40*/  BPT.TRAP 0x1 ;  /* 0x000000040000795c */ /* 0x000fe20000300000 */
.L_x_271:
[----:B--2-4-:R-:W1:Y:S02]  /*14b50*/  LDC R3, c[0x0][0x800] ;  /* 0x00020000ff037b82 */ /* 0x014e640000000800 */
[----:B-1----:R1:W-:Y:S02]  /*14b60*/  SYNCS.ARRIVE.TRANS64.RED.A0TR RZ, [UR13+0x48], R3 ;  /* 0x00004803ffff79a7 */ /* 0x0023e4000830040d */
.L_x_270:
[----:B------:R-:W-:Y:S05]  /*14b70*/  BSYNC B0 ;  /* 0x0000000000007941 */ /* 0x000fea0003800000 */
.L_x_269:
[----:B------:R-:W-:Y:S05]  /*14b80*/  @!P2 BRA `(.L_x_272) ;  /* 0x000000000004a947 */ /* 0x000fea0003800000 */
[----:B------:R-:W-:Y:S01]  /*14b90*/  BPT.TRAP 0x1 ;  /* 0x000000040000795c */ /* 0x000fe20000300000 */
.L_x_272:
[----:B------:R-:W-:Y:S02]  /*14ba0*/  UIADD3 UR17, UR13, 0x48, URZ ;  /* 0x000000480d117890 */ /* 0x000fe4000fffe03f */
[----:B------:R-:W-:Y:S02]  /*14bb0*/  UIADD3 UR42, UR50, 0x40, URZ ;  /* 0x00000040322a7890 */ /* 0x000fe4000fffe03f */
[----:B------:R-:W-:-:S09]  /*14bc0*/  UPRMT UR23, UR37, 0x654, UR17 ;  /* 0x0000065425177896 */ /* 0x000fd20008000011 */
[----:B------:R-:W-:Y:S01]  /*14bd0*/  SYNCS.ARRIVE.TRANS64.RED.A1T0 RZ, [UR23], RZ ;  /* 0x000000ffffff79a7 */ /* 0x000fe20008100417 */
[----:B------:R-:W-:Y:S05]  /*14be0*/  @!P2 BRA `(.L_x_273) ;  /* 0x000000000004a947 */ /* 0x000fea0003800000 */
[----:B------:R-:W-:Y:S01]  /*14bf0*/  BPT.TRAP 0x1 ;  /* 0x000000040000795c */ /* 0x000fe20000300000 */
.L_x_273:
[----:B-12-4-:R-:W-:-:S04]  /*14c00*/  SHF.L.U32 R3, RZ, 0x1f, RZ ;  /* 0x0000001fff037819 */ /* 0x016fc800000006ff */
[----:B------:R-:W1:Y:S02]  /*14c10*/  SYNCS.PHASECHK.TRANS64.TRYWAIT P1, [UR13+0x50], R3 ;  /* 0x00005003ff0075a7 */ /* 0x000e64000802014d */
[----:B-1----:R-:W-:Y:S05]  /*14c20*/  @!P1 BRA `(.L_x_274) ;  /* 0x0000003000249947 */ /* 0x002fea0003800000 */
.L_x_394:
[----:B------:R-:W-:Y:S04]  /*14c30*/  BSSY B0, `(.L_x_275) ;  /* 0x000000e000007945 */ /* 0x000fe80003800000 */
[----:B------:R-:W-:Y:S05]  /*14c40*/  @!P0 BRA `(.L_x_276) ;  /* 0x0000000000308947 */ /* 0x000fea0003800000 */
[----:B------:R-:W-:Y:S01]  /*14c50*/  R2UR UR44, R10 ;  /* 0x000000000a2c72ca */ /* 0x000fe200000e0000 */
[----:B------:R-:W-:Y:S02]  /*14c60*/  UIADD3 UR8, UP0, UR56, 0x3f0, URZ ;  /* 0x000003f038087890 */ /* 0x000fe4000ff1e03f */
[----:B------:R-:W-:Y:S02]  /*14c70*/  UIADD3 UR40, UR13, 0x200, URZ ;  /* 0x000002000d287890 */ /* 0x000fe4000fffe03f */
[----:B------:R-:W-:Y:S01]  /*14c80*/  UIADD3.X UR9, URZ, UR57, URZ, UP0, !UPT ;  /* 0x000000393f097290 */ /* 0x000fe200087fe43f */
[----:B------:R-:W-:Y:S01]  /*14c90*/  UMOV UR10, 0x0 ;  /* 0x00000000000a7882 */ /* 0x000fe20000000000 */
[----:B------:R-:W-:Y:S01]  /*14ca0*/  UMOV UR11, 0x10000000 ;  /* 0x10000000000b7882 */ /* 0x000fe20000000000 */
[----:B------:R-:W-:-:S06]  /*14cb0*/  UMOV UR43, UR51 ;  /* 0x00000033002b7c82 */ /* 0x000fcc0008000000 */
[----:B------:R2:W-:Y:S02]  /*14cc0*/  UTMALDG.3D [UR40], [UR8], desc[UR10] ;  /* 0x00000a28080075b4 */ /* 0x0005e40008011000 */
[----:B--2---:R-:W-:Y:S05]  /*14cd0*/  @!P2 BRA `(.L_x_277) ;  /* 0x000000000004a947 */ /* 0x004fea0003800000 */
[----:B------:R-:W-:Y:S01]  /*14ce0*/  BPT.TRAP 0x1 ;  /* 0x000000040000795c */ /* 0x000fe20000300000 */
.L_x_277:
[----:B-1----:R-:W1:Y:S02]  /*14cf0*/  LDC R4, c[0x0][0x800] ;  /* 0x00020000ff047b82 */ /* 0x002e640000000800 */
[----:B-1----:R2:W-:Y:S02]  /*14d00*/  SYNCS.ARRIVE.TRANS64.RED.A0TR RZ, [UR13+0x30], R4 ;  /* 0x00003004ffff79a7 */ /* 0x0025e4000830040d */
.L_x_276:
[----:B------:R-:W-:Y:S05]  /*14d10*/  BSYNC B0 ;  /* 0x0000000000007941 */ /* 0x000fea0003800000 */
.L_x_275:
[----:B------:R-:W-:Y:S05]  /*14d20*/  @!P2 BRA `(.L_x_278) ;  /* 0x000000000004a947 */ /* 0x000fea0003800000 */
[----:B------:R-:W-:Y:S01]  /*14d30*/  BPT.TRAP 0x1 ;  /* 0x000000040000795c */ /* 0x000fe20000300000 */
.L_x_278:
[----:B------:R-:W-:Y:S01]  /*14d40*/  SYNCS.ARRIVE.TRANS64.RED.A1T0 RZ, [UR30], RZ ;  /* 0x000000ffffff79a7 */ /* 0x000fe2000810041e */
[----:B------:R-:W-:Y:S05]  /*14d50*/  @!P2 BRA `(.L_x_279) ;  /* 0x000000000004a947 */ /* 0x000fea0003800000 */
[----:B------:R-:W-:Y:S01]  /*14d60*/  BPT.TRAP 0x1 ;  /* 0x000000040000795c */ /* 0x000fe20000300000 */
.L_x_279:
[----:B------:R-:W4:Y:S02]  /*14d70*/  SYNCS.PHASECHK.TRANS64.TRYWAIT P1, [UR13+0x58], R3 ;  /* 0x00005803ff0075a7 */ /* 0x000f24000802014d */
[----:B----4-:R-:W-:Y:S05]  /*14d80*/  @!P1 BRA `(.L_x_280) ;  /* 0x0000002c00e49947 */ /* 0x010fea0003800000 */
.L_x_395:
        /* <DEDUP_REMOVED lines=13> */
.L_x_283:
[----:B-12---:R-:W1:Y:S02]  /*14e60*/  LDC R4, c[0x0][0x800] ;  /* 0x00020000ff047b82 */ /* 0x006e640000000800 */
[----:B-1----:R4:W-:Y:S02]  /*14e70*/  SYNCS.ARRIVE.TRANS64.RED.A0TR RZ, [UR13+0x38], R4 ;  /* 0x00003804ffff79a7 */ /* 0x0029e4000830040d */
.L_x_282:
[----:B------:R-:W-:Y:S05]  /*14e80*/  BSYNC B0 ;  /* 0x0000000000007941 */ /* 0x000fea0003800000 */
.L_x_281:
[----:B------:R-:W-:Y:S05]  /*14e90*/  @!P2 BRA `(.L_x_284) ;  /* 0x000000000004a947 */ /* 0x000fea0003800000 */
[----:B------:R-:W-:Y:S01]  /*14ea0*/  BPT.TRAP 0x1 ;  /* 0x000000040000795c */ /* 0x000fe20000300000 */
.L_x_284:
[----:B------:R-:W-:Y:S01]  /*14eb0*/  SYNCS.ARRIVE.TRANS64.RED.A1T0 RZ, [UR29], RZ ;  /* 0x000000ffffff79a7 */ /* 0x000fe2000810041d */
[----:B------:R-:W-:Y:S01]  /*14ec0*/  UIADD3 UR26, UR50, 0x60, URZ ;  /* 0x00000060321a7890 */ /* 0x000fe2000fffe03f */
[----:B------:R-:W-:Y:S11]  /*14ed0*/  @!P2 BRA `(.L_x_285) ;  /* 0x000000000004a947 */ /* 0x000ff60003800000 */
[----:B------:R-:W-:Y:S01]  /*14ee0*/  BPT.TRAP 0x1 ;  /* 0x000000040000795c */ /* 0x000fe20000300000 */
.L_x_285:
[----:B------:R-:W5:Y:S02]  /*14ef0*/  SYNCS.PHASECHK.TRANS64.TRYWAIT P1, [UR13+0x60], R3 ;  /* 0x00006003ff0075a7 */ /* 0x000f64000802014d */
[----:B-----5:R-:W-:Y:S05]  /*14f00*/  @!P1 BRA `(.L_x_286) ;  /* 0x0000002c009c9947 */ /* 0x020fea0003800000 */
.L_x_396:
        /* <DEDUP_REMOVED lines=12> */
.L_x_289:
[----:B--2-4-:R-:W1:Y:S02]  /*14fd0*/  LDC R4, c[0x0][0x800] ;  /* 0x00020000ff047b82 */ /* 0x014e640000000800 */
[----:B-1----:R1:W-:Y:S02]  /*14fe0*/  SYNCS.ARRIVE.TRANS64.RED.A0TR RZ, [UR13+0x40], R4 ;  /* 0x00004004ffff79a7 */ /* 0x0023e4000830040d */
.L_x_288:
[----:B------:R-:W-:Y:S05]  /*14ff0*/  BSYNC B0 ;  /* 0x0000000000007941 */ /* 0x000fea0003800000 */
.L_x_287:
[----:B------:R-:W-:Y:S05]  /*15000*/  @!P2 BRA `(.L_x_290) ;  /* 0x000000000004a947 */ /* 0x000fea0003800000 */
[----:B------:R-:W-:Y:S01]  /*15010*/  BPT.TRAP 0x1 ;  /* 0x000000040000795c */ /* 0x000fe20000300000 */
.L_x_290:
[----:B------:R-:W-:Y:S01]  /*15020*/  SYNCS.ARRIVE.TRANS64.RED.A1T0 RZ, [UR22], RZ ;  /* 0x000000ffffff79a7 */ /* 0x000fe20008100416 */
[----:B------:R-:W-:Y:S05]  /*15030*/  @!P2 BRA `(.L_x_291) ;  /* 0x000000000004a947 */ /* 0x000fea0003800000 */
[----:B------:R-:W-:Y:S01]  /*15040*/  BPT.TRAP 0x1 ;  /* 0x000000040000795c */ /* 0x000fe20000300000 */
.L_x_291:
[----:B------:R-:W5:Y:S02]  /*15050*/  SYNCS.PHASECHK.TRANS64.TRYWAIT P1, [UR13+0x68], R3 ;  /* 0x00006803ff0075a7 */ /* 0x000f64000802014d */
[----:B-----5:R-:W-:Y:S05]  /*15060*/  @!P1 BRA `(.L_x_292) ;  /* 0x0000002c005c9947 */ /* 0x020fea0003800000 */
.L_x_397:
        /* <DEDUP_REMOVED lines=13> */
.L_x_295:
[----:B--2-4-:R-:W1:Y:S02]  /*15140*/  LDC R4, c[0x0][0x800] ;  /* 0x00020000ff047b82 */ /* 0x014e640000000800 */
[----:B-1----:R1:W-:Y:S02]  /*15150*/  SYNCS.ARRIVE.TRANS64.RED.A0TR RZ, [UR13+0x48], R4 ;  /* 0x00004804ffff79a7 */ /* 0x0023e4000830040d */
.L_x_294:
[----:B------:R-:W-:Y:S05]  /*15160*/  BSYNC B0 ;  /* 0x0000000000007941 */ /* 0x000fea0003800000 */
.L_x_293:
[----:B------:R-:W-:Y:S05]  /*15170*/  @!P2 BRA `(.L_x_296) ;  /* 0x000000000004a947 */ /* 0x000fea0003800000 */
[----:B------:R-:W-:Y:S01]  /*15180*/  BPT.TRAP 0x1 ;  /* 0x000000040000795c */ /* 0x000fe20000300000 */
.L_x_296:
[----:B------:R-:W-:Y:S01]  /*15190*/  SYNCS.ARRIVE.TRANS64.RED.A1T0 RZ, [UR23], RZ ;  /* 0x000000ffffff79a7 */ /* 0x000fe20008100417 */
[----:B------:R-:W-:Y:S01]  /*151a0*/  UIADD3 UR10, UR50, 0x80, URZ ;  /* 0x00000080320a7890 */ /* 0x000fe2000fffe03f */
[----:B------:R-:W-:Y:S11]  /*151b0*/  @!P2 BRA `(.L_x_297) ;  /* 0x000000000004a947 */ /* 0x000ff60003800000 */
[----:B------:R-:W-:Y:S01]  /*151c0*/  BPT.TRAP 0x1 ;  /* 0x000000040000795c */ /* 0x000fe20000300000 */
.L_x_297:
[----:B------:R-:W5:Y:S02]  /*151d0*/  SYNCS.PHASECHK.TRANS64.TRYWAIT P1, [UR13+0x50], R2 ;  /* 0x00005002ff0075a7 */ /* 0x000f64000802014d */
[----:B-----5:R-:W-:Y:S05]  /*151e0*/  @!P1 BRA `(.L_x_298) ;  /* 0x0000002c00149947 */ /* 0x020fea0003800000 */
.L_x_398:
        /* <DEDUP_REMOVED lines=8> */
[----:B------:R-:W-:Y:S01]  /*15270*/  UMOV UR9, UR41 ;  /* 0x0000002900097c82 */ /* 0x000fe20008000000 */
[----:B------:R-:W-:-:S05]  /*15280*/  UMOV UR11, UR51 ;  /* 0x00000033000b7c82 */ /* 0x000fca0008000000 */
[----:B------:R1:W-:Y:S02]  /*15290*/  UTMALDG.3D [UR8], [UR18], desc[UR26] ;  /* 0x00001a08120075b4 */ /* 0x0003e40008011000 */
[----:B-1----:R-:W-:Y:S05]  /*152a0*/  @!P2 BRA `(.L_x_301) ;  /* 0x000000000004a947 */ /* 0x002fea0003800000 */
[----:B------:R-:W-:Y:S01]  /*152b0*/  BPT.TRAP 0x1 ;  /* 0x000000040000795c */ /* 0x000fe20000300000 */
.L_x_301:
[----:B--2-4-:R-:W1:Y:S02]  /*152c0*/  LDC R4, c[0x0][0x800] ;  /* 0x00020000ff047b82 */ /* 0x014e640000000800 */
[----:B-1----:R1:W-:Y:S02]  /*152d0*/  SYNCS.ARRIVE.TRANS64.RED.A0TR RZ, [UR13+0x30], R4 ;  /* 0x00003004ffff79a7 */ /* 0x0023e4000830040d */
.L_x_300:
[----:B------:R-:W-:Y:S05]  /*152e0*/  BSYNC B0 ;  /* 0x0000000000007941 */ /* 0x000fea0003800000 */
.L_x_299:
[----:B------:R-:W-:Y:S05]  /*152f0*/  @!P2 BRA `(.L_x_302) ;  /* 0x000000000004a947 */ /* 0x000fea0003800000 */
[----:B------:R-:W-:Y:S01]  /*15300*/  BPT.TRAP 0x1 ;  /* 0x000000040000795c */ /* 0x000fe20000300000 */
.L_x_302:
[----:B------:R-:W-:Y:S01]  /*15310*/  SYNCS.ARRIVE.TRANS64.RED.A1T0 RZ, [UR30], RZ ;  /* 0x000000ffffff79a7 */ /* 0x000fe2000810041e */
[----:B------:R-:W-:Y:S05]  /*15320*/  @!P2 BRA `(.L_x_303) ;  /* 0x000000000004a947 */ /* 0x000fea0003800000 */
[----:B------:R-:W-:Y:S01]  /*15330*/  BPT.TRAP 0x1 ;  /* 0x000000040000795c */ /* 0x000fe20000300000 */
.L_x_303:
[----:B------:R-:W5:Y:S02]  /*15340*/  SYNCS.PHASECHK.TRANS64.TRYWAIT P1, [UR13+0x58], R2 ;  /* 0x00005802ff0075a7 */ /* 0x000f64000802014d */
[----:B-----5:R-:W-:Y:S05]  /*15350*/  @!P1 BRA `(.L_x_304) ;  /* 0x0000002800d09947 */ /* 0x020fea0003800000 */
.L_x_399:
        /* <DEDUP_REMOVED lines=13> */
.L_x_307:
[----:B--2-4-:R-:W1:Y:S02]  /*15430*/  LDC R4, c[0x0][0x800] ;  /* 0x00020000ff047b82 */ /* 0x014e640000000800 */
[----:B-1----:R1:W-:Y:S02]  /*15440*/  SYNCS.ARRIVE.TRANS64.RED.A0TR RZ, [UR13+0x38], R4 ;  /* 0x00003804ffff79a7 */ /* 0x0023e4000830040d */
.L_x_306:
[----:B------:R-:W-:Y:S05]  /*15450*/  BSYNC B0 ;  /* 0x0000000000007941 */ /* 0x000fea0003800000 */
.L_x_305:
[----:B------:R-:W-:Y:S05]  /*15460*/  @!P2 BRA `(.L_x_308) ;  /* 0x000000000004a947 */ /* 0x000fea0003800000 */
[----:B------:R-:W-:Y:S01]  /*15470*/  BPT.TRAP 0x1 ;  /* 0x000000040000795c */ /* 0x000fe20000300000 */
.L_x_308:
[----:B------:R-:W-:Y:S01]  /*15480*/  SYNCS.ARRIVE.TRANS64.RED.A1T0 RZ, [UR29], RZ ;  /* 0x000000ffffff79a7 */ /* 0x000fe2000810041d */
[----:B------:R-:W-:Y:S01]  /*15490*/  UIADD3 UR10, UR50, 0xa0, URZ ;  /* 0x000000a0320a7890 */ /* 0x000fe2000fffe03f */
[----:B------:R-:W-:Y:S11]  /*154a0*/  @!P2 BRA `(.L_x_309) ;  /* 0x000000000004a947 */ /* 0x000ff60003800000 */
[----:B------:R-:W-:Y:S01]  /*154b0*/  BPT.TRAP 0x1 ;  /* 0x000000040000795c */ /* 0x000fe20000300000 */
.L_x_309:
[----:B------:R-:W5:Y:S02]  /*154c0*/  SYNCS.PHASECHK.TRANS64.TRYWAIT P1, [UR13+0x60], R2 ;  /* 0x00006002ff0075a7 */ /* 0x000f64000802014d */
[----:B-----5:R-:W-:Y:S05]  /*154d0*/  @!P1 BRA `(.L_x_310) ;  /* 0x0000002800889947 */ /* 0x020fea0003800000 */
.L_x_400:
        /* <DEDUP_REMOVED lines=13> */
.L_x_313:
[----:B--2-4-:R-:W1:Y:S02]  /*155b0*/  LDC R4, c[0x0][0x800] ;  /* 0x00020000ff047b82 */ /* 0x014e640000000800 */
[----:B-1----:R1:W-:Y:S02]  /*155c0*/  SYNCS.ARRIVE.TRANS64.RED.A0TR RZ, [UR13+0x40], R4 ;  /* 0x00004004ffff79a7 */ /* 0x0023e4000830040d */
.L_x_312:
[----:B------:R-:W-:Y:S05]  /*155d0*/  BSYNC B0 ;  /* 0x0000000000007941 */ /* 0x000fea0003800000 */
.L_x_311:
[----:B------:R-:W-:Y:S05]  /*155e0*/  @!P2 BRA `(.L_x_314) ;  /* 0x000000000004a947 */ /* 0x000fea0003800000 */
[----:B------:R-:W-:Y:S01]  /*155f0*/  BPT.TRAP 0x1 ;  /* 0x000000040000795c */ /* 0x000fe20000300000 */
.L_x_314:
[----:B------:R-:W-:Y:S01]  /*15600*/  SYNCS.ARRIVE.TRANS64.RED.A1T0 RZ, [UR22], RZ ;  /* 0x000000ffffff79a7 */ /* 0x000fe20008100416 */
[----:B------:R-:W-:Y:S05]  /*15610*/  @!P2 BRA `(.L_x_315) ;  /* 0x000000000004a947 */ /* 0x000fea0003800000 */
[----:B------:R-:W-:Y:S01]  /*15620*/  BPT.TRAP 0x1 ;  /* 0x000000040000795c */ /* 0x000fe20000300000 */
.L_x_315:
[----:B------:R-:W5:Y:S02]  /*15630*/  SYNCS.PHASECHK.TRANS64.TRYWAIT P1, [UR13+0x68], R2 ;  /* 0x00006802ff0075a7 */ /* 0x000f64000802014d */
[----:B-----5:R-:W-:Y:S05]  /*15640*/  @!P1 BRA `(.L_x_316) ;  /* 0x0000002800449947 */ /* 0x020fea0003800000 */
.L_x_401:
        /* <DEDUP_REMOVED lines=13> */
.L_x_319:
[----:B------:R-:W1:Y:S02]  /*15720*/  LDC R2, c[0x0][0x800] ;  /* 0x00020000ff027b82 */ /* 0x000e640000000800 */
[----:B-1----:R1:W-:Y:S02]  /*15730*/  SYNCS.ARRIVE.TRANS64.RED.A0TR RZ, [UR13+0x48], R2 ;  /* 0x00004802ffff79a7 */ /* 0x0023e4000830040d */
.L_x_318:
[----:B------:R-:W-:Y:S05]  /*15740*/  BSYNC B0 ;  /* 0x0000000000007941 */ /* 0x000fea0003800000 */
.L_x_317:
[----:B------:R-:W-:Y:S05]  /*15750*/  @!P2 BRA `(.L_x_320) ;  /* 0x000000000004a947 */ /* 0x000fea0003800000 */
[----:B------:R-:W-:Y:S01]  /*15760*/  BPT.TRAP 0x1 ;  /* 0x000000040000795c */ /* 0x000fe20000300000 */
.L_x_320:
[----:B------:R-:W-:Y:S01]  /*15770*/  SYNCS.ARRIVE.TRANS64.RED.A1T0 RZ, [UR23], RZ ;  /* 0x000000ffffff79a7 */ /* 0x000fe20008100417 */
[----:B------:R-:W-:Y:S01]  /*15780*/  UIADD3 UR10, UR50, 0xc0, URZ ;  /* 0x000000c0320a7890 */ /* 0x000fe2000fffe03f */
[----:B------:R-:W-:Y:S11]  /*15790*/  @!P2 BRA `(.L_x_321) ;  /* 0x000000000004a947 */ /* 0x000ff60003800000 */
[----:B------:R-:W-:Y:S01]  /*157a0*/  BPT.TRAP 0x1 ;  /* 0x000000040000795c */ /* 0x000fe20000300000 */
.L_x_321:
[----:B------:R-:W5:Y:S02]  /*157b0*/  SYNCS.PHASECHK.TRANS64.TRYWAIT P1, [UR13+0x50], R3 ;  /* 0x00005003ff0075a7 */ /* 0x000f64000802014d */
[----:B-----5:R-:W-:Y:S05]  /*157c0*/  @!P1 BRA `(.L_x_322) ;  /* 0x0000002400fc9947 */ /* 0x020fea0003800000 */
.L_x_402:
        /* <DEDUP_REMOVED lines=13> */
.L_x_325:
[----:B------:R-:W1:Y:S02]  /*158a0*/  LDC R2, c[0x0][0x800] ;  /* 0x00020000ff027b82 */ /* 0x000e640000000800 */
[----:B-1----:R1:W-:Y:S02]  /*158b0*/  SYNCS.ARRIVE.TRANS64.RED.A0TR RZ, [UR13+0x30], R2 ;  /* 0x00003002ffff79a7 */ /* 0x0023e4000830040d */
.L_x_324:
[----:B------:R-:W-:Y:S05]  /*158c0*/  BSYNC B0 ;  /* 0x0000000000007941 */ /* 0x000fea0003800000 */
.L_x_323:
[----:B------:R-:W-:Y:S05]  /*158d0*/  @!P2 BRA `(.L_x_326) ;  /* 0x000000000004a947 */ /* 0x000fea0003800000 */
[----:B------:R-:W-:Y:S01]  /*158e0*/  BPT.TRAP 0x1 ;  /* 0x000000040000795c */ /* 0x000fe20000300000 */
.L_x_326:
[----:B------:R-:W-:Y:S01]  /*158f0*/  SYNCS.ARRIVE.TRANS64.RED.A1T0 RZ, [UR30], RZ ;  /* 0x000000ffffff79a7 */ /* 0x000fe2000810041e */
[----:B------:R-:W-:Y:S05]  /*15900*/  @!P2 BRA `(.L_x_327) ;  /* 0x000000000004a947 */ /* 0x000fea0003800000 */
[----:B------:R-:W-:Y:S01]  /*15910*/  BPT.TRAP 0x1 ;  /* 0x000000040000795c */ /* 0x000fe20000300000 */
.L_x_327:
[----:B------:R-:W5:Y:S02]  /*15920*/  SYNCS.PHASECHK.TRANS64.TRYWAIT P1, [UR13+0x58], R3 ;  /* 0x00005803ff0075a7 */ /* 0x000f64000802014d */
[----:B-----5:R-:W-:Y:S05]  /*15930*/  @!P1 BRA `(.L_x_328) ;  /* 0x0000002400b89947 */ /* 0x020fea0003800000 */
.L_x_403:
        /* <DEDUP_REMOVED lines=13> */
.L_x_331:
[----:B------:R-:W1:Y:S02]  /*15a10*/  LDC R2, c[0x0][0x800] ;  /* 0x00020000ff027b82 */ /* 0x000e640000000800 */
[----:B-1----:R1:W-:Y:S02]  /*15a20*/  SYNCS.ARRIVE.TRANS64.RED.A0TR RZ, [UR13+0x38], R2 ;  /* 0x00003802ffff79a7 */ /* 0x0023e4000830040d */
.L_x_330:
[----:B------:R-:W-:Y:S05]  /*15a30*/  BSYNC B0 ;  /* 0x0000000000007941 */ /* 0x000fea0003800000 */
.L_x_329:
[----:B------:R-:W-:Y:S05]  /*15a40*/  @!P2 BRA `(.L_x_332) ;  /* 0x000000000004a947 */ /* 0x000fea0003800000 */
[----:B------:R-:W-:Y:S01]  /*15a50*/  BPT.TRAP 0x1 ;  /* 0x000000040000795c */ /* 0x000fe20000300000 */
.L_x_332:
[----:B------:R-:W-:Y:S01]  /*15a60*/  SYNCS.ARRIVE.TRANS64.RED.A1T0 RZ, [UR29], RZ ;  /* 0x000000ffffff79a7 */ /* 0x000fe2000810041d */
[----:B------:R-:W-:Y:S01]  /*15a70*/  UIADD3 UR10, UR50, 0xe0, URZ ;  /* 0x000000e0320a7890 */ /* 0x000fe2000fffe03f */
[----:B------:R-:W-:Y:S11]  /*15a80*/  @!P2 BRA `(.L_x_333) ;  /* 0x000000000004a947 */ /* 0x000ff60003800000 */
[----:B------:R-:W-:Y:S01]  /*15a90*/  BPT.TRAP 0x1 ;  /* 0x000000040000795c */ /* 0x000fe20000300000 */
.L_x_333:
[----:B------:R-:W5:Y:S02]  /*15aa0*/  SYNCS.PHASECHK.TRANS64.TRYWAIT P1, [UR13+0x60], R3 ;  /* 0x00006003ff0075a7 */ /* 0x000f64000802014d */
[----:B-----5:R-:W-:Y:S05]  /*15ab0*/  @!P1 BRA `(.L_x_334) ;  /* 0x0000002400709947 */ /* 0x020fea0003800000 */
.L_x_404:
        /* <DEDUP_REMOVED lines=13> */
.L_x_337:
[----:B------:R-:W1:Y:S02]  /*15b90*/  LDC R2, c[0x0][0x800] ;  /* 0x00020000ff027b82 */ /* 0x000e640000000800 */
[----:B-1----:R1:W-:Y:S02]  /*15ba0*/  SYNCS.ARRIVE.TRANS64.RED.A0TR RZ, [UR13+0x40], R2 ;  /* 0x00004002ffff79a7 */ /* 0x0023e4000830040d */
.L_x_336:
[----:B------:R-:W-:Y:S05]  /*15bb0*/  BSYNC B0 ;  /* 0x0000000000007941 */ /* 0x000fea0003800000 */
.L_x_335:
[----:B------:R-:W-:Y:S05]  /*15bc0*/  @!P2 BRA `(.L_x_338) ;  /* 0x000000000004a947 */ /* 0x000fea0003800000 */
[----:B------:R-:W-:Y:S01]  /*15bd0*/  BPT.TRAP 0x1 ;  /* 0x000000040000795c */ /* 0x000fe20000300000 */
.L_x_338:
[----:B------:R-:W-:Y:S01]  /*15be0*/  SYNCS.ARRIVE.TRANS64.RED.A1T0 RZ, [UR22], RZ ;  /* 0x000000ffffff79a7 */ /* 0x000fe20008100416 */
[----:B------:R-:W-:Y:S05]  /*15bf0*/  @!P2 BRA `(.L_x_339) ;  /* 0x000000000004a947 */ /* 0x000fea0003800000 */
[----:B------:R-:W-:Y:S01]  /*15c00*/  BPT.TRAP 0x1 ;  /* 0x000000040000795c */ /* 0x000fe20000300000 */
.L_x_339:
[----:B------:R-:W5:Y:S02]  /*15c10*/  SYNCS.PHASECHK.TRANS64.TRYWAIT P1, [UR13+0x68], R3 ;  /* 0x00006803ff0075a7 */ /* 0x000f64000802014d */
[----:B-----5:R-:W-:Y:S05]  /*15c20*/  @!P1 BRA `(.L_x_340) ;  /* 0x00000024002c9947 */ /* 0x020fea0003800000 */
.L_x_405:
        /* <DEDUP_REMOVED lines=13> */
.L_x_343:
[----:B------:R-:W1:Y:S02]  /*15d00*/  LDC R2, c[0x0][0x800] ;  /* 0x00020000ff027b82 */ /* 0x000e640000000800 */
[----:B-1----:R1:W-:Y:S02]  /*15d10*/  SYNCS.ARRIVE.TRANS64.RED.A0TR RZ, [UR13+0x48], R2 ;  /* 0x00004802ffff79a7 */ /* 0x0023e4000830040d */
.L_x_342:
[----:B------:R-:W-:Y:S05]  /*15d20*/  BSYNC B0 ;  /* 0x0000000000007941 */ /* 0x000fea0003800000 */
.L_x_341:
[----:B------:R-:W-:Y:S05]  /*15d30*/  @!P2 BRA `(.L_x_344) ;  /* 0x000000000004a947 */ /* 0x000fea0003800000 */
[----:B------:R-:W-:Y:S01]  /*15d40*/  BPT.TRAP 0x1 ;  /* 0x000000040000795c */ /* 0x000fe20000300000 */
.L_x_344:
[----:B------:R-:W5:Y:S01]  /*15d50*/  LDL.LU R13, [R1+0x208] ;  /* 0x00020800010d7983 */ /* 0x000f620000300800 */
[----:B------:R-:W-:Y:S03]  /*15d60*/  SYNCS.ARRIVE.TRANS64.RED.A1T0 RZ, [UR23], RZ ;  /* 0x000000ffffff79a7 */ /* 0x000fe60008100417 */
[----:B------:R-:W3:Y:S01]  /*15d70*/  LDL.LU R12, [R1+0x204] ;  /* 0x00020400010c7983 */ /* 0x000ee20000300800 */
[----:B-12-4-:R-:W-:Y:S01]  /*15d80*/  PRMT R4, RZ, 0x7610, R4 ;  /* 0x00007610ff047816 */ /* 0x016fe20000000004 */
[----:B------:R-:W-:Y:S01]  /*15d90*/  IMAD.MOV.U32 R3, RZ, RZ, -0x1 ;  /* 0xffffffffff037424 */ /* 0x000fe200078e00ff */
[----:B------:R-:W-:Y:S02]  /*15da0*/  MOV R2, 0xffffffff ;  /* 0xffffffff00027802 */ /* 0x000fe40000000f00 */
[----:B------:R-:W-:Y:S02]  /*15db0*/  MOV R10, 0xffffffff ;  /* 0xffffffff000a7802 */ /* 0x000fe40000000f00 */
[----:B---3--:R-:W-:-:S04]  /*15dc0*/  IADD3 R12, P0, R12, UR46, RZ ;  /* 0x0000002e0c0c7c10 */ /* 0x008fc8000ff1e0ff */
[----:B-----5:R-:W-:Y:S01]  /*15dd0*/  IADD3.X R13, R13, UR39, RZ, P0, !PT ;  /* 0x000000270d0d7c10 */ /* 0x020fe200087fe4ff */
[----:B------:R1:W-:Y:S01]  /*15de0*/  STL [R1+0x204], R12 ;  /* 0x0002040c01007387 */ /* 0x0003e20000100800 */
[----:B------:R-:W-:-:S03]  /*15df0*/  ISETP.GE.U32.AND P0, PT, R12, UR4, PT ;  /* 0x000000040c007c0c */ /* 0x000fc6000bf06070 */
[----:B------:R1:W-:Y:S01]  /*15e00*/  STL [R1+0x208], R13 ;  /* 0x0002080d01007387 */ /* 0x0003e20000100800 */
[----:B------:R-:W-:-:S13]  /*15e10*/  ISETP.GE.U32.AND.EX P0, PT, R13, UR5, PT, P0 ;  /* 0x000000050d007c0c */ /* 0x000fda000bf06100 */
[----:B-1----:R-:W-:Y:S05]  /*15e20*/  @P0 BRA `(.L_x_345) ;  /* 0x0000000400540947 */ /* 0x002fea0003800000 */
[----:B------:R-:W1:Y:S01]  /*15e30*/  S2R R7, SR_CTAID.X ;  /* 0x0000000000077919 */ /* 0x000e620000002500 */
[----:B------:R-:W2:Y:S01]  /*15e40*/  LDC R15, c[0x0][0x904] ;  /* 0x00024100ff0f7b82 */ /* 0x000ea20000000800 */
[----:B------:R-:W-:Y:S01]  /*15e50*/  ULDC UR8, c[0x0][0x150] ;  /* 0x0000540000087ab9 */ /* 0x000fe20000000800 */
[----:B------:R-:W3:Y:S06]  /*15e60*/  S2R R2, SR_CTAID.Y ;  /* 0x0000000000027919 */ /* 0x000eec0000002600 */
[----:B------:R-:W4:Y:S08]  /*15e70*/  LDC R4, c[0x0][0x144] ;  /* 0x00005100ff047b82 */ /* 0x000f300000000800 */
[----:B------:R-:W5:Y:S08]  /*15e80*/  LDC R11, c[0x0][0x148] ;  /* 0x00005200ff0b7b82 */ /* 0x000f700000000800 */
[----:B------:R-:W4:Y:S01]  /*15e90*/  LDC.64 R8, c[0x0][0x8d0] ;  /* 0x00023400ff087b82 */ /* 0x000f220000000a00 */
[----:B--2---:R-:W-:-:S02]  /*15ea0*/  ISETP.NE.AND P2, PT, R15, 0x1, PT ;  /* 0x000000010f00780c */ /* 0x004fc40003f45270 */
[----:B-1----:R-:W-:Y:S02]  /*15eb0*/  I2FP.F32.U32 R3, R7 ;  /* 0x0000000700037245 */ /* 0x002fe40000201000 */
[----:B---3--:R-:W-:-:S03]  /*15ec0*/  I2FP.F32.U32 R5, R2 ;  /* 0x0000000200057245 */ /* 0x008fc60000201000 */
[----:B------:R-:W-:Y:S01]  /*15ed0*/  FMUL R3, R3, UR8 ;  /* 0x0000000803037c20 */ /* 0x000fe20008400000 */
[----:B------:R-:W-:Y:S02]  /*15ee0*/  ULDC UR8, c[0x0][0x154] ;  /* 0x0000550000087ab9 */ /* 0x000fe40000000800 */
[----:B------:R-:W-:-:S03]  /*15ef0*/  FMUL R10, R5, UR8 ;  /* 0x00000008050a7c20 */ /* 0x000fc60008400000 */
[----:B------:R-:W1:Y:S01]  /*15f00*/  F2I.U32.TRUNC.NTZ R3, R3 ;  /* 0x0000000300037305 */ /* 0x000e62000020f000 */
[----:B----4-:R-:W-:-:S07]  /*15f10*/  ISETP.NE.U32.AND P0, PT, R8, RZ, PT ;  /* 0x000000ff0800720c */ /* 0x010fce0003f05070 */
[----:B------:R-:W2:Y:S01]  /*15f20*/  F2I.U32.TRUNC.NTZ R10, R10 ;  /* 0x0000000a000a7305 */ /* 0x000ea2000020f000 */
[----:B------:R-:W-:Y:S01]  /*15f30*/  ISETP.NE.AND.EX P0, PT, R9, RZ, PT, P0 ;  /* 0x000000ff0900720c */ /* 0x000fe20003f05300 */
[----:B-1----:R-:W-:Y:S01]  /*15f40*/  IMAD.MOV R5, RZ, RZ, -R3 ;  /* 0x000000ffff057224 */ /* 0x002fe200078e0a03 */
[----:B------:R-:W-:-:S03]  /*15f50*/  MOV R3, R13 ;  /* 0x0000000d00037202 */ /* 0x000fc60000000f00 */
[----:B------:R-:W-:Y:S01]  /*15f60*/  IMAD R7, R4, R5, R7 ;  /* 0x0000000504077224 */ /* 0x000fe200078e0207 */
[----:B--2---:R-:W-:-:S05]  /*15f70*/  IADD3 R4, -R10, RZ, RZ ;  /* 0x000000ff0a047210 */ /* 0x004fca0007ffe1ff */
[----:B-----5:R-:W-:Y:S02]  /*15f80*/  @P2 IMAD R7, R11, R4, R2 ;  /* 0x000000040b072224 */ /* 0x020fe400078e0202 */
[----:B------:R-:W1:Y:S01]  /*15f90*/  LDC R11, c[0x0][0x8d8] ;  /* 0x00023600ff0b7b82 */ /* 0x000e620000000800 */
[----:B------:R-:W-:Y:S01]  /*15fa0*/  IMAD.MOV.U32 R2, RZ, RZ, R12 ;  /* 0x000000ffff027224 */ /* 0x000fe200078e000c */
[----:B------:R-:W-:Y:S06]  /*15fb0*/  @!P0 BRA `(.L_x_346) ;  /* 0x0000000000288947 */ /* 0x000fec0003800000 */
[----:B------:R-:W2:Y:S02]  /*15fc0*/  LDC R2, c[0x0][0x8dc] ;  /* 0x00023700ff027b82 */ /* 0x000ea40000000800 */
[----:B--2---:R-:W-:-:S05]  /*15fd0*/  IADD3 R3, P0, R12, R2, RZ ;  /* 0x000000020c037210 */ /* 0x004fca0007f1e0ff */
[----:B------:R-:W-:-:S04]  /*15fe0*/  IMAD.X R10, RZ, RZ, R13, P0 ;  /* 0x000000ffff0a7224 */ /* 0x000fc800000e060d */
[----:B------:R-:W-:-:S04]  /*15ff0*/  IMAD.WIDE.U32 R4, R10, R8, RZ ;  /* 0x000000080a047225 */ /* 0x000fc800078e00ff */
[----:B------:R-:W-:-:S04]  /*16000*/  IMAD.WIDE.U32 R4, P0, R3, R9, R4 ;  /* 0x0000000903047225 */ /* 0x000fc80007800004 */
[----:B------:R-:W-:-:S04]  /*16010*/  IMAD.WIDE.U32 R2, R3, R8, RZ ;  /* 0x0000000803027225 */ /* 0x000fc800078e00ff */
[----:B------:R-:W-:Y:S01]  /*16020*/  IMAD.MOV.U32 R2, RZ, RZ, R5 ;  /* 0x000000ffff027224 */ /* 0x000fe200078e0005 */
[----:B------:R-:W-:Y:S02]  /*16030*/  IADD3 RZ, P1, R3, R4, RZ ;  /* 0x0000000403ff7210 */ /* 0x000fe40007f3e0ff */
[----:B------:R-:W-:-:S03]  /*16040*/  IADD3.X R3, RZ, RZ, RZ, P0, !PT ;  /* 0x000000ffff037210 */ /* 0x000fc600007fe4ff */
[----:B------:R-:W-:-:S08]  /*16050*/  IMAD.WIDE.U32.X R2, R10, R9, R2, P1 ;  /* 0x000000090a027225 */ /* 0x000fd000008e0402 */
.L_x_346:
[----:B------:R-:W2:Y:S01]  /*16060*/  LDC.64 R4, c[0x0][0x8c8] ;  /* 0x00023200ff047b82 */ /* 0x000ea20000000a00 */
[-CC-:B-1----:R-:W-:Y:S02]  /*16070*/  SHF.R.U64 R10, R2, R11.reuse, R3.reuse ;  /* 0x0000000b020a7219 */ /* 0x182fe40000001203 */
[----:B------:R-:W-:Y:S02]  /*16080*/  SHF.R.U32.HI R11, RZ, R11, R3 ;  /* 0x0000000bff0b7219 */ /* 0x000fe40000011603 */
[----:B------:R-:W-:Y:S02]  /*16090*/  IADD3 R9, P0, RZ, -R10, RZ ;  /* 0x8000000aff097210 */ /* 0x000fe40007f1e0ff */
[----:B------:R-:W-:Y:S02]  /*160a0*/  MOV R3, R13 ;  /* 0x0000000d00037202 */ /* 0x000fe40000000f00 */
[----:B------:R-:W-:-:S05]  /*160b0*/  IADD3.X R11, RZ, ~R11, RZ, P0, !PT ;  /* 0x8000000bff0b7210 */ /* 0x000fca00007fe4ff */
[----:B--2---:R-:W-:-:S04]  /*160c0*/  IMAD R2, R11, R4, RZ ;  /* 0x000000040b027224 */ /* 0x004fc800078e02ff */
[C---:B------:R-:W-:Y:S02]  /*160d0*/  IMAD R11, R9.reuse, R5, R2 ;  /* 0x00000005090b7224 */ /* 0x040fe400078e0202 */
[----:B------:R-:W-:Y:S01]  /*160e0*/  IMAD.MOV.U32 R2, RZ, RZ, R12 ;  /* 0x000000ffff027224 */ /* 0x000fe200078e000c */
[----:B------:R-:W1:Y:S03]  /*160f0*/  LDC R5, c[0x0][0x900] ;  /* 0x00024000ff057b82 */ /* 0x000e660000000800 */
[----:B------:R-:W-:-:S04]  /*16100*/  IMAD.WIDE.U32 R2, R9, R4, R2 ;  /* 0x0000000409027225 */ /* 0x000fc800078e0002 */
[----:B------:R-:W-:Y:S01]  /*16110*/  IMAD.IADD R3, R3, 0x1, R11 ;  /* 0x0000000103037824 */ /* 0x000fe200078e020b */
[----:B------:R-:W2:Y:S08]  /*16120*/  LDC.64 R8, c[0x0][0x8e8] ;  /* 0x00023a00ff087b82 */ /* 0x000eb00000000a00 */
[----:B------:R-:W3:Y:S08]  /*16130*/  LDC R12, c[0x0][0x8c0] ;  /* 0x00023000ff0c7b82 */ /* 0x000ef00000000800 */
[----:B------:R-:W4:Y:S01]  /*16140*/  LDC R4, c[0x0][0x8b0] ;  /* 0x00022c00ff047b82 */ /* 0x000f220000000800 */
[----:B--2---:R-:W-:-:S04]  /*16150*/  ISETP.NE.U32.AND P0, PT, R8, RZ, PT ;  /* 0x000000ff0800720c */ /* 0x004fc80003f05070 */
[----:B------:R-:W-:Y:S02]  /*16160*/  ISETP.NE.AND.EX P0, PT, R9, RZ, PT, P0 ;  /* 0x000000ff0900720c */ /* 0x000fe40003f05300 */
[-CC-:B---3--:R-:W-:Y:S02]  /*16170*/  SHF.R.U64 R11, R2, R12.reuse, R3.reuse ;  /* 0x0000000c020b7219 */ /* 0x188fe40000001203 */
[----:B------:R-:W-:-:S04]  /*16180*/  SHF.R.U32.HI R3, RZ, R12, R3 ;  /* 0x0000000cff037219 */ /* 0x000fc80000011603 */
[-CC-:B----4-:R-:W-:Y:S02]  /*16190*/  SHF.R.U64 R12, R11, R4.reuse, R3.reuse ;  /* 0x000000040b0c7219 */ /* 0x190fe40000001203 */
[----:B------:R-:W-:-:S04]  /*161a0*/  SHF.R.U32.HI R4, RZ, R4, R3 ;  /* 0x00000004ff047219 */ /* 0x000fc80000011603 */
[-CC-:B-1----:R-:W-:Y:S02]  /*161b0*/  SHF.R.U64 R13, R12, R5.reuse, R4.reuse ;  /* 0x000000050c0d7219 */ /* 0x182fe40000001204 */
[----:B------:R-:W-:Y:S02]  /*161c0*/  SHF.R.U32.HI R3, RZ, R5, R4 ;  /* 0x00000005ff037219 */ /* 0x000fe40000011604 */
[----:B------:R-:W-:Y:S01]  /*161d0*/  MOV R2, R13 ;  /* 0x0000000d00027202 */ /* 0x000fe20000000f00 */
[----:B------:R-:W-:Y:S06]  /*161e0*/  @!P0 BRA `(.L_x_347) ;  /* 0x0000000000288947 */ /* 0x000fec0003800000 */
[----:B------:R-:W1:Y:S02]  /*161f0*/  LDC R2, c[0x0][0x8f4] ;  /* 0x00023d00ff027b82 */ /* 0x000e640000000800 */
[----:B-1----:R-:W-:-:S05]  /*16200*/  IADD3 R2, P0, R13, R2, RZ ;  /* 0x000000020d027210 */ /* 0x002fca0007f1e0ff */
        /* <DEDUP_REMOVED lines=8> */
.L_x_347:
[----:B------:R-:W1:Y:S01]  /*16290*/  LDC R4, c[0x0][0x8f0] ;  /* 0x00023c00ff047b82 */ /* 0x000e620000000800 */
[----:B------:R-:W-:Y:S02]  /*162a0*/  LOP3.LUT R12, R12, R14, RZ, 0xc0, !PT ;  /* 0x0000000e0c0c7212 */ /* 0x000fe400078ec0ff */
[----:B------:R-:W-:-:S05]  /*162b0*/  LOP3.LUT R11, R11, R17, RZ, 0xc0, !PT ;  /* 0x000000110b0b7212 */ /* 0x000fca00078ec0ff */
[----:B------:R-:W2:Y:S01]  /*162c0*/  LDC R5, c[0x0][0x8e0] ;  /* 0x00023800ff057b82 */ /* 0x000ea20000000800 */
[----:B-1----:R-:W-:-:S07]  /*162d0*/  SHF.R.U64 R3, R2, R4, R3 ;  /* 0x0000000402037219 */ /* 0x002fce0000001203 */
[----:B------:R-:W1:Y:S01]  /*162e0*/  LDC R4, c[0x0][0x8b8] ;  /* 0x00022e00ff047b82 */ /* 0x000e620000000800 */
[C---:B------:R-:W-:Y:S01]  /*162f0*/  IADD3 R8, -R3.reuse, RZ, RZ ;  /* 0x000000ff03087210 */ /* 0x040fe20007ffe1ff */
[----:B------:R-:W-:-:S04]  /*16300*/  IMAD R12, R3, UR21, R12 ;  /* 0x00000015030c7c24 */ /* 0x000fc8000f8e020c */
[----:B--2---:R-:W-:Y:S02]  /*16310*/  IMAD R13, R8, R5, R13 ;  /* 0x00000005080d7224 */ /* 0x004fe400078e020d */
[----:B------:R-:W2:Y:S01]  /*16320*/  LDC R2, c[0x0][0x8a8] ;  /* 0x00022a00ff027b82 */ /* 0x000ea20000000800 */
[----:B-1----:R-:W-:Y:S02]  /*16330*/  IMAD R4, R12, R4, R7 ;  /* 0x000000040c047224 */ /* 0x002fe400078e0207 */
[----:B--2---:R-:W-:-:S05]  /*16340*/  IMAD R13, R13, R2, R11 ;  /* 0x000000020d0d7224 */ /* 0x004fca00078e020b */
[----:B------:R-:W-:Y:S02]  /*16350*/  SEL R3, R13, R4, !P2 ;  /* 0x000000040d037207 */ /* 0x000fe40005000000 */
[----:B------:R-:W-:Y:S01]  /*16360*/  SEL R2, R4, R13, !P2 ;  /* 0x0000000d04027207 */ /* 0x000fe20005000000 */
[----:B------:R-:W-:-:S07]  /*16370*/  IMAD.MOV.U32 R4, RZ, RZ, 0x1 ;  /* 0x00000001ff047424 */ /* 0x000fce00078e00ff */
.L_x_345:
[----:B------:R-:W-:-:S13]  /*16380*/  LOP3.LUT P0, RZ, R4, 0xff, RZ, 0xc0, !PT ;  /* 0x000000ff04ff7812 */ /* 0x000fda000780c0ff */
[----:B------:R-:W-:Y:S05]  /*16390*/  @P0 BRA `(.L_x_348) ;  /* 0xffffffdc00ec0947 */ /* 0x000fea000383ffff */
.L_x_244:
[----:B------:R-:W-:-:S13]  /*163a0*/  ELECT P0, URZ, PT ;  /* 0x00000000003f782f */ /* 0x000fda0003800000 */
[----:B------:R-:W-:Y:S05]  /*163b0*/  @!P0 BRA `(.L_x_13) ;  /* 0x0000001000508947 */ /* 0x000fea0003800000 */
[----:B------:R-:W4:Y:S02]  /*163c0*/  LDL.LU R4, [R1+0x218] ;  /* 0x0002180001047983 */ /* 0x000f240000300800 */
[----:B----4-:R-:W-:-:S04]  /*163d0*/  LOP3.LUT R0, R4, 0x2, RZ, 0xfc, !PT ;  /* 0x0000000204007812 */ /* 0x010fc800078efcff */
[----:B------:R-:W-:-:S13]  /*163e0*/  ISETP.NE.AND P1, PT, R0, 0x3, PT ;  /* 0x000000030000780c */ /* 0x000fda0003f25270 */
[----:B------:R-:W-:Y:S05]  /*163f0*/  @!P1 BRA `(.L_x_349) ;  /* 0x0000000000049947 */ /* 0x000fea0003800000 */
[----:B--2---:R-:W-:Y:S01]  /*16400*/  BPT.TRAP 0x1 ;  /* 0x000000040000795c */ /* 0x004fe20000300000 */
.L_x_349:
[----:B------:R-:W-:Y:S01]  /*16410*/  MOV R0, 0x400 ;  /* 0x0000040000007802 */ /* 0x000fe20000000f00 */
[----:B------:R-:W-:Y:S01]  /*16420*/  IMAD.MOV.U32 R2, RZ, RZ, 0x1 ;  /* 0x00000001ff027424 */ /* 0x000fe200078e00ff */
[----:B--2---:R-:W-:-:S04]  /*16430*/  MOV R3, UR37 ;  /* 0x0000002500037c02 */ /* 0x004fc80008000f00 */
[----:B------:R-:W-:Y:S02]  /*16440*/  LEA R0, R3, R0, 0x18 ;  /* 0x0000000003007211 */ /* 0x000fe400078ec0ff */
[----:B------:R-:W-:-:S04]  /*16450*/  SHF.L.U32 R3, R2, 0x1f, RZ ;  /* 0x0000001f02037819 */ /* 0x000fc800000006ff */
[----:B------:R-:W2:Y:S02]  /*16460*/  SYNCS.PHASECHK.TRANS64.TRYWAIT P0, [R0+URZ+0x50], R3 ;  /* 0x00005003000075a7 */ /* 0x000ea4000800017f */
[----:B--2---:R-:W-:Y:S05]  /*16470*/  @!P0 BRA `(.L_x_350) ;  /* 0x0000001c00308947 */ /* 0x004fea0003800000 */
.L_x_406:
[----:B------:R-:W-:Y:S05]  /*16480*/  @!P1 BRA `(.L_x_351) ;  /* 0x0000000000049947 */ /* 0x000fea0003800000 */
[----:B------:R-:W-:Y:S01]  /*16490*/  BPT.TRAP 0x1 ;  /* 0x000000040000795c */ /* 0x000fe20000300000 */
.L_x_351:
[----:B------:R-:W4:Y:S02]  /*164a0*/  SYNCS.PHASECHK.TRANS64.TRYWAIT P0, [R0+URZ+0x58], R3 ;  /* 0x00005803000075a7 */ /* 0x000f24000800017f */
[----:B----4-:R-:W-:Y:S05]  /*164b0*/  @!P0 BRA `(.L_x_352) ;  /* 0x0000001c00348947 */ /* 0x010fea0003800000 */
.L_x_407:
[----:B------:R-:W-:Y:S05]  /*164c0*/  @!P1 BRA `(.L_x_353) ;  /* 0x0000000000049947 */ /* 0x000fea0003800000 */
[----:B------:R-:W-:Y:S01]  /*164d0*/  BPT.TRAP 0x1 ;  /* 0x000000040000795c */ /* 0x000fe20000300000 */
.L_x_353:
[----:B------:R-:W1:Y:S02]  /*164e0*/  SYNCS.PHASECHK.TRANS64.TRYWAIT P0, [R0+URZ+0x60], R3 ;  /* 0x00006003000075a7 */ /* 0x000e64000800017f */
[----:B-1----:R-:W-:Y:S05]  /*164f0*/  @!P0 BRA `(.L_x_354) ;  /* 0x0000001c00388947 */ /* 0x002fea0003800000 */
.L_x_408:
[----:B------:R-:W-:Y:S05]  /*16500*/  @!P1 BRA `(.L_x_355) ;  /* 0x0000000000049947 */ /* 0x000fea0003800000 */
[----:B------:R-:W-:Y:S01]  /*16510*/  BPT.TRAP 0x1 ;  /* 0x000000040000795c */ /* 0x000fe20000300000 */
.L_x_355:
[----:B--2-4-:R-:W-:-:S04]  /*16520*/  MOV R3, 0x1 ;  /* 0x0000000100037802 */ /* 0x014fc80000000f00 */
[----:B------:R-:W-:-:S07]  /*16530*/  SHF.L.U32 R3, R3, 0x1f, RZ ;  /* 0x0000001f03037819 */ /* 0x000fce00000006ff */
.L_x_356:
[----:B-1----:R1:W2:Y:S02]  /*16540*/  SYNCS.PHASECHK.TRANS64.TRYWAIT P0, [R0+URZ+0x68], R3 ;  /* 0x00006803000075a7 */ /* 0x0022a4000800017f */
[----:B--2---:R-:W-:Y:S05]  /*16550*/  @!P0 NANOSLEEP.SYNCS 0x989680 ;  /* 0x009896800000895d */ /* 0x004fea0003900000 */
[----:B------:R-:W2:Y:S02]  /*16560*/  @!P0 SYNCS.PHASECHK.TRANS64 P0, [R0+URZ+0x68], R3 ;  /* 0x00006803000085a7 */ /* 0x000ea4000800007f */
[----:B--2---:R-:W-:Y:S05]  /*16570*/  @P0 BRA `(.L_x_13) ;  /* 0x0000000c00e00947 */ /* 0x004fea0003800000 */
[----:B------:R-:W-:Y:S05]  /*16580*/  BRA `(.L_x_356) ;  /* 0xfffffffc00ec7947 */ /* 0x000fea000383ffff */
.L_x_239:
[----:B------:R-:W-:Y:S01]  /*16590*/  LOP3.LUT P0, RZ, R5, 0xff, RZ, 0xc0, !PT ;  /* 0x000000ff05ff7812 */ /* 0x000fe2000780c0ff */
[----:B------:R-:W-:Y:S01]  /*165a0*/  IMAD.MOV.U32 R0, RZ, RZ, 0x1 ;  /* 0x00000001ff007424 */ /* 0x000fe200078e00ff */
[----:B------:R-:W-:-:S11]  /*165b0*/  MOV R6, RZ ;  /* 0x000000ff00067202 */ /* 0x000fd60000000f00 */
[----:B------:R-:W-:Y:S05]  /*165c0*/  @!P0 BRA `(.L_x_357) ;  /* 0x0000000c00388947 */ /* 0x000fea0003800000 */
[----:B------:R-:W3:Y:S01]  /*165d0*/  LDL R4, [R1+0x20c] ;  /* 0x00020c0001047983 */ /* 0x000ee20000100800 */
[----:B------:R-:W1:Y:S01]  /*165e0*/  LDC R0, c[0x0][0x28c] ;  /* 0x0000a300ff007b82 */ /* 0x000e620000000800 */
[----:B------:R-:W-:Y:S01]  /*165f0*/  ULDC UR7, c[0x0][0x900] ;  /* 0x0002400000077ab9 */ /* 0x000fe20000000800 */
[----:B------:R-:W-:Y:S01]  /*16600*/  UMOV UR8, 0xffffffff ;  /* 0xffffffff00087882 */ /* 0x000fe20000000000 */
[----:B------:R-:W-:Y:S01]  /*16610*/  BSSY B0, `(.L_x_357) ;  /* 0x00000c9000007945 */ /* 0x000fe20003800000 */
[----:B--2---:R-:W-:Y:S01]  /*16620*/  USHF.L.U32 UR4, UR37, 0x7, URZ ;  /* 0x0000000725047899 */ /* 0x004fe2000800063f */
[----:B------:R-:W-:Y:S01]  /*16630*/  MOV R11, 0x1 ;  /* 0x00000001000b7802 */ /* 0x000fe20000000f00 */
[----:B------:R-:W-:Y:S01]  /*16640*/  USHF.L.U32 UR5, UR37, 0xd, URZ ;  /* 0x0000000d25057899 */ /* 0x000fe2000800063f */
[----:B------:R-:W-:Y:S01]  /*16650*/  MOV R6, RZ ;  /* 0x000000ff00067202 */ /* 0x000fe20000000f00 */
[----:B------:R-:W-:Y:S01]  /*16660*/  USHF.L.U32 UR8, UR8, UR7, URZ ;  /* 0x0000000708087299 */ /* 0x000fe2000800063f */
[----:B------:R-:W-:Y:S01]  /*16670*/  ULDC UR6, c[0x0][0x8a8] ;  /* 0x00022a0000067ab9 */ /* 0x000fe20000000800 */
[----:B------:R-:W-:-:S02]  /*16680*/  ULOP3.LUT UR4, UR4, 0x80, URZ, 0xc0, !UPT ;  /* 0x0000008004047892 */ /* 0x000fc4000f8ec03f */
[----:B------:R-:W-:Y:S02]  /*16690*/  ULOP3.LUT UR5, UR5, 0x2000, URZ, 0xc0, !UPT ;  /* 0x0000200005057892 */ /* 0x000fe4000f8ec03f */
[----:B------:R-:W-:Y:S02]  /*166a0*/  UIADD3 UR17, UR6, -0x1, URZ ;  /* 0xffffffff06117890 */ /* 0x000fe4000fffe03f */
[----:B------:R-:W-:Y:S02]  /*166b0*/  USHF.L.U32 UR19, UR38, UR7, URZ ;  /* 0x0000000726137299 */ /* 0x000fe4000800063f */
[----:B------:R-:W-:Y:S01]  /*166c0*/  ULOP3.LUT UR18, URZ, UR8, URZ, 0x33, !UPT ;  /* 0x000000083f127292 */ /* 0x000fe2000f8e333f */
[----:B------:R-:W-:Y:S01]  /*166d0*/  ULDC.64 UR22, c[0x0][0x198] ;  /* 0x0000660000167ab9 */ /* 0x000fe20000000a00 */
[----:B-1----:R-:W-:-:S05]  /*166e0*/  VIADD R0, R0, 0x3f ;  /* 0x0000003f00007836 */ /* 0x002fca0000000000 */
[----:B------:R-:W-:-:S04]  /*166f0*/  SHF.R.S32.HI R5, RZ, 0x1f, R0 ;  /* 0x0000001fff057819 */ /* 0x000fc80000011400 */
[----:B------:R-:W-:Y:S01]  /*16700*/  LEA.HI R5, R5, R0, RZ, 0x6 ;  /* 0x0000000005057211 */ /* 0x000fe200078f30ff */
[----:B------:R-:W-:-:S03]  /*16710*/  IMAD.MOV.U32 R0, RZ, RZ, 0x1 ;  /* 0x00000001ff007424 */ /* 0x000fc600078e00ff */
[----:B------:R-:W-:-:S05]  /*16720*/  SHF.R.S32.HI R7, RZ, 0x6, R5 ;  /* 0x00000006ff077819 */ /* 0x000fca0000011405 */
[----:B------:R-:W-:Y:S01]  /*16730*/  VIADD R16, R7, 0x1 ;  /* 0x0000000107107836 */ /* 0x000fe20000000000 */
[----:B---3--:R-:W-:-:S07]  /*16740*/  LOP3.LUT R8, R4, 0x2, RZ, 0xfc, !PT ;  /* 0x0000000204087812 */ /* 0x008fce00078efcff */
.L_x_368:
[----:B------:R-:W-:-:S03]  /*16750*/  UMOV UR6, 0xffffffff ;  /* 0xffffffff00067882 */ /* 0x000fc60000000000 */
[----:B------:R-:W-:Y:S05]  /*16760*/  BRA.DIV UR6, `(.L_x_358) ;  /* 0x0000001a06b07947 */ /* 0x000fea000b800000 */
[----:B------:R-:W-:-:S13]  /*16770*/  ELECT P6, URZ, PT ;  /* 0x00000000003f782f */ /* 0x000fda00038c0000 */
.L_x_411:
[----:B------:R-:W1:Y:S01]  /*16780*/  LDC R4, c[0x0][0x28c] ;  /* 0x0000a300ff047b82 */ /* 0x000e620000000800 */
[----:B------:R-:W-:Y:S01]  /*16790*/  BSSY B1, `(.L_x_359) ;  /* 0x0000039000017945 */ /* 0x000fe20003800000 */
[----:B-1----:R-:W-:-:S13]  /*167a0*/  ISETP.LT.OR P6, PT, R4, 0x1, !P6 ;  /* 0x000000010400780c */ /* 0x002fda00077c1670 */
[----:B------:R-:W-:Y:S05]  /*167b0*/  @P6 BRA `(.L_x_360) ;  /* 0x0000000000d86947 */ /* 0x000fea0003800000 */
[----:B------:R-:W-:Y:S01]  /*167c0*/  SHF.L.U32 R5, R2, 0x8, RZ ;  /* 0x0000000802057819 */ /* 0x000fe200000006ff */
[----:B------:R-:W-:Y:S01]  /*167d0*/  IMAD.MOV.U32 R14, RZ, RZ, RZ ;  /* 0x000000ffff0e7224 */ /* 0x000fe200078e00ff */
[----:B------:R-:W-:Y:S01]  /*167e0*/  LEA R3, R3, UR4, 0x8 ;  /* 0x0000000403037c11 */ /* 0x000fe2000f8e40ff */
[----:B------:R-:W-:Y:S01]  /*167f0*/  IMAD.MOV.U32 R2, RZ, RZ, R0 ;  /* 0x000000ffff027224 */ /* 0x000fe200078e0000 */
[----:B------:R-:W-:Y:S02]  /*16800*/  MOV R4, R16 ;  /* 0x0000001000047202 */ /* 0x000fe40000000f00 */
[----:B------:R-:W-:-:S07]  /*16810*/  MOV R9, R6 ;  /* 0x0000000600097202 */ /* 0x000fce0000000f00 */
.L_x_363:
[----:B------:R-:W1:Y:S01]  /*16820*/  S2R R13, SR_CgaCtaId ;  /* 0x00000000000d7919 */ /* 0x000e620000008800 */
[----:B------:R-:W-:Y:S02]  /*16830*/  MOV R12, 0x400 ;  /* 0x00000400000c7802 */ /* 0x000fe40000000f00 */
[----:B------:R-:W-:Y:S02]  /*16840*/  SHF.L.U32 R18, R2, 0x1f, RZ ;  /* 0x0000001f02127819 */ /* 0x000fe400000006ff */
[----:B-1----:R-:W-:-:S05]  /*16850*/  LEA R12, R13, R12, 0x18 ;  /* 0x0000000c0d0c7211 */ /* 0x002fca00078ec0ff */
[----:B------:R-:W-:-:S04]  /*16860*/  IMAD R13, R9, 0x8, R12 ;  /* 0x00000008090d7824 */ /* 0x000fc800078e020c */
[----:B------:R-:W1:Y:S02]  /*16870*/  SYNCS.PHASECHK.TRANS64.TRYWAIT P0, [R13+URZ+0x18], R18 ;  /* 0x000018120d0075a7 */ /* 0x000e64000800017f */
[----:B-1----:R-:W-:Y:S05]  /*16880*/  @!P0 BRA `(.L_x_361) ;  /* 0x0000001800888947 */ /* 0x002fea0003800000 */
.L_x_412:
[----:B------:R-:W2:Y:S02]  /*16890*/  S2R R15, SR_TID.X ;  /* 0x00000000000f7919 */ /* 0x000ea40000002100 */
[----:B--2---:R-:W-:Y:S02]  /*168a0*/  LOP3.LUT P0, RZ, R15, 0x7f, RZ, 0xc0, !PT ;  /* 0x0000007f0fff7812 */ /* 0x004fe4000780c0ff */
[----:B------:R-:W-:-:S11]  /*168b0*/  PRMT R15, R8, 0x9910, RZ ;  /* 0x00009910080f7816 */ /* 0x000fd600000000ff */
[----:B-1----:R-:W1:Y:S02]  /*168c0*/  @!P0 LDC R18, c[0x0][0x500] ;  /* 0x00014000ff128b82 */ /* 0x002e640000000800 */
[----:B-1----:R1:W-:Y:S01]  /*168d0*/  @!P0 SYNCS.ARRIVE.TRANS64 RZ, [R13+URZ], R18 ;  /* 0x000000120dff89a7 */ /* 0x0023e2000800003f */
[----:B------:R-:W-:-:S13]  /*168e0*/  ISETP.NE.AND P0, PT, R15, 0x2, PT ;  /* 0x000000020f00780c */ /* 0x000fda0003f05270 */
[----:B-1----:R-:W-:Y:S05]  /*168f0*/  @P0 BRA `(.L_x_362) ;  /* 0x0000000000040947 */ /* 0x002fea0003800000 */
[----:B------:R-:W-:Y:S01]  /*16900*/  BPT.TRAP 0x1 ;  /* 0x000000040000795c */ /* 0x000fe20000300000 */
.L_x_362:
[----:B------:R-:W-:Y:S01]  /*16910*/  R2UR UR9, R13 ;  /* 0x000000000d0972ca */ /* 0x000fe200000e0000 */
[----:B------:R-:W-:Y:S01]  /*16920*/  UIADD3 UR6, UP0, UR22, 0xf0, URZ ;  /* 0x000000f016067890 */ /* 0x000fe2000ff1e03f */
[-C--:B------:R-:W-:Y:S01]  /*16930*/  LEA R13, R9, R12.reuse, 0xf ;  /* 0x0000000c090d7211 */ /* 0x080fe200078e78ff */
[----:B------:R-:W-:Y:S01]  /*16940*/  UIADD3 UR24, UP1, UR22, 0x1f0, URZ ;  /* 0x000001f016187890 */ /* 0x000fe2000ff3e03f */
[----:B------:R-:W-:Y:S01]  /*16950*/  R2UR UR11, R5 ;  /* 0x00000000050b72ca */ /* 0x000fe200000e0000 */
[----:B------:R-:W-:Y:S01]  /*16960*/  UMOV UR14, 0x0 ;  /* 0x00000000000e7882 */ /* 0x000fe20000000000 */
[----:B------:R-:W-:Y:S01]  /*16970*/  R2UR UR7, R13 ;  /* 0x000000000d0772ca */ /* 0x000fe200000e0000 */
[----:B------:R-:W-:Y:S01]  /*16980*/  UIADD3.X UR25, URZ, UR23, URZ, UP1, !UPT ;  /* 0x000000173f197290 */ /* 0x000fe20008ffe43f */
[C---:B------:R-:W-:Y:S01]  /*16990*/  LEA R13, R9.reuse, UR5, 0xe ;  /* 0x00000005090d7c11 */ /* 0x040fe2000f8e70ff */
[----:B------:R-:W-:Y:S01]  /*169a0*/  VIADD R9, R9, 0x1 ;  /* 0x0000000109097836 */ /* 0x000fe20000000000 */
[----:B------:R-:W-:Y:S01]  /*169b0*/  R2UR UR10, R14 ;  /* 0x000000000e0a72ca */ /* 0x000fe200000e0000 */
[----:B------:R-:W-:Y:S01]  /*169c0*/  UMOV UR15, 0x10000000 ;  /* 0x10000000000f7882 */ /* 0x000fe20000000000 */
[----:B------:R-:W-:Y:S01]  /*169d0*/  LEA R13, R13, R12, 0x1 ;  /* 0x0000000c0d0d7211 */ /* 0x000fe200078e08ff */
[----:B------:R-:W-:Y:S01]  /*169e0*/  UMOV UR21, 0x30000 ;  /* 0x0003000000157882 */ /* 0x000fe20000000000 */
[----:B------:R-:W-:-:S02]  /*169f0*/  R2UR UR12, R10 ;  /* 0x000000000a0c72ca */ /* 0x000fc400000e0000 */
[----:B------:R-:W-:Y:S02]  /*16a00*/  R2UR UR8, R13 ;  /* 0x000000000d0872ca */ /* 0x000fe400000e0000 */
[----:B------:R-:W-:Y:S01]  /*16a10*/  IADD3 R4, R4, -0x1, RZ ;  /* 0xffffffff04047810 */ /* 0x000fe20007ffe0ff */
[----:B------:R-:W-:Y:S01]  /*16a20*/  UIADD3 UR13, UR7, 0x8400, URZ ;  /* 0x00008400070d7890 */ /* 0x000fe2000fffe03f */
[----:B------:R-:W-:Y:S01]  /*16a30*/  R2UR UR20, R3 ;  /* 0x00000000031472ca */ /* 0x000fe200000e0000 */
[----:B------:R-:W-:Y:S01]  /*16a40*/  UIADD3.X UR7, URZ, UR23, URZ, UP0, !UPT ;  /* 0x000000173f077290 */ /* 0x000fe200087fe43f */
[----:B------:R-:W-:Y:S02]  /*16a50*/  ISETP.GT.AND P1, PT, R4, 0x1, PT ;  /* 0x000000010400780c */ /* 0x000fe40003f24270 */
[----:B------:R-:W-:Y:S02]  /*16a60*/  ISETP.NE.AND P0, PT, R9, 0x3, PT ;  /* 0x000000030900780c */ /* 0x000fe40003f05270 */
[----:B------:R-:W-:-:S02]  /*16a70*/  IADD3 R14, R14, 0x40, RZ ;  /* 0x000000400e0e7810 */ /* 0x000fc40007ffe0ff */
[----:B------:R-:W-:Y:S01]  /*16a80*/  SEL R13, RZ, 0x1, P0 ;  /* 0x00000001ff0d7807 */ /* 0x000fe20000000000 */
[----:B------:R-:W-:Y:S01]  /*16a90*/  UIADD3 UR16, UR8, 0x20400, URZ ;  /* 0x0002040008107890 */ /* 0x000fe2000fffe03f */
[----:B------:R-:W-:Y:S02]  /*16aa0*/  SEL R9, R9, RZ, P0 ;  /* 0x000000ff09097207 */ /* 0x000fe40000000000 */
[----:B------:R-:W-:Y:S01]  /*16ab0*/  UMOV UR8, UR13 ;  /* 0x0000000d00087c82 */ /* 0x000fe20008000000 */
[----:B------:R-:W-:Y:S01]  /*16ac0*/  LOP3.LUT R2, R2, R13, RZ, 0x3c, !PT ;  /* 0x0000000d02027212 */ /* 0x000fe200078e3cff */
[----:B------:R1:W-:Y:S02]  /*16ad0*/  UTMALDG.3D [UR8], [UR6], desc[UR14] ;  /* 0x00000e08060075b4 */ /* 0x0003e40008011000 */
[----:B-1----:R-:W-:Y:S01]  /*16ae0*/  UMOV UR8, UR16 ;  /* 0x0000001000087c82 */ /* 0x002fe20008000000 */
[----:B------:R-:W-:Y:S02]  /*16af0*/  UMOV UR11, UR20 ;  /* 0x00000014000b7c82 */ /* 0x000fe40008000000 */
[----:B------:R1:W-:Y:S02]  /*16b00*/  UTMALDG.3D.MULTICAST [UR8], [UR24], UR21, desc[UR14] ;  /* 0x00000e08180073b4 */ /* 0x0003e40008011815 */
[----:B-1----:R-:W-:Y:S05]  /*16b10*/  @P1 BRA `(.L_x_363) ;  /* 0xfffffffc00401947 */ /* 0x002fea000383ffff */
.L_x_360:
[----:B------:R-:W-:Y:S05]  /*16b20*/  BSYNC B1 ;  /* 0x0000000000017941 */ /* 0x000fea0003800000 */
.L_x_359:
[----:B------:R-:W2:Y:S01]  /*16b30*/  LDL.LU R15, [R1+0x208] ;  /* 0x00020800010f7983 */ /* 0x000ea20000300800 */
[----:B------:R-:W-:Y:S01]  /*16b40*/  LOP3.LUT P0, RZ, R11, 0xff, RZ, 0xc0, !PT ;  /* 0x000000ff0bff7812 */ /* 0x000fe2000780c0ff */
[C---:B------:R-:W-:Y:S01]  /*16b50*/  IMAD.IADD R6, R7.reuse, 0x1, R6 ;  /* 0x0000000107067824 */ /* 0x040fe200078e0206 */
[----:B------:R-:W-:Y:S01]  /*16b60*/  ULDC.64 UR6, c[0x0][0x8f8] ;  /* 0x00023e0000067ab9 */ /* 0x000fe20000000a00 */
[----:B------:R-:W3:Y:S01]  /*16b70*/  LDL.LU R12, [R1+0x204] ;  /* 0x00020400010c7983 */ /* 0x000ee20000300800 */
[----:B------:R-:W-:Y:S01]  /*16b80*/  ISETP.GE.U32.AND P1, PT, R7, 0x3, PT ;  /* 0x000000030700780c */ /* 0x000fe20003f26070 */
[----:B------:R-:W-:Y:S01]  /*16b90*/  BSSY B1, `(.L_x_364) ;  /* 0x000006e000017945 */ /* 0x000fe20003800000 */
[----:B------:R-:W-:Y:S01]  /*16ba0*/  IMAD.MOV.U32 R10, RZ, RZ, -0x1 ;  /* 0xffffffffff0a7424 */ /* 0x000fe200078e00ff */
[----:B------:R-:W-:Y:S02]  /*16bb0*/  PRMT R4, RZ, 0x7610, R4 ;  /* 0x00007610ff047816 */ /* 0x000fe40000000004 */
[----:B------:R-:W-:-:S04]  /*16bc0*/  PRMT R11, RZ, 0x7610, R11 ;  /* 0x00007610ff0b7816 */ /* 0x000fc8000000000b */
[----:B------:R-:W1:Y:S01]  /*16bd0*/  @P0 S2R R3, SR_CgaCtaId ;  /* 0x0000000000030919 */ /* 0x000e620000008800 */
[----:B------:R-:W-:-:S04]  /*16be0*/  @P0 MOV R2, 0x400 ;  /* 0x0000040000020802 */ /* 0x000fc80000000f00 */
[----:B-1----:R-:W-:-:S04]  /*16bf0*/  @P0 LEA R2, R3, R2, 0x18 ;  /* 0x0000000203020211 */ /* 0x002fc800078ec0ff */
[----:B------:R1:W-:Y:S01]  /*16c00*/  @P0 SYNCS.ARRIVE.TRANS64.A1T0 RZ, [R2+URZ+0x78], RZ ;  /* 0x000078ff02ff09a7 */ /* 0x0003e2000810003f */
[----:B------:R-:W-:-:S04]  /*16c10*/  ISETP.GT.U32.AND P0, PT, R6, 0x2, PT ;  /* 0x000000020600780c */ /* 0x000fc80003f04070 */
[----:B------:R-:W-:Y:S01]  /*16c20*/  ISETP.LT.U32.AND P0, PT, R7, 0x3, P0 ;  /* 0x000000030700780c */ /* 0x000fe20000701070 */
[----:B-1----:R-:W-:Y:S01]  /*16c30*/  IMAD.WIDE.U32 R2, R6, -0x55555555, RZ ;  /* 0xaaaaaaab06027825 */ /* 0x002fe200078e00ff */
[----:B------:R-:W-:-:S04]  /*16c40*/  MOV R2, 0xffffffff ;  /* 0xffffffff00027802 */ /* 0x000fc80000000f00 */
[----:B------:R-:W-:Y:S02]  /*16c50*/  SHF.R.U32.HI R5, RZ, 0x1, R3 ;  /* 0x00000001ff057819 */ /* 0x000fe40000011603 */
[----:B------:R-:W-:-:S03]  /*16c60*/  SEL R3, RZ, 0x1, !P0 ;  /* 0x00000001ff037807 */ /* 0x000fc60004000000 */
[----:B------:R-:W-:Y:S01]  /*16c70*/  IMAD R6, R5, -0x3, R6 ;  /* 0xfffffffd05067824 */ /* 0x000fe200078e0206 */
[----:B------:R-:W-:Y:S02]  /*16c80*/  LOP3.LUT R0, R0, R3, RZ, 0x3c, !PT ;  /* 0x0000000300007212 */ /* 0x000fe400078e3cff */
[----:B------:R-:W-:Y:S02]  /*16c90*/  MOV R3, 0xffffffff ;  /* 0xffffffff00037802 */ /* 0x000fe40000000f00 */
[----:B------:R-:W-:Y:S02]  /*16ca0*/  @P1 LOP3.LUT R0, R0, 0x1, R5, 0x78, !PT ;  /* 0x0000000100001812 */ /* 0x000fe400078e7805 */
[----:B---3--:R-:W-:-:S04]  /*16cb0*/  IADD3 R12, P0, R12, UR46, RZ ;  /* 0x0000002e0c0c7c10 */ /* 0x008fc8000ff1e0ff */
[----:B--2---:R-:W-:Y:S01]  /*16cc0*/  IADD3.X R15, R15, UR39, RZ, P0, !PT ;  /* 0x000000270f0f7c10 */ /* 0x004fe200087fe4ff */
        /* <DEDUP_REMOVED lines=8> */
[----:B------:R-:W-:Y:S01]  /*16d50*/  ULDC UR9, c[0x0][0x8d8] ;  /* 0x0002360000097ab9 */ /* 0x000fe20000000800 */
[----:B------:R-:W3:Y:S05]  /*16d60*/  S2R R2, SR_CTAID.Y ;  /* 0x0000000000027919 */ /* 0x000eea0000002600 */
[----:B------:R-:W4:Y:S08]  /*16d70*/  LDC R4, c[0x0][0x144] ;  /* 0x00005100ff047b82 */ /* 0x000f300000000800 */
[----:B------:R-:W5:Y:S01]  /*16d80*/  LDC R13, c[0x0][0x148] ;  /* 0x00005200ff0d7b82 */ /* 0x000f620000000800 */
[----:B--2---:R-:W-:-:S02]  /*16d90*/  ISETP.NE.AND P2, PT, R17, 0x1, PT ;  /* 0x000000011100780c */ /* 0x004fc40003f45270 */
[----:B-1----:R-:W-:Y:S02]  /*16da0*/  I2FP.F32.U32 R3, R9 ;  /* 0x0000000900037245 */ /* 0x002fe40000201000 */
[----:B---3--:R-:W-:-:S03]  /*16db0*/  I2FP.F32.U32 R5, R2 ;  /* 0x0000000200057245 */ /* 0x008fc60000201000 */
[----:B------:R-:W-:Y:S01]  /*16dc0*/  FMUL R3, R3, UR6 ;  /* 0x0000000603037c20 */ /* 0x000fe20008400000 */
[----:B------:R-:W-:Y:S02]  /*16dd0*/  ULDC UR6, c[0x0][0x154] ;  /* 0x0000550000067ab9 */ /* 0x000fe40000000800 */
[----:B------:R-:W-:Y:S01]  /*16de0*/  FMUL R10, R5, UR6 ;  /* 0x00000006050a7c20 */ /* 0x000fe20008400000 */
[----:B------:R-:W-:Y:S02]  /*16df0*/  ULDC.64 UR6, c[0x0][0x8d0] ;  /* 0x0002340000067ab9 */ /* 0x000fe40000000a00 */
[----:B------:R-:W1:Y:S01]  /*16e00*/  F2I.U32.TRUNC.NTZ R3, R3 ;  /* 0x0000000300037305 */ /* 0x000e62000020f000 */
[----:B------:R-:W-:-:S04]  /*16e10*/  ISETP.NE.U32.AND P0, PT, RZ, UR6, PT ;  /* 0x00000006ff007c0c */ /* 0x000fc8000bf05070 */
[----:B------:R-:W-:-:S03]  /*16e20*/  ISETP.NE.AND.EX P0, PT, RZ, UR7, PT, P0 ;  /* 0x00000007ff007c0c */ /* 0x000fc6000bf05300 */
[----:B------:R-:W2:Y:S01]  /*16e30*/  F2I.U32.TRUNC.NTZ R10, R10 ;  /* 0x0000000a000a7305 */ /* 0x000ea2000020f000 */
[----:B-1----:R-:W-:Y:S02]  /*16e40*/  IADD3 R5, -R3, RZ, RZ ;  /* 0x000000ff03057210 */ /* 0x002fe40007ffe1ff */
[----:B------:R-:W-:-:S03]  /*16e50*/  MOV R3, R15 ;  /* 0x0000000f00037202 */ /* 0x000fc60000000f00 */
[----:B----4-:R-:W-:Y:S01]  /*16e60*/  IMAD R9, R4, R5, R9 ;  /* 0x0000000504097224 */ /* 0x010fe200078e0209 */
[----:B--2---:R-:W-:-:S05]  /*16e70*/  IADD3 R4, -R10, RZ, RZ ;  /* 0x000000ff0a047210 */ /* 0x004fca0007ffe1ff */
[----:B-----5:R-:W-:Y:S02]  /*16e80*/  @P2 IMAD R9, R13, R4, R2 ;  /* 0x000000040d092224 */ /* 0x020fe400078e0202 */
[----:B------:R-:W-:Y:S01]  /*16e90*/  IMAD.MOV.U32 R2, RZ, RZ, R12 ;  /* 0x000000ffff027224 */ /* 0x000fe200078e000c */
[----:B------:R-:W-:Y:S06]  /*16ea0*/  @!P0 BRA `(.L_x_366) ;  /* 0x0000000000288947 */ /* 0x000fec0003800000 */
[----:B------:R-:W-:Y:S02]  /*16eb0*/  ULDC UR8, c[0x0][0x8dc] ;  /* 0x0002370000087ab9 */ /* 0x000fe40000000800 */
[----:B------:R-:W-:-:S04]  /*16ec0*/  IADD3 R3, P0, R12, UR8, RZ ;  /* 0x000000080c037c10 */ /* 0x000fc8000ff1e0ff */
[----:B------:R-:W-:-:S05]  /*16ed0*/  IADD3.X R13, RZ, R15, RZ, P0, !PT ;  /* 0x0000000fff0d7210 */ /* 0x000fca00007fe4ff */
[----:B------:R-:W-:-:S04]  /*16ee0*/  IMAD.WIDE.U32 R4, R13, UR6, RZ ;  /* 0x000000060d047c25 */ /* 0x000fc8000f8e00ff */
[----:B------:R-:W-:-:S04]  /*16ef0*/  IMAD.WIDE.U32 R4, P0, R3, UR7, R4 ;  /* 0x0000000703047c25 */ /* 0x000fc8000f800004 */
[----:B------:R-:W-:Y:S01]  /*16f00*/  IMAD.WIDE.U32 R2, R3, UR6, RZ ;  /* 0x0000000603027c25 */ /* 0x000fe2000f8e00ff */
[----:B------:R-:W-:-:S04]  /*16f10*/  MOV R2, R5 ;  /* 0x0000000500027202 */ /* 0x000fc80000000f00 */
[----:B------:R-:W-:Y:S01]  /*16f20*/  IADD3 RZ, P1, R3, R4, RZ ;  /* 0x0000000403ff7210 */ /* 0x000fe20007f3e0ff */
[----:B------:R-:W-:-:S04]  /*16f30*/  IMAD.X R3, RZ, RZ, RZ, P0 ;  /* 0x000000ffff037224 */ /* 0x000fc800000e06ff */
[----:B------:R-:W-:-:S08]  /*16f40*/  IMAD.WIDE.U32.X R2, R13, UR7, R2, P1 ;  /* 0x000000070d027c25 */ /* 0x000fd000088e0402 */
.L_x_366:
[--C-:B------:R-:W-:Y:S01]  /*16f50*/  SHF.R.U64 R10, R2, UR9, R3.reuse ;  /* 0x00000009020a7c19 */ /* 0x100fe20008001203 */
[----:B------:R-:W-:Y:S01]  /*16f60*/  ULDC.64 UR6, c[0x0][0x8c8] ;  /* 0x0002320000067ab9 */ /* 0x000fe20000000a00 */
[----:B------:R-:W-:Y:S01]  /*16f70*/  SHF.R.U32.HI R2, RZ, UR9, R3 ;  /* 0x00000009ff027c19 */ /* 0x000fe20008011603 */
[----:B------:R-:W-:Y:S01]  /*16f80*/  ULDC.64 UR8, c[0x0][0x8e8] ;  /* 0x00023a0000087ab9 */ /* 0x000fe20000000a00 */
[----:B------:R-:W-:Y:S02]  /*16f90*/  IADD3 R13, P0, RZ, -R10, RZ ;  /* 0x8000000aff0d7210 */ /* 0x000fe40007f1e0ff */
[----:B------:R-:W-:Y:S02]  /*16fa0*/  MOV R3, R15 ;  /* 0x0000000f00037202 */ /* 0x000fe40000000f00 */
[----:B------:R-:W-:Y:S02]  /*16fb0*/  IADD3.X R2, RZ, ~R2, RZ, P0, !PT ;  /* 0x80000002ff027210 */ /* 0x000fe400007fe4ff */
[----:B------:R-:W-:-:S03]  /*16fc0*/  ISETP.NE.U32.AND P0, PT, RZ, UR8, PT ;  /* 0x00000008ff007c0c */ /* 0x000fc6000bf05070 */
[----:B------:R-:W-:Y:S01]  /*16fd0*/  IMAD R2, R2, UR6, RZ ;  /* 0x0000000602027c24 */ /* 0x000fe2000f8e02ff */
[----:B------:R-:W-:-:S03]  /*16fe0*/  ISETP.NE.AND.EX P0, PT, RZ, UR9, PT, P0 ;  /* 0x00000009ff007c0c */ /* 0x000fc6000bf05300 */
[----:B------:R-:W-:Y:S02]  /*16ff0*/  IMAD R5, R13, UR7, R2 ;  /* 0x000000070d057c24 */ /* 0x000fe4000f8e0202 */
[----:B------:R-:W-:-:S04]  /*17000*/  IMAD.MOV.U32 R2, RZ, RZ, R12 ;  /* 0x000000ffff027224 */ /* 0x000fc800078e000c */
[----:B------:R-:W-:Y:S01]  /*17010*/  IMAD.WIDE.U32 R2, R13, UR6, R2 ;  /* 0x000000060d027c25 */ /* 0x000fe2000f8e0002 */
[----:B------:R-:W-:-:S04]  /*17020*/  ULDC UR6, c[0x0][0x8c0] ;  /* 0x0002300000067ab9 */ /* 0x000fc80000000800 */
[----:B------:R-:W-:-:S04]  /*17030*/  IADD3 R3, R3, R5, RZ ;  /* 0x0000000503037210 */ /* 0x000fc80007ffe0ff */
[--C-:B------:R-:W-:Y:S02]  /*17040*/  SHF.R.U64 R12, R2, UR6, R3.reuse ;  /* 0x00000006020c7c19 */ /* 0x100fe40008001203 */
[----:B------:R-:W-:Y:S01]  /*17050*/  SHF.R.U32.HI R3, RZ, UR6, R3 ;  /* 0x00000006ff037c19 */ /* 0x000fe20008011603 */
[----:B------:R-:W-:-:S03]  /*17060*/  ULDC UR6, c[0x0][0x8b0] ;  /* 0x00022c0000067ab9 */ /* 0x000fc60000000800 */
[--C-:B------:R-:W-:Y:S02]  /*17070*/  SHF.R.U64 R13, R12, UR6, R3.reuse ;  /* 0x000000060c0d7c19 */ /* 0x100fe40008001203 */
[----:B------:R-:W-:Y:S01]  /*17080*/  SHF.R.U32.HI R2, RZ, UR6, R3 ;  /* 0x00000006ff027c19 */ /* 0x000fe20008011603 */
[----:B------:R-:W-:-:S03]  /*17090*/  ULDC UR6, c[0x0][0x900] ;  /* 0x0002400000067ab9 */ /* 0x000fc60000000800 */
[--C-:B------:R-:W-:Y:S02]  /*170a0*/  SHF.R.U64 R14, R13, UR6, R2.reuse ;  /* 0x000000060d0e7c19 */ /* 0x100fe40008001202 */
[----:B------:R-:W-:-:S03]  /*170b0*/  SHF.R.U32.HI R3, RZ, UR6, R2 ;  /* 0x00000006ff037c19 */ /* 0x000fc60008011602 */
[----:B------:R-:W-:Y:S01]  /*170c0*/  IMAD.MOV.U32 R2, RZ, RZ, R14 ;  /* 0x000000ffff027224 */ /* 0x000fe200078e000e */
[----:B------:R-:W-:Y:S06]  /*170d0*/  @!P0 BRA `(.L_x_367) ;  /* 0x0000000000288947 */ /* 0x000fec0003800000 */
[----:B------:R-:W-:Y:S02]  /*170e0*/  ULDC UR6, c[0x0][0x8f4] ;  /* 0x00023d0000067ab9 */ /* 0x000fe40000000800 */
[----:B------:R-:W-:-:S04]  /*170f0*/  IADD3 R2, P0, R14, UR6, RZ ;  /* 0x000000060e027c10 */ /* 0x000fc8000ff1e0ff */
[----:B------:R-:W-:-:S05]  /*17100*/  IADD3.X R15, RZ, R3, RZ, P0, !PT ;  /* 0x00000003ff0f7210 */ /* 0x000fca00007fe4ff */
[----:B------:R-:W-:-:S04]  /*17110*/  IMAD.WIDE.U32 R4, R15, UR8, RZ ;  /* 0x000000080f047c25 */ /* 0x000fc8000f8e00ff */
[----:B------:R-:W-:-:S04]  /*17120*/  IMAD.WIDE.U32 R4, P0, R2, UR9, R4 ;  /* 0x0000000902047c25 */ /* 0x000fc8000f800004 */
[----:B------:R-:W-:-:S04]  /*17130*/  IMAD.WIDE.U32 R2, R2, UR8, RZ ;  /* 0x0000000802027c25 */ /* 0x000fc8000f8e00ff */
[----:B------:R-:W-:Y:S01]  /*17140*/  IMAD.MOV.U32 R2, RZ, RZ, R5 ;  /* 0x000000ffff027224 */ /* 0x000fe200078e0005 */
[----:B------:R-:W-:Y:S02]  /*17150*/  IADD3 RZ, P1, R3, R4, RZ ;  /* 0x0000000403ff7210 */ /* 0x000fe40007f3e0ff */
[----:B------:R-:W-:-:S03]  /*17160*/  IADD3.X R3, RZ, RZ, RZ, P0, !PT ;  /* 0x000000ffff037210 */ /* 0x000fc600007fe4ff */
[----:B------:R-:W-:-:S08]  /*17170*/  IMAD.WIDE.U32.X R2, R15, UR9, R2, P1 ;  /* 0x000000090f027c25 */ /* 0x000fd000088e0402 */
.L_x_367:
[----:B------:R-:W-:Y:S01]  /*17180*/  ULDC UR6, c[0x0][0x8f0] ;  /* 0x00023c0000067ab9 */ /* 0x000fe20000000800 */
[----:B------:R-:W-:Y:S02]  /*17190*/  LOP3.LUT R13, R13, UR18, RZ, 0xc0, !PT ;  /* 0x000000120d0d7c12 */ /* 0x000fe4000f8ec0ff */
[----:B------:R-:W-:Y:S01]  /*171a0*/  SHF.R.U64 R2, R2, UR6, R3 ;  /* 0x0000000602027c19 */ /* 0x000fe20008001203 */
[----:B------:R-:W-:-:S03]  /*171b0*/  ULDC UR6, c[0x0][0x8e0] ;  /* 0x0002380000067ab9 */ /* 0x000fc60000000800 */
[C---:B------:R-:W-:Y:S01]  /*171c0*/  IADD3 R3, -R2.reuse, RZ, RZ ;  /* 0x000000ff02037210 */ /* 0x040fe20007ffe1ff */
[----:B------:R-:W-:-:S04]  /*171d0*/  IMAD R4, R2, UR19, R13 ;  /* 0x0000001302047c24 */ /* 0x000fc8000f8e020d */
[----:B------:R-:W-:Y:S01]  /*171e0*/  IMAD R14, R3, UR6, R14 ;  /* 0x00000006030e7c24 */ /* 0x000fe2000f8e020e */
[----:B------:R-:W-:Y:S01]  /*171f0*/  ULDC UR6, c[0x0][0x8b8] ;  /* 0x00022e0000067ab9 */ /* 0x000fe20000000800 */
[----:B------:R-:W-:Y:S01]  /*17200*/  LOP3.LUT R3, R12, UR17, RZ, 0xc0, !PT ;  /* 0x000000110c037c12 */ /* 0x000fe2000f8ec0ff */
[----:B------:R-:W-:Y:S01]  /*17210*/  IMAD R9, R4, UR6, R9 ;  /* 0x0000000604097c24 */ /* 0x000fe2000f8e0209 */
[----:B------:R-:W-:Y:S01]  /*17220*/  ULDC UR6, c[0x0][0x8a8] ;  /* 0x00022a0000067ab9 */ /* 0x000fe20000000800 */
[----:B------:R-:W-:Y:S02]  /*17230*/  MOV R4, 0x1 ;  /* 0x0000000100047802 */ /* 0x000fe40000000f00 */
[----:B------:R-:W-:-:S05]  /*17240*/  IMAD R14, R14, UR6, R3 ;  /* 0x000000060e0e7c24 */ /* 0x000fca000f8e0203 */
[----:B------:R-:W-:Y:S02]  /*17250*/  SEL R3, R14, R9, !P2 ;  /* 0x000000090e037207 */ /* 0x000fe40005000000 */
[----:B------:R-:W-:-:S07]  /*17260*/  SEL R2, R9, R14, !P2 ;  /* 0x0000000e09027207 */ /* 0x000fce0005000000 */
.L_x_365:
[----:B------:R-:W-:Y:S05]  /*17270*/  BSYNC B1 ;  /* 0x0000000000017941 */ /* 0x000fea0003800000 */
.L_x_364:
[----:B------:R-:W-:-:S13]  /*17280*/  LOP3.LUT P0, RZ, R4, 0xff, RZ, 0xc0, !PT ;  /* 0x000000ff04ff7812 */ /* 0x000fda000780c0ff */
[----:B------:R-:W-:Y:S05]  /*17290*/  @P0 BRA `(.L_x_368) ;  /* 0xfffffff4002c0947 */ /* 0x000fea000383ffff */
[----:B------:R-:W-:Y:S05]  /*172a0*/  BSYNC B0 ;  /* 0x0000000000007941 */ /* 0x000fea0003800000 */
.L_x_357:
[----:B------:R-:W-:-:S03]  /*172b0*/  UMOV UR6, 0xffffffff ;  /* 0xffffffff00067882 */ /* 0x000fc60000000000 */
[----:B------:R-:W-:Y:S05]  /*172c0*/  BRA.DIV UR6, `(.L_x_369) ;  /* 0x00000012060c7947 */ /* 0x000fea000b800000 */
[----:B------:R-:W-:-:S13]  /*172d0*/  ELECT P6, URZ, PT ;  /* 0x00000000003f782f */ /* 0x000fda00038c0000 */
.L_x_415:
[----:B------:R-:W-:Y:S05]  /*172e0*/  @!P6 BRA `(.L_x_13) ;  /* 0x000000000084e947 */ /* 0x000fea0003800000 */
[----:B------:R-:W3:Y:S02]  /*172f0*/  LDL.LU R2, [R1+0x20c] ;  /* 0x00020c0001027983 */ /* 0x000ee40000300800 */
[----:B---3--:R-:W-:-:S04]  /*17300*/  LOP3.LUT R2, R2, 0x2, RZ, 0xfc, !PT ;  /* 0x0000000202027812 */ /* 0x008fc800078efcff */
[----:B------:R-:W-:-:S13]  /*17310*/  ISETP.NE.AND P0, PT, R2, 0x3, PT ;  /* 0x000000030200780c */ /* 0x000fda0003f05270 */
[----:B------:R-:W-:Y:S05]  /*17320*/  @!P0 BRA `(.L_x_370) ;  /* 0x0000000000048947 */ /* 0x000fea0003800000 */
[----:B--2---:R-:W-:Y:S01]  /*17330*/  BPT.TRAP 0x1 ;  /* 0x000000040000795c */ /* 0x004fe20000300000 */
.L_x_370:
[----:B------:R-:W1:Y:S01]  /*17340*/  S2R R3, SR_CgaCtaId ;  /* 0x0000000000037919 */ /* 0x000e620000008800 */
[----:B------:R-:W-:-:S04]  /*17350*/  MOV R2, 0x400 ;  /* 0x0000040000027802 */ /* 0x000fc80000000f00 */
[----:B-1----:R-:W-:Y:S02]  /*17360*/  LEA R3, R3, R2, 0x18 ;  /* 0x0000000203037211 */ /* 0x002fe400078ec0ff */
[----:B------:R-:W-:-:S03]  /*17370*/  SHF.L.U32 R2, R0, 0x1f, RZ ;  /* 0x0000001f00027819 */ /* 0x000fc600000006ff */
[----:B------:R-:W-:-:S05]  /*17380*/  VIADD R3, R3, 0x18 ;  /* 0x0000001803037836 */ /* 0x000fca0000000000 */
[----:B------:R-:W-:-:S04]  /*17390*/  LEA R5, R6, R3, 0x3 ;  /* 0x0000000306057211 */ /* 0x000fc800078e18ff */
[----:B------:R-:W1:Y:S02]  /*173a0*/  SYNCS.PHASECHK.TRANS64.TRYWAIT P0, [R5+URZ], R2 ;  /* 0x00000002050075a7 */ /* 0x000e64000800017f */
[----:B-1----:R-:W-:Y:S05]  /*173b0*/  @!P0 BRA `(.L_x_371) ;  /* 0x0000000c00f08947 */ /* 0x002fea0003800000 */
.L_x_416:
[----:B------:R-:W-:-:S04]  /*173c0*/  IADD3 R6, R6, 0x1, RZ ;  /* 0x0000000106067810 */ /* 0x000fc80007ffe0ff */
[----:B------:R-:W-:-:S04]  /*173d0*/  ISETP.NE.AND P0, PT, R6, 0x3, PT ;  /* 0x000000030600780c */ /* 0x000fc80003f05270 */
[----:B-1----:R-:W-:Y:S02]  /*173e0*/  SEL R5, RZ, 0x1, P0 ;  /* 0x00000001ff057807 */ /* 0x002fe40000000000 */
[----:B------:R-:W-:Y:S02]  /*173f0*/  SEL R6, R6, RZ, P0 ;  /* 0x000000ff06067207 */ /* 0x000fe40000000000 */
[----:B------:R-:W-:-:S03]  /*17400*/  LOP3.LUT R5, R0, R5, RZ, 0x3c, !PT ;  /* 0x0000000500057212 */ /* 0x000fc600078e3cff */
[----:B------:R-:W-:Y:S01]  /*17410*/  IMAD R7, R6, 0x8, R3 ;  /* 0x0000000806077824 */ /* 0x000fe200078e0203 */
[----:B------:R-:W-:-:S04]  /*17420*/  SHF.L.U32 R0, R5, 0x1f, RZ ;  /* 0x0000001f05007819 */ /* 0x000fc800000006ff */
[----:B------:R-:W1:Y:S02]  /*17430*/  SYNCS.PHASECHK.TRANS64.TRYWAIT P0, [R7+URZ], R0 ;  /* 0x00000000070075a7 */ /* 0x000e64000800017f */
[----:B-1----:R-:W-:Y:S05]  /*17440*/  @!P0 BRA `(.L_x_372) ;  /* 0x0000000c00e08947 */ /* 0x002fea0003800000 */
.L_x_417:
[----:B-1----:R-:W-:-:S04]  /*17450*/  IADD3 R0, R6, 0x1, RZ ;  /* 0x0000000106007810 */ /* 0x002fc80007ffe0ff */
[----:B------:R-:W-:-:S04]  /*17460*/  ISETP.NE.AND P0, PT, R0, 0x3, PT ;  /* 0x000000030000780c */ /* 0x000fc80003f05270 */
[----:B------:R-:W-:Y:S02]  /*17470*/  SEL R2, RZ, 0x1, P0 ;  /* 0x00000001ff027807 */ /* 0x000fe40000000000 */
[----:B------:R-:W-:Y:S02]  /*17480*/  SEL R0, R0, RZ, P0 ;  /* 0x000000ff00007207 */ /* 0x000fe40000000000 */
[----:B------:R-:W-:Y:S02]  /*17490*/  LOP3.LUT R2, R5, R2, RZ, 0x3c, !PT ;  /* 0x0000000205027212 */ /* 0x000fe400078e3cff */
[----:B------:R-:W-:Y:S02]  /*174a0*/  LEA R3, R0, R3, 0x3 ;  /* 0x0000000300037211 */ /* 0x000fe400078e18ff */
[----:B------:R-:W-:-:S07]  /*174b0*/  SHF.L.U32 R0, R2, 0x1f, RZ ;  /* 0x0000001f02007819 */ /* 0x000fce00000006ff */
.L_x_373:
[----:B-1----:R1:W3:Y:S02]  /*174c0*/  SYNCS.PHASECHK.TRANS64.TRYWAIT P0, [R3+URZ], R0 ;  /* 0x00000000030075a7 */ /* 0x0022e4000800017f */
[----:B---3--:R-:W-:Y:S05]  /*174d0*/  @!P0 NANOSLEEP.SYNCS 0x989680 ;  /* 0x009896800000895d */ /* 0x008fea0003900000 */
[----:B------:R-:W3:Y:S02]  /*174e0*/  @!P0 SYNCS.PHASECHK.TRANS64 P0, [R3+URZ], R0 ;  /* 0x00000000030085a7 */ /* 0x000ee4000800007f */
[----:B---3--:R-:W-:Y:S05]  /*174f0*/  @!P0 BRA `(.L_x_373) ;  /* 0xfffffffc00f08947 */ /* 0x008fea000383ffff */
.L_x_13:
[----:B--2---:R-:W-:Y:S05]  /*17500*/  BSYNC B6 ;  /* 0x0000000000067941 */ /* 0x004fea0003800000 */
.L_x_11:
[----:B------:R-:W-:Y:S05]  /*17510*/  EXIT ;  /* 0x000000000000794d */ /* 0x000fea0003800000 */
.L_x_26:
[----:B---3--:R3:W4:Y:S02]  /*17520*/  SYNCS.PHASECHK.TRANS64.TRYWAIT P1, [R3+URZ], R0 ;  /* 0x00000000030075a7 */ /* 0x008724000802017f */
[----:B----4-:R-:W-:Y:S05]  /*17530*/  @!P1 NANOSLEEP.SYNCS 0x989680 ;  /* 0x009896800000995d */ /* 0x010fea0003900000 */
[----:B------:R-:W4:Y:S02]  /*17540*/  @!P1 SYNCS.PHASECHK.TRANS64 P1, [R3+URZ], R0 ;  /* 0x00000000030095a7 */ /* 0x000f24000802007f */
[----:B----4-:R-:W-:Y:S05]  /*17550*/  @!P1 BRA `(.L_x_26) ;  /* 0xfffffffc00f09947 */ /* 0x010fea000383ffff */
[----:B------:R-:W-:Y:S05]  /*17560*/  BRA `(.L_x_25) ;  /* 0xfffffea400787947 */ /* 0x000fea000383ffff */
.L_x_31:
[----:B--2---:R-:W-:-:S04]  /*17570*/  IMAD.U32 R5, RZ, RZ, UR4 ;  /* 0x00000004ff057e24 */ /* 0x004fc8000f8e00ff */
[----:B------:R2:W3:Y:S03]  /*17580*/  SYNCS.PHASECHK.TRANS64.TRYWAIT P1, [R5+URZ], R4 ;  /* 0x00000004050075a7 */ /* 0x0004e6000802017f */
[----:B---3--:R-:W-:Y:S05]  /*17590*/  @!P1 NANOSLEEP.SYNCS 0x989680 ;  /* 0x009896800000995d */ /* 0x008fea0003900000 */
[----:B------:R-:W3:Y:S02]  /*175a0*/  @!P1 SYNCS.PHASECHK.TRANS64 P1, [R5+URZ], R4 ;  /* 0x00000004050095a7 */ /* 0x000ee4000802007f */
[----:B---3--:R-:W-:Y:S05]  /*175b0*/  @!P1 BRA `(.L_x_31) ;  /* 0xfffffffc00ec9947 */ /* 0x008fea000383ffff */
[----:B------:R-:W-:Y:S05]  /*175c0*/  BRA `(.L_x_30) ;  /* 0xfffffedc00687947 */ /* 0x000fea000383ffff */
.L_x_56:
[----:B-1----:R-:W-:-:S04]  /*175d0*/  MOV R8, UR50 ;  /* 0x0000003200087c02 */ /* 0x002fc80008000f00 */
[----:B------:R1:W2:Y:S03]  /*175e0*/  SYNCS.PHASECHK.TRANS64.TRYWAIT P2, [R8+URZ+0x30], R3 ;  /* 0x00003003080075a7 */ /* 0x0002a6000804017f */
[----:B--2---:R-:W-:Y:S05]  /*175f0*/  @!P2 NANOSLEEP.SYNCS 0x989680 ;  /* 0x009896800000a95d */ /* 0x004fea0003900000 */
[----:B------:R-:W2:Y:S02]  /*17600*/  @!P2 SYNCS.PHASECHK.TRANS64 P2, [R8+URZ+0x30], R3 ;  /* 0x000030030800a5a7 */ /* 0x000ea4000804007f */
[----:B--2---:R-:W-:Y:S05]  /*17610*/  @!P2 BRA `(.L_x_56) ;  /* 0xfffffffc00eca947 */ /* 0x004fea000383ffff */
[----:B------:R-:W-:Y:S05]  /*17620*/  BRA `(.L_x_374) ;  /* 0xffffff2c00e47947 */ /* 0x000fea000383ffff */
.L_x_67:
[----:B-1----:R1:W2:Y:S02]  /*17630*/  SYNCS.PHASECHK.TRANS64.TRYWAIT P3, [R11+URZ+0x30], R13 ;  /* 0x0000300d0b0075a7 */ /* 0x0022a4000806017f */
[----:B--2---:R-:W-:Y:S05]  /*17640*/  @!P3 NANOSLEEP.SYNCS 0x989680 ;  /* 0x009896800000b95d */ /* 0x004fea0003900000 */
[----:B------:R-:W2:Y:S02]  /*17650*/  @!P3 SYNCS.PHASECHK.TRANS64 P3, [R11+URZ+0x30], R13 ;  /* 0x0000300d0b00b5a7 */ /* 0x000ea4000806007f */
[----:B--2---:R-:W-:Y:S05]  /*17660*/  @!P3 BRA `(.L_x_67) ;  /* 0xfffffffc00f0b947 */ /* 0x004fea000383ffff */
[----:B------:R-:W-:Y:S05]  /*17670*/  BRA `(.L_x_375) ;  /* 0xffffff3800887947 */ /* 0x000fea000383ffff */
.L_x_78:
[----:B--2---:R2:W3:Y:S02]  /*17680*/  SYNCS.PHASECHK.TRANS64.TRYWAIT P3, [R11+URZ+0x30], R13 ;  /* 0x0000300d0b0075a7 */ /* 0x0044e4000806017f */
[----:B---3--:R-:W-:Y:S05]  /*17690*/  @!P3 NANOSLEEP.SYNCS 0x989680 ;  /* 0x009896800000b95d */ /* 0x008fea0003900000 */
[----:B------:R-:W3:Y:S02]  /*176a0*/  @!P3 SYNCS.PHASECHK.TRANS64 P3, [R11+URZ+0x30], R13 ;  /* 0x0000300d0b00b5a7 */ /* 0x000ee4000806007f */
[----:B---3--:R-:W-:Y:S05]  /*176b0*/  @!P3 BRA `(.L_x_78) ;  /* 0xfffffffc00f0b947 */ /* 0x008fea000383ffff */
[----:B------:R-:W-:Y:S05]  /*176c0*/  BRA `(.L_x_376) ;  /* 0xffffff40007c7947 */ /* 0x000fea000383ffff */
.L_x_89:
[----:B--2---:R2:W3:Y:S02]  /*176d0*/  SYNCS.PHASECHK.TRANS64.TRYWAIT P3, [R13+URZ+0x30], R14 ;  /* 0x0000300e0d0075a7 */ /* 0x0044e4000806017f */
[----:B---3--:R-:W-:Y:S05]  /*176e0*/  @!P3 NANOSLEEP.SYNCS 0x989680 ;  /* 0x009896800000b95d */ /* 0x008fea0003900000 */
[----:B------:R-:W3:Y:S02]  /*176f0*/  @!P3 SYNCS.PHASECHK.TRANS64 P3, [R13+URZ+0x30], R14 ;  /* 0x0000300e0d00b5a7 */ /* 0x000ee4000806007f */
[----:B---3--:R-:W-:Y:S05]  /*17700*/  @!P3 BRA `(.L_x_89) ;  /* 0xfffffffc00f0b947 */ /* 0x008fea000383ffff */
[----:B------:R-:W-:Y:S05]  /*17710*/  BRA `(.L_x_377) ;  /* 0xffffff4800b87947 */ /* 0x000fea000383ffff */
.L_x_100:
[----:B--2---:R2:W3:Y:S02]  /*17720*/  SYNCS.PHASECHK.TRANS64.TRYWAIT P3, [R13+URZ+0x30], R14 ;  /* 0x0000300e0d0075a7 */ /* 0x0044e4000806017f */
[----:B---3--:R-:W-:Y:S05]  /*17730*/  @!P3 NANOSLEEP.SYNCS 0x989680 ;  /* 0x009896800000b95d */ /* 0x008fea0003900000 */
[----:B------:R-:W3:Y:S02]  /*17740*/  @!P3 SYNCS.PHASECHK.TRANS64 P3, [R13+URZ+0x30], R14 ;  /* 0x0000300e0d00b5a7 */ /* 0x000ee4000806007f */
[----:B---3--:R-:W-:Y:S05]  /*17750*/  @!P3 BRA `(.L_x_100) ;  /* 0xfffffffc00f0b947 */ /* 0x008fea000383ffff */
[----:B------:R-:W-:Y:S05]  /*17760*/  BRA `(.L_x_378) ;  /* 0xffffff5000b87947 */ /* 0x000fea000383ffff */
.L_x_111:
[----:B-1----:R1:W2:Y:S02]  /*17770*/  SYNCS.PHASECHK.TRANS64.TRYWAIT P3, [R13+URZ+0x30], R14 ;  /* 0x0000300e0d0075a7 */ /* 0x0022a4000806017f */
[----:B--2---:R-:W-:Y:S05]  /*17780*/  @!P3 NANOSLEEP.SYNCS 0x989680 ;  /* 0x009896800000b95d */ /* 0x004fea0003900000 */
[----:B------:R-:W2:Y:S02]  /*17790*/  @!P3 SYNCS.PHASECHK.TRANS64 P3, [R13+URZ+0x30], R14 ;  /* 0x0000300e0d00b5a7 */ /* 0x000ea4000806007f */
[----:B--2---:R-:W-:Y:S05]  /*177a0*/  @!P3 BRA `(.L_x_111) ;  /* 0xfffffffc00f0b947 */ /* 0x004fea000383ffff */
[----:B------:R-:W-:Y:S05]  /*177b0*/  BRA `(.L_x_379) ;  /* 0xffffff5800f87947 */ /* 0x000fea000383ffff */
.L_x_122:
[----:B-1----:R1:W2:Y:S02]  /*177c0*/  SYNCS.PHASECHK.TRANS64.TRYWAIT P3, [R13+URZ+0x30], R14 ;  /* 0x0000300e0d0075a7 */ /* 0x0022a4000806017f */
[----:B--2---:R-:W-:Y:S05]  /*177d0*/  @!P3 NANOSLEEP.SYNCS 0x989680 ;  /* 0x009896800000b95d */ /* 0x004fea0003900000 */
[----:B------:R-:W2:Y:S02]  /*177e0*/  @!P3 SYNCS.PHASECHK.TRANS64 P3, [R13+URZ+0x30], R14 ;  /* 0x0000300e0d00b5a7 */ /* 0x000ea4000806007f */
[----:B--2---:R-:W-:Y:S05]  /*177f0*/  @!P3 BRA `(.L_x_122) ;  /* 0xfffffffc00f0b947 */ /* 0x004fea000383ffff */
[----:B------:R-:W-:Y:S05]  /*17800*/  BRA `(.L_x_380) ;  /* 0xffffff6000f47947 */ /* 0x000fea000383ffff */
.L_x_133:
[----:B-1----:R1:W2:Y:S02]  /*17810*/  SYNCS.PHASECHK.TRANS64.TRYWAIT P3, [R13+URZ+0x30], R14 ;  /* 0x0000300e0d0075a7 */ /* 0x0022a4000806017f */
[----:B--2---:R-:W-:Y:S05]  /*17820*/  @!P3 NANOSLEEP.SYNCS 0x989680 ;  /* 0x009896800000b95d */ /* 0x004fea0003900000 */
[----:B------:R-:W2:Y:S02]  /*17830*/  @!P3 SYNCS.PHASECHK.TRANS64 P3, [R13+URZ+0x30], R14 ;  /* 0x0000300e0d00b5a7 */ /* 0x000ea4000806007f */
[----:B--2---:R-:W-:Y:S05]  /*17840*/  @!P3 BRA `(.L_x_133) ;  /* 0xfffffffc00f0b947 */ /* 0x004fea000383ffff */
[----:B------:R-:W-:Y:S05]  /*17850*/  BRA `(.L_x_381) ;  /* 0xffffff6c002c7947 */ /* 0x000fea000383ffff */
.L_x_144:
[----:B-1----:R1:W2:Y:S02]  /*17860*/  SYNCS.PHASECHK.TRANS64.TRYWAIT P3, [R13+URZ+0x30], R14 ;  /* 0x0000300e0d0075a7 */ /* 0x0022a4000806017f */
[----:B--2---:R-:W-:Y:S05]  /*17870*/  @!P3 NANOSLEEP.SYNCS 0x989680 ;  /* 0x009896800000b95d */ /* 0x004fea0003900000 */
[----:B------:R-:W2:Y:S02]  /*17880*/  @!P3 SYNCS.PHASECHK.TRANS64 P3, [R13+URZ+0x30], R14 ;  /* 0x0000300e0d00b5a7 */ /* 0x000ea4000806007f */
[----:B--2---:R-:W-:Y:S05]  /*17890*/  @!P3 BRA `(.L_x_144) ;  /* 0xfffffffc00f0b947 */ /* 0x004fea000383ffff */
[----:B------:R-:W-:Y:S05]  /*178a0*/  BRA `(.L_x_382) ;  /* 0xffffff7400247947 */ /* 0x000fea000383ffff */
.L_x_155:
[----:B-1----:R1:W2:Y:S02]  /*178b0*/  SYNCS.PHASECHK.TRANS64.TRYWAIT P3, [R13+URZ+0x30], R14 ;  /* 0x0000300e0d0075a7 */ /* 0x0022a4000806017f */
[----:B--2---:R-:W-:Y:S05]  /*178c0*/  @!P3 NANOSLEEP.SYNCS 0x989680 ;  /* 0x009896800000b95d */ /* 0x004fea0003900000 */
[----:B------:R-:W2:Y:S02]  /*178d0*/  @!P3 SYNCS.PHASECHK.TRANS64 P3, [R13+URZ+0x30], R14 ;  /* 0x0000300e0d00b5a7 */ /* 0x000ea4000806007f */
[----:B--2---:R-:W-:Y:S05]  /*178e0*/  @!P3 BRA `(.L_x_155) ;  /* 0xfffffffc00f0b947 */ /* 0x004fea000383ffff */
[----:B------:R-:W-:Y:S05]  /*178f0*/  BRA `(.L_x_383) ;  /* 0xffffff7c005c7947 */ /* 0x000fea000383ffff */
.L_x_166:
[----:B-1----:R1:W2:Y:S02]  /*17900*/  SYNCS.PHASECHK.TRANS64.TRYWAIT P3, [R13+URZ+0x30], R14 ;  /* 0x0000300e0d0075a7 */ /* 0x0022a4000806017f */
[----:B--2---:R-:W-:Y:S05]  /*17910*/  @!P3 NANOSLEEP.SYNCS 0x989680 ;  /* 0x009896800000b95d */ /* 0x004fea0003900000 */
[----:B------:R-:W2:Y:S02]  /*17920*/  @!P3 SYNCS.PHASECHK.TRANS64 P3, [R13+URZ+0x30], R14 ;  /* 0x0000300e0d00b5a7 */ /* 0x000ea4000806007f */
[----:B--2---:R-:W-:Y:S05]  /*17930*/  @!P3 BRA `(.L_x_166) ;  /* 0xfffffffc00f0b947 */ /* 0x004fea000383ffff */
[----:B------:R-:W-:Y:S05]  /*17940*/  BRA `(.L_x_384) ;  /* 0xffffff8400547947 */ /* 0x000fea000383ffff */
.L_x_177:
[----:B-1----:R1:W2:Y:S02]  /*17950*/  SYNCS.PHASECHK.TRANS64.TRYWAIT P3, [R13+URZ+0x30], R14 ;  /* 0x0000300e0d0075a7 */ /* 0x0022a4000806017f */
[----:B--2---:R-:W-:Y:S05]  /*17960*/  @!P3 NANOSLEEP.SYNCS 0x989680 ;  /* 0x009896800000b95d */ /* 0x004fea0003900000 */
[----:B------:R-:W2:Y:S02]  /*17970*/  @!P3 SYNCS.PHASECHK.TRANS64 P3, [R13+URZ+0x30], R14 ;  /* 0x0000300e0d00b5a7 */ /* 0x000ea4000806007f */
[----:B--2---:R-:W-:Y:S05]  /*17980*/  @!P3 BRA `(.L_x_177) ;  /* 0xfffffffc00f0b947 */ /* 0x004fea000383ffff */
[----:B------:R-:W-:Y:S05]  /*17990*/  BRA `(.L_x_385) ;  /* 0xffffff8c008c7947 */ /* 0x000fea000383ffff */
.L_x_188:
[----:B-1----:R1:W2:Y:S02]  /*179a0*/  SYNCS.PHASECHK.TRANS64.TRYWAIT P3, [R13+URZ+0x30], R14 ;  /* 0x0000300e0d0075a7 */ /* 0x0022a4000806017f */
[----:B--2---:R-:W-:Y:S05]  /*179b0*/  @!P3 NANOSLEEP.SYNCS 0x989680 ;  /* 0x009896800000b95d */ /* 0x004fea0003900000 */
[----:B------:R-:W2:Y:S02]  /*179c0*/  @!P3 SYNCS.PHASECHK.TRANS64 P3, [R13+URZ+0x30], R14 ;  /* 0x0000300e0d00b5a7 */ /* 0x000ea4000806007f */
[----:B--2---:R-:W-:Y:S05]  /*179d0*/  @!P3 BRA `(.L_x_188) ;  /* 0xfffffffc00f0b947 */ /* 0x004fea000383ffff */
[----:B------:R-:W-:Y:S05]  /*179e0*/  BRA `(.L_x_386) ;  /* 0xffffff9400847947 */ /* 0x000fea000383ffff */
.L_x_199:
[----:B-1----:R1:W2:Y:S02]  /*179f0*/  SYNCS.PHASECHK.TRANS64.TRYWAIT P3, [R13+URZ+0x30], R14 ;  /* 0x0000300e0d0075a7 */ /* 0x0022a4000806017f */
[----:B--2---:R-:W-:Y:S05]  /*17a00*/  @!P3 NANOSLEEP.SYNCS 0x989680 ;  /* 0x009896800000b95d */ /* 0x004fea0003900000 */
[----:B------:R-:W2:Y:S02]  /*17a10*/  @!P3 SYNCS.PHASECHK.TRANS64 P3, [R13+URZ+0x30], R14 ;  /* 0x0000300e0d00b5a7 */ /* 0x000ea4000806007f */
[----:B--2---:R-:W-:Y:S05]  /*17a20*/  @!P3 BRA `(.L_x_199) ;  /* 0xfffffffc00f0b947 */ /* 0x004fea000383ffff */
[----:B------:R-:W-:Y:S05]  /*17a30*/  BRA `(.L_x_387) ;  /* 0xffffff9c00bc7947 */ /* 0x000fea000383ffff */
.L_x_210:
[----:B-1----:R1:W2:Y:S02]  /*17a40*/  SYNCS.PHASECHK.TRANS64.TRYWAIT P3, [R13+URZ+0x30], R14 ;  /* 0x0000300e0d0075a7 */ /* 0x0022a4000806017f */
[----:B--2---:R-:W-:Y:S05]  /*17a50*/  @!P3 NANOSLEEP.SYNCS 0x989680 ;  /* 0x009896800000b95d */ /* 0x004fea0003900000 */
[----:B------:R-:W2:Y:S02]  /*17a60*/  @!P3 SYNCS.PHASECHK.TRANS64 P3, [R13+URZ+0x30], R14 ;  /* 0x0000300e0d00b5a7 */ /* 0x000ea4000806007f */
[----:B--2---:R-:W-:Y:S05]  /*17a70*/  @!P3 BRA `(.L_x_210) ;  /* 0xfffffffc00f0b947 */ /* 0x004fea000383ffff */
[----:B------:R-:W-:Y:S05]  /*17a80*/  BRA `(.L_x_388) ;  /* 0xffffffa400b47947 */ /* 0x000fea000383ffff */
.L_x_221:
[----:B--2---:R2:W3:Y:S02]  /*17a90*/  SYNCS.PHASECHK.TRANS64.TRYWAIT P3, [R0+URZ+0x30], R11 ;  /* 0x0000300b000075a7 */ /* 0x0044e4000806017f */
[----:B---3--:R-:W-:Y:S05]  /*17aa0*/  @!P3 NANOSLEEP.SYNCS 0x989680 ;  /* 0x009896800000b95d */ /* 0x008fea0003900000 */
[----:B------:R-:W3:Y:S02]  /*17ab0*/  @!P3 SYNCS.PHASECHK.TRANS64 P3, [R0+URZ+0x30], R11 ;  /* 0x0000300b0000b5a7 */ /* 0x000ee4000806007f */
[----:B---3--:R-:W-:Y:S05]  /*17ac0*/  @!P3 BRA `(.L_x_221) ;  /* 0xfffffffc00f0b947 */ /* 0x008fea000383ffff */
[----:B------:R-:W-:Y:S05]  /*17ad0*/  BRA `(.L_x_389) ;  /* 0xffffffac00e07947 */ /* 0x000fea000383ffff */
.L_x_241:
[----:B-1----:R-:W-:-:S04]  /*17ae0*/  MOV R5, UR4 ;  /* 0x0000000400057c02 */ /* 0x002fc80008000f00 */
[----:B------:R1:W2:Y:S03]  /*17af0*/  SYNCS.PHASECHK.TRANS64.TRYWAIT P0, [R5+URZ+0x78], R0 ;  /* 0x00007800050075a7 */ /* 0x0002a6000800017f */
[----:B--2---:R-:W-:Y:S05]  /*17b00*/  @!P0 NANOSLEEP.SYNCS 0x989680 ;  /* 0x009896800000895d */ /* 0x004fea0003900000 */
[----:B------:R-:W2:Y:S02]  /*17b10*/  @!P0 SYNCS.PHASECHK.TRANS64 P0, [R5+URZ+0x78], R0 ;  /* 0x00007800050085a7 */ /* 0x000ea4000800007f */
[----:B--2---:R-:W-:Y:S05]  /*17b20*/  @!P0 BRA `(.L_x_241) ;  /* 0xfffffffc00ec8947 */ /* 0x004fea000383ffff */
[----:B------:R-:W-:Y:S05]  /*17b30*/  BRA `(.L_x_240) ;  /* 0xffffffc400a07947 */ /* 0x000fea000383ffff */
.L_x_250:
[----:B-1----:R-:W-:-:S04]  /*17b40*/  IMAD.U32 R3, RZ, RZ, UR13 ;  /* 0x0000000dff037e24 */ /* 0x002fc8000f8e00ff */
[----:B------:R1:W2:Y:S03]  /*17b50*/  SYNCS.PHASECHK.TRANS64.TRYWAIT P1, [R3+URZ+0x50], R2 ;  /* 0x00005002030075a7 */ /* 0x0002a6000802017f */
[----:B--2---:R-:W-:Y:S05]  /*17b60*/  @!P1 NANOSLEEP.SYNCS 0x989680 ;  /* 0x009896800000995d */ /* 0x004fea0003900000 */
[----:B------:R-:W2:Y:S02]  /*17b70*/  @!P1 SYNCS.PHASECHK.TRANS64 P1, [R3+URZ+0x50], R2 ;  /* 0x00005002030095a7 */ /* 0x000ea4000802007f */
[----:B--2---:R-:W-:Y:S05]  /*17b80*/  @!P1 BRA `(.L_x_250) ;  /* 0xfffffffc00ec9947 */ /* 0x004fea000383ffff */
[----:B------:R-:W-:Y:S05]  /*17b90*/  BRA `(.L_x_390) ;  /* 0xffffffc800887947 */ /* 0x000fea000383ffff */
.L_x_256:
[----:B-12---:R-:W-:-:S04]  /*17ba0*/  MOV R3, UR13 ;  /* 0x0000000d00037c02 */ /* 0x006fc80008000f00 */
[----:B------:R1:W2:Y:S03]  /*17bb0*/  SYNCS.PHASECHK.TRANS64.TRYWAIT P1, [R3+URZ+0x58], R2 ;  /* 0x00005802030075a7 */ /* 0x0002a6000802017f */
[----:B--2---:R-:W-:Y:S05]  /*17bc0*/  @!P1 NANOSLEEP.SYNCS 0x989680 ;  /* 0x009896800000995d */ /* 0x004fea0003900000 */
[----:B------:R-:W2:Y:S02]  /*17bd0*/  @!P1 SYNCS.PHASECHK.TRANS64 P1, [R3+URZ+0x58], R2 ;  /* 0x00005802030095a7 */ /* 0x000ea4000802007f */
[----:B--2---:R-:W-:Y:S05]  /*17be0*/  @!P1 BRA `(.L_x_256) ;  /* 0xfffffffc00ec9947 */ /* 0x004fea000383ffff */
[----:B------:R-:W-:Y:S05]  /*17bf0*/  BRA `(.L_x_391) ;  /* 0xffffffc800d07947 */ /* 0x000fea000383ffff */
.L_x_262:
[----:B-12-4-:R-:W-:-:S04]  /*17c00*/  MOV R3, UR13 ;  /* 0x0000000d00037c02 */ /* 0x016fc80008000f00 */
[----:B------:R1:W2:Y:S03]  /*17c10*/  SYNCS.PHASECHK.TRANS64.TRYWAIT P1, [R3+URZ+0x60], R2 ;  /* 0x00006002030075a7 */ /* 0x0002a6000802017f */
[----:B--2---:R-:W-:Y:S05]  /*17c20*/  @!P1 NANOSLEEP.SYNCS 0x989680 ;  /* 0x009896800000995d */ /* 0x004fea0003900000 */
[----:B------:R-:W2:Y:S02]  /*17c30*/  @!P1 SYNCS.PHASECHK.TRANS64 P1, [R3+URZ+0x60], R2 ;  /* 0x00006002030095a7 */ /* 0x000ea4000802007f */
[----:B--2---:R-:W-:Y:S05]  /*17c40*/  @!P1 BRA `(.L_x_262) ;  /* 0xfffffffc00ec9947 */ /* 0x004fea000383ffff */
[----:B------:R-:W-:Y:S05]  /*17c50*/  BRA `(.L_x_392) ;  /* 0xffffffcc00247947 */ /* 0x000fea000383ffff */
.L_x_268:
[----:B-12-4-:R-:W-:-:S04]  /*17c60*/  IMAD.U32 R3, RZ, RZ, UR13 ;  /* 0x0000000dff037e24 */ /* 0x016fc8000f8e00ff */
[----:B------:R1:W2:Y:S03]  /*17c70*/  SYNCS.PHASECHK.TRANS64.TRYWAIT P1, [R3+URZ+0x68], R2 ;  /* 0x00006802030075a7 */ /* 0x0002a6000802017f */
[----:B--2---:R-:W-:Y:S05]  /*17c80*/  @!P1 NANOSLEEP.SYNCS 0x989680 ;  /* 0x009896800000995d */ /* 0x004fea0003900000 */
[----:B------:R-:W2:Y:S02]  /*17c90*/  @!P1 SYNCS.PHASECHK.TRANS64 P1, [R3+URZ+0x68], R2 ;  /* 0x00006802030095a7 */ /* 0x000ea4000802007f */
[----:B--2---:R-:W-:Y:S05]  /*17ca0*/  @!P1 BRA `(.L_x_268) ;  /* 0xfffffffc00ec9947 */ /* 0x004fea000383ffff */
[----:B------:R-:W-:Y:S05]  /*17cb0*/  BRA `(.L_x_393) ;  /* 0xffffffcc00707947 */ /* 0x000fea000383ffff */
.L_x_274:
[----:B-1----:R-:W-:-:S04]  /*17cc0*/  MOV R4, UR13 ;  /* 0x0000000d00047c02 */ /* 0x002fc80008000f00 */
[----:B------:R1:W2:Y:S03]  /*17cd0*/  SYNCS.PHASECHK.TRANS64.TRYWAIT P1, [R4+URZ+0x50], R3 ;  /* 0x00005003040075a7 */ /* 0x0002a6000802017f */
[----:B--2---:R-:W-:Y:S05]  /*17ce0*/  @!P1 NANOSLEEP.SYNCS 0x989680 ;  /* 0x009896800000995d */ /* 0x004fea0003900000 */
[----:B------:R-:W2:Y:S02]  /*17cf0*/  @!P1 SYNCS.PHASECHK.TRANS64 P1, [R4+URZ+0x50], R3 ;  /* 0x00005003040095a7 */ /* 0x000ea4000802007f */
[----:B--2---:R-:W-:Y:S05]  /*17d00*/  @!P1 BRA `(.L_x_274) ;  /* 0xfffffffc00ec9947 */ /* 0x004fea000383ffff */
[----:B------:R-:W-:Y:S05]  /*17d10*/  BRA `(.L_x_394) ;  /* 0xffffffcc00c47947 */ /* 0x000fea000383ffff */
.L_x_280:
[----:B-12---:R-:W-:-:S04]  /*17d20*/  MOV R4, UR13 ;  /* 0x0000000d00047c02 */ /* 0x006fc80008000f00 */
[----:B------:R1:W2:Y:S03]  /*17d30*/  SYNCS.PHASECHK.TRANS64.TRYWAIT P1, [R4+URZ+0x58], R3 ;  /* 0x00005803040075a7 */ /* 0x0002a6000802017f */
[----:B--2---:R-:W-:Y:S05]  /*17d40*/  @!P1 NANOSLEEP.SYNCS 0x989680 ;  /* 0x009896800000995d */ /* 0x004fea0003900000 */
[----:B------:R-:W2:Y:S02]  /*17d50*/  @!P1 SYNCS.PHASECHK.TRANS64 P1, [R4+URZ+0x58], R3 ;  /* 0x00005803040095a7 */ /* 0x000ea4000802007f */
[----:B--2---:R-:W-:Y:S05]  /*17d60*/  @!P1 BRA `(.L_x_280) ;  /* 0xfffffffc00ec9947 */ /* 0x004fea000383ffff */
[----:B------:R-:W-:Y:S05]  /*17d70*/  BRA `(.L_x_395) ;  /* 0xffffffd000047947 */ /* 0x000fea000383ffff */
.L_x_286:
[----:B-12-4-:R-:W-:-:S04]  /*17d80*/  IMAD.U32 R4, RZ, RZ, UR13 ;  /* 0x0000000dff047e24 */ /* 0x016fc8000f8e00ff */
[----:B------:R1:W2:Y:S03]  /*17d90*/  SYNCS.PHASECHK.TRANS64.TRYWAIT P1, [R4+URZ+0x60], R3 ;  /* 0x00006003040075a7 */ /* 0x0002a6000802017f */
[----:B--2---:R-:W-:Y:S05]  /*17da0*/  @!P1 NANOSLEEP.SYNCS 0x989680 ;  /* 0x009896800000995d */ /* 0x004fea0003900000 */
[----:B------:R-:W2:Y:S02]  /*17db0*/  @!P1 SYNCS.PHASECHK.TRANS64 P1, [R4+URZ+0x60], R3 ;  /* 0x00006003040095a7 */ /* 0x000ea4000802007f */
[----:B--2---:R-:W-:Y:S05]  /*17dc0*/  @!P1 BRA `(.L_x_286) ;  /* 0xfffffffc00ec9947 */ /* 0x004fea000383ffff */
[----:B------:R-:W-:Y:S05]  /*17dd0*/  BRA `(.L_x_396) ;  /* 0xffffffd0004c7947 */ /* 0x000fea000383ffff */
.L_x_292:
[----:B-12-4-:R-:W-:-:S04]  /*17de0*/  MOV R4, UR13 ;  /* 0x0000000d00047c02 */ /* 0x016fc80008000f00 */
[----:B------:R1:W2:Y:S03]  /*17df0*/  SYNCS.PHASECHK.TRANS64.TRYWAIT P1, [R4+URZ+0x68], R3 ;  /* 0x00006803040075a7 */ /* 0x0002a6000802017f */
[----:B--2---:R-:W-:Y:S05]  /*17e00*/  @!P1 NANOSLEEP.SYNCS 0x989680 ;  /* 0x009896800000995d */ /* 0x004fea0003900000 */
[----:B------:R-:W2:Y:S02]  /*17e10*/  @!P1 SYNCS.PHASECHK.TRANS64 P1, [R4+URZ+0x68], R3 ;  /* 0x00006803040095a7 */ /* 0x000ea4000802007f */
[----:B--2---:R-:W-:Y:S05]  /*17e20*/  @!P1 BRA `(.L_x_292) ;  /* 0xfffffffc00ec9947 */ /* 0x004fea000383ffff */
[----:B------:R-:W-:Y:S05]  /*17e30*/  BRA `(.L_x_397) ;  /* 0xffffffd0008c7947 */ /* 0x000fea000383ffff */
.L_x_298:
[----:B------:R-:W-:-:S04]  /*17e40*/  MOV R5, UR13 ;  /* 0x0000000d00057c02 */ /* 0x000fc80008000f00 */
[----:B------:R1:W1:Y:S03]  /*17e50*/  SYNCS.PHASECHK.TRANS64.TRYWAIT P1, [R5+URZ+0x50], R2 ;  /* 0x00005002050075a7 */ /* 0x000266000802017f */
[----:B-1----:R-:W-:Y:S05]  /*17e60*/  @!P1 NANOSLEEP.SYNCS 0x989680 ;  /* 0x009896800000995d */ /* 0x002fea0003900000 */
[----:B------:R-:W1:Y:S02]  /*17e70*/  @!P1 SYNCS.PHASECHK.TRANS64 P1, [R5+URZ+0x50], R2 ;  /* 0x00005002050095a7 */ /* 0x000e64000802007f */
[----:B-1----:R-:W-:Y:S05]  /*17e80*/  @!P1 BRA `(.L_x_298) ;  /* 0xfffffffc00ec9947 */ /* 0x002fea000383ffff */
[----:B------:R-:W-:Y:S05]  /*17e90*/  BRA `(.L_x_398) ;  /* 0xffffffd000d47947 */ /* 0x000fea000383ffff */
.L_x_304:
[----:B------:R-:W-:-:S04]  /*17ea0*/  IMAD.U32 R5, RZ, RZ, UR13 ;  /* 0x0000000dff057e24 */ /* 0x000fc8000f8e00ff */
[----:B------:R1:W1:Y:S03]  /*17eb0*/  SYNCS.PHASECHK.TRANS64.TRYWAIT P1, [R5+URZ+0x58], R2 ;  /* 0x00005802050075a7 */ /* 0x000266000802017f */
[----:B-1----:R-:W-:Y:S05]  /*17ec0*/  @!P1 NANOSLEEP.SYNCS 0x989680 ;  /* 0x009896800000995d */ /* 0x002fea0003900000 */
[----:B------:R-:W1:Y:S02]  /*17ed0*/  @!P1 SYNCS.PHASECHK.TRANS64 P1, [R5+URZ+0x58], R2 ;  /* 0x00005802050095a7 */ /* 0x000e64000802007f */
[----:B-1----:R-:W-:Y:S05]  /*17ee0*/  @!P1 BRA `(.L_x_304) ;  /* 0xfffffffc00ec9947 */ /* 0x002fea000383ffff */
[----:B------:R-:W-:Y:S05]  /*17ef0*/  BRA `(.L_x_399) ;  /* 0xffffffd400187947 */ /* 0x000fea000383ffff */
.L_x_310:
[----:B------:R-:W-:-:S04]  /*17f00*/  MOV R5, UR13 ;  /* 0x0000000d00057c02 */ /* 0x000fc80008000f00 */
[----:B------:R1:W1:Y:S03]  /*17f10*/  SYNCS.PHASECHK.TRANS64.TRYWAIT P1, [R5+URZ+0x60], R2 ;  /* 0x00006002050075a7 */ /* 0x000266000802017f */
[----:B-1----:R-:W-:Y:S05]  /*17f20*/  @!P1 NANOSLEEP.SYNCS 0x989680 ;  /* 0x009896800000995d */ /* 0x002fea0003900000 */
[----:B------:R-:W1:Y:S02]  /*17f30*/  @!P1 SYNCS.PHASECHK.TRANS64 P1, [R5+URZ+0x60], R2 ;  /* 0x00006002050095a7 */ /* 0x000e64000802007f */
[----:B-1----:R-:W-:Y:S05]  /*17f40*/  @!P1 BRA `(.L_x_310) ;  /* 0xfffffffc00ec9947 */ /* 0x002fea000383ffff */
[----:B------:R-:W-:Y:S05]  /*17f50*/  BRA `(.L_x_400) ;  /* 0xffffffd400607947 */ /* 0x000fea000383ffff */
.L_x_316:
[----:B------:R-:W-:-:S04]  /*17f60*/  MOV R5, UR13 ;  /* 0x0000000d00057c02 */ /* 0x000fc80008000f00 */
[----:B------:R1:W1:Y:S03]  /*17f70*/  SYNCS.PHASECHK.TRANS64.TRYWAIT P1, [R5+URZ+0x68], R2 ;  /* 0x00006802050075a7 */ /* 0x000266000802017f */
[----:B-1----:R-:W-:Y:S05]  /*17f80*/  @!P1 NANOSLEEP.SYNCS 0x989680 ;  /* 0x009896800000995d */ /* 0x002fea0003900000 */
[----:B------:R-:W1:Y:S02]  /*17f90*/  @!P1 SYNCS.PHASECHK.TRANS64 P1, [R5+URZ+0x68], R2 ;  /* 0x00006802050095a7 */ /* 0x000e64000802007f */
[----:B-1----:R-:W-:Y:S05]  /*17fa0*/  @!P1 BRA `(.L_x_316) ;  /* 0xfffffffc00ec9947 */ /* 0x002fea000383ffff */
[----:B------:R-:W-:Y:S05]  /*17fb0*/  BRA `(.L_x_401) ;  /* 0xffffffd400a47947 */ /* 0x000fea000383ffff */
.L_x_322:
[----:B-1----:R-:W-:-:S04]  /*17fc0*/  IMAD.U32 R2, RZ, RZ, UR13 ;  /* 0x0000000dff027e24 */ /* 0x002fc8000f8e00ff */
[----:B------:R1:W1:Y:S03]  /*17fd0*/  SYNCS.PHASECHK.TRANS64.TRYWAIT P1, [R2+URZ+0x50], R3 ;  /* 0x00005003020075a7 */ /* 0x000266000802017f */
[----:B-1----:R-:W-:Y:S05]  /*17fe0*/  @!P1 NANOSLEEP.SYNCS 0x989680 ;  /* 0x009896800000995d */ /* 0x002fea0003900000 */
[----:B------:R-:W1:Y:S02]  /*17ff0*/  @!P1 SYNCS.PHASECHK.TRANS64 P1, [R2+URZ+0x50], R3 ;  /* 0x00005003020095a7 */ /* 0x000e64000802007f */
[----:B-1----:R-:W-:Y:S05]  /*18000*/  @!P1 BRA `(.L_x_322) ;  /* 0xfffffffc00ec9947 */ /* 0x002fea000383ffff */
[----:B------:R-:W-:Y:S05]  /*18010*/  BRA `(.L_x_402) ;  /* 0xffffffd400ec7947 */ /* 0x000fea000383ffff */
.L_x_328:
[----:B-1----:R-:W-:-:S04]  /*18020*/  MOV R2, UR13 ;  /* 0x0000000d00027c02 */ /* 0x002fc80008000f00 */
[----:B------:R1:W1:Y:S03]  /*18030*/  SYNCS.PHASECHK.TRANS64.TRYWAIT P1, [R2+URZ+0x58], R3 ;  /* 0x00005803020075a7 */ /* 0x000266000802017f */
[----:B-1----:R-:W-:Y:S05]  /*18040*/  @!P1 NANOSLEEP.SYNCS 0x989680 ;  /* 0x009896800000995d */ /* 0x002fea0003900000 */
[----:B------:R-:W1:Y:S02]  /*18050*/  @!P1 SYNCS.PHASECHK.TRANS64 P1, [R2+URZ+0x58], R3 ;  /* 0x00005803020095a7 */ /* 0x000e64000802007f */
[----:B-1----:R-:W-:Y:S05]  /*18060*/  @!P1 BRA `(.L_x_328) ;  /* 0xfffffffc00ec9947 */ /* 0x002fea000383ffff */
[----:B------:R-:W-:Y:S05]  /*18070*/  BRA `(.L_x_403) ;  /* 0xffffffd800307947 */ /* 0x000fea000383ffff */
.L_x_334:
[----:B-1----:R-:W-:-:S04]  /*18080*/  MOV R2, UR13 ;  /* 0x0000000d00027c02 */ /* 0x002fc80008000f00 */
[----:B------:R1:W1:Y:S03]  /*18090*/  SYNCS.PHASECHK.TRANS64.TRYWAIT P1, [R2+URZ+0x60], R3 ;  /* 0x00006003020075a7 */ /* 0x000266000802017f */
[----:B-1----:R-:W-:Y:S05]  /*180a0*/  @!P1 NANOSLEEP.SYNCS 0x989680 ;  /* 0x009896800000995d */ /* 0x002fea0003900000 */
[----:B------:R-:W1:Y:S02]  /*180b0*/  @!P1 SYNCS.PHASECHK.TRANS64 P1, [R2+URZ+0x60], R3 ;  /* 0x00006003020095a7 */ /* 0x000e64000802007f */
[----:B-1----:R-:W-:Y:S05]  /*180c0*/  @!P1 BRA `(.L_x_334) ;  /* 0xfffffffc00ec9947 */ /* 0x002fea000383ffff */
[----:B------:R-:W-:Y:S05]  /*180d0*/  BRA `(.L_x_404) ;  /* 0xffffffd800787947 */ /* 0x000fea000383ffff */
.L_x_340:
[----:B-1----:R-:W-:-:S04]  /*180e0*/  IMAD.U32 R2, RZ, RZ, UR13 ;  /* 0x0000000dff027e24 */ /* 0x002fc8000f8e00ff */
[----:B------:R1:W1:Y:S03]  /*180f0*/  SYNCS.PHASECHK.TRANS64.TRYWAIT P1, [R2+URZ+0x68], R3 ;  /* 0x00006803020075a7 */ /* 0x000266000802017f */
[----:B-1----:R-:W-:Y:S05]  /*18100*/  @!P1 NANOSLEEP.SYNCS 0x989680 ;  /* 0x009896800000995d */ /* 0x002fea0003900000 */
[----:B------:R-:W1:Y:S02]  /*18110*/  @!P1 SYNCS.PHASECHK.TRANS64 P1, [R2+URZ+0x68], R3 ;  /* 0x00006803020095a7 */ /* 0x000e64000802007f */
[----:B-1----:R-:W-:Y:S05]  /*18120*/  @!P1 BRA `(.L_x_340) ;  /* 0xfffffffc00ec9947 */ /* 0x002fea000383ffff */
[----:B------:R-:W-:Y:S05]  /*18130*/  BRA `(.L_x_405) ;  /* 0xffffffd800bc7947 */ /* 0x000fea000383ffff */
.L_x_350:
[----:B--2---:R2:W4:Y:S02]  /*18140*/  SYNCS.PHASECHK.TRANS64.TRYWAIT P0, [R0+URZ+0x50], R3 ;  /* 0x00005003000075a7 */ /* 0x004524000800017f */
[----:B----4-:R-:W-:Y:S05]  /*18150*/  @!P0 NANOSLEEP.SYNCS 0x989680 ;  /* 0x009896800000895d */ /* 0x010fea0003900000 */
[----:B------:R-:W4:Y:S02]  /*18160*/  @!P0 SYNCS.PHASECHK.TRANS64 P0, [R0+URZ+0x50], R3 ;  /* 0x00005003000085a7 */ /* 0x000f24000800007f */
[----:B----4-:R-:W-:Y:S05]  /*18170*/  @!P0 BRA `(.L_x_350) ;  /* 0xfffffffc00f08947 */ /* 0x010fea000383ffff */
[----:B------:R-:W-:Y:S05]  /*18180*/  BRA `(.L_x_406) ;  /* 0xffffffe000bc7947 */ /* 0x000fea000383ffff */
.L_x_352:
[----:B----4-:R4:W1:Y:S02]  /*18190*/  SYNCS.PHASECHK.TRANS64.TRYWAIT P0, [R0+URZ+0x58], R3 ;  /* 0x00005803000075a7 */ /* 0x010864000800017f */
[----:B-1----:R-:W-:Y:S05]  /*181a0*/  @!P0 NANOSLEEP.SYNCS 0x989680 ;  /* 0x009896800000895d */ /* 0x002fea0003900000 */
[----:B------:R-:W1:Y:S02]  /*181b0*/  @!P0 SYNCS.PHASECHK.TRANS64 P0, [R0+URZ+0x58], R3 ;  /* 0x00005803000085a7 */ /* 0x000e64000800007f */
[----:B-1----:R-:W-:Y:S05]  /*181c0*/  @!P0 BRA `(.L_x_352) ;  /* 0xfffffffc00f08947 */ /* 0x002fea000383ffff */
[----:B------:R-:W-:Y:S05]  /*181d0*/  BRA `(.L_x_407) ;  /* 0xffffffe000b87947 */ /* 0x000fea000383ffff */
.L_x_354:
[----:B------:R1:W1:Y:S02]  /*181e0*/  SYNCS.PHASECHK.TRANS64.TRYWAIT P0, [R0+URZ+0x60], R3 ;  /* 0x00006003000075a7 */ /* 0x000264000800017f */
[----:B-1----:R-:W-:Y:S05]  /*181f0*/  @!P0 NANOSLEEP.SYNCS 0x989680 ;  /* 0x009896800000895d */ /* 0x002fea0003900000 */
[----:B------:R-:W1:Y:S02]  /*18200*/  @!P0 SYNCS.PHASECHK.TRANS64 P0, [R0+URZ+0x60], R3 ;  /* 0x00006003000085a7 */ /* 0x000e64000800007f */
[----:B-1----:R-:W-:Y:S05]  /*18210*/  @!P0 BRA `(.L_x_354) ;  /* 0xfffffffc00f08947 */ /* 0x002fea000383ffff */
[----:B------:R-:W-:Y:S05]  /*18220*/  BRA `(.L_x_408) ;  /* 0xffffffe000b47947 */ /* 0x000fea000383ffff */
.L_x_358:
[----:B------:R-:W-:Y:S01]  /*18230*/  BSSY B1, `(.L_x_409) ;  /* 0x0000006000017945 */ /* 0x000fe20003800000 */
[----:B------:R-:W-:-:S07]  /*18240*/  MOV R15, 0xffffffff ;  /* 0xffffffff000f7802 */ /* 0x000fce0000000f00 */
[----:B------:R-:W-:Y:S05]  /*18250*/  WARPSYNC.COLLECTIVE R15, `(.L_x_410) ;  /* 0x000000000f0c7348 */ /* 0x000fea0003c00000 */
[----:B------:R-:W-:Y:S02]  /*18260*/  ELECT P6, UR62, PT ;  /* 0x00000000003e782f */ /* 0x000fe400038c0000 */
[----:B------:R-:W-:Y:S01]  /*18270*/  MOV R14, UR62 ;  /* 0x0000003e000e7c02 */ /* 0x000fe20008000f00 */
[----:B------:R-:W-:Y:S10]  /*18280*/  ENDCOLLECTIVE ;  /* 0x000000000000791b */ /* 0x000ff40003800000 */
.L_x_410:
[----:B------:R-:W-:Y:S05]  /*18290*/  BSYNC B1 ;  /* 0x0000000000017941 */ /* 0x000fea0003800000 */
.L_x_409:
[----:B------:R-:W-:Y:S05]  /*182a0*/  BRA `(.L_x_411) ;  /* 0xffffffe400347947 */ /* 0x000fea000383ffff */
.L_x_361:
[----:B-1----:R1:W2:Y:S02]  /*182b0*/  SYNCS.PHASECHK.TRANS64.TRYWAIT P0, [R13+URZ+0x18], R18 ;  /* 0x000018120d0075a7 */ /* 0x0022a4000800017f */
[----:B--2---:R-:W-:Y:S05]  /*182c0*/  @!P0 NANOSLEEP.SYNCS 0x989680 ;  /* 0x009896800000895d */ /* 0x004fea0003900000 */
[----:B------:R-:W2:Y:S02]  /*182d0*/  @!P0 SYNCS.PHASECHK.TRANS64 P0, [R13+URZ+0x18], R18 ;  /* 0x000018120d0085a7 */ /* 0x000ea4000800007f */
[----:B--2---:R-:W-:Y:S05]  /*182e0*/  @!P0 BRA `(.L_x_361) ;  /* 0xfffffffc00f08947 */ /* 0x004fea000383ffff */
[----:B------:R-:W-:Y:S05]  /*182f0*/  BRA `(.L_x_412) ;  /* 0xffffffe400647947 */ /* 0x000fea000383ffff */
.L_x_369:
[----:B------:R-:W-:Y:S01]  /*18300*/  BSSY B0, `(.L_x_413) ;  /* 0x0000006000007945 */ /* 0x000fe20003800000 */
[----:B------:R-:W-:-:S07]  /*18310*/  MOV R15, 0xffffffff ;  /* 0xffffffff000f7802 */ /* 0x000fce0000000f00 */
[----:B--2---:R-:W-:Y:S05]  /*18320*/  WARPSYNC.COLLECTIVE R15, `(.L_x_414) ;  /* 0x000000000f0c7348 */ /* 0x004fea0003c00000 */
[----:B------:R-:W-:Y:S02]  /*18330*/  ELECT P6, UR62, PT ;  /* 0x00000000003e782f */ /* 0x000fe400038c0000 */
[----:B------:R-:W-:Y:S01]  /*18340*/  MOV R14, UR62 ;  /* 0x0000003e000e7c02 */ /* 0x000fe20008000f00 */
[----:B--2---:R-:W-:Y:S10]  /*18350*/  ENDCOLLECTIVE ;  /* 0x000000000000791b */ /* 0x004ff40003800000 */
.L_x_414:
[----:B------:R-:W-:Y:S05]  /*18360*/  BSYNC B0 ;  /* 0x0000000000007941 */ /* 0x000fea0003800000 */
.L_x_413:
[----:B------:R-:W-:Y:S05]  /*18370*/  BRA `(.L_x_415) ;  /* 0xffffffec00d87947 */ /* 0x000fea000383ffff */
.L_x_371:
[----:B-1----:R1:W3:Y:S02]  /*18380*/  SYNCS.PHASECHK.TRANS64.TRYWAIT P0, [R5+URZ], R2 ;  /* 0x00000002050075a7 */ /* 0x0022e4000800017f */
[----:B---3--:R-:W-:Y:S05]  /*18390*/  @!P0 NANOSLEEP.SYNCS 0x989680 ;  /* 0x009896800000895d */ /* 0x008fea0003900000 */
[----:B------:R-:W3:Y:S02]  /*183a0*/  @!P0 SYNCS.PHASECHK.TRANS64 P0, [R5+URZ], R2 ;  /* 0x00000002050085a7 */ /* 0x000ee4000800007f */
[----:B---3--:R-:W-:Y:S05]  /*183b0*/  @!P0 BRA `(.L_x_371) ;  /* 0xfffffffc00f08947 */ /* 0x008fea000383ffff */
[----:B------:R-:W-:Y:S05]  /*183c0*/  BRA `(.L_x_416) ;  /* 0xffffffec00fc7947 */ /* 0x000fea000383ffff */
.L_x_372:
[----:B-1----:R1:W3:Y:S02]  /*183d0*/  SYNCS.PHASECHK.TRANS64.TRYWAIT P0, [R7+URZ], R0 ;  /* 0x00000000070075a7 */ /* 0x0022e4000800017f */
[----:B---3--:R-:W-:Y:S05]  /*183e0*/  @!P0 NANOSLEEP.SYNCS 0x989680 ;  /* 0x009896800000895d */ /* 0x008fea0003900000 */
[----:B------:R-:W3:Y:S02]  /*183f0*/  @!P0 SYNCS.PHASECHK.TRANS64 P0, [R7+URZ], R0 ;  /* 0x00000000070085a7 */ /* 0x000ee4000800007f */
[----:B---3--:R-:W-:Y:S05]  /*18400*/  @!P0 BRA `(.L_x_372) ;  /* 0xfffffffc00f08947 */ /* 0x008fea000383ffff */
[----:B------:R-:W-:Y:S05]  /*18410*/  BRA `(.L_x_417) ;  /* 0xfffffff0000c7947 */ /* 0x000fea000383ffff */
.L_x_418:
[----:B------:R-:W-:-:S00]  /*18420*/  BRA `(.L_x_418) ;  /* 0xfffffffc00fc7947 */ /* 0x000fc0000383ffff */
[----:B------:R-:W-:-:S00]  /*18430*/  NOP ;  /* 0x0000000000007918 */ /* 0x000fc00000000000 */
        /* <DEDUP_REMOVED lines=12> */
.L_x_419:


//--------------------- .nv.global.init           --------------------------
	.section	.nv.global.init,"aw",@progbits
.nv.global.init:
	.type		$str$22,@object
	.size		$str$22,($str$26 - $str$22)
$str$22:
        /*0000*/ 	.byte	0x6b, 0x5f, 0x74, 0x69, 0x6c, 0x65, 0x5f, 0x63, 0x6f, 0x75, 0x6e, 0x74, 0x20, 0x3e, 0x3d, 0x20
        /*0010*/ 	.byte	0x31, 0x00
	.type		$str$26,@object
	.size		$str$26,($str$27 - $str$26)
$str$26:
        /*0012*/ 	.byte	0x28, 0x61, 0x64, 0x64, 0x72, 0x65, 0x73, 0x73, 0x20, 0x26, 0x20, 0x6d, 0x61, 0x73, 0x6b, 0x29
        /*0022*/ 	.byte	0x20, 0x3d, 0x3d, 0x20, 0x30, 0x00
	.type		$str$27,@object
	.size		$str$27,($str$23 - $str$27)
$str$27:
        /*0028*/ 	.byte	0x2f, 0x74, 0x6d, 0x70, 0x2f, 0x63, 0x75, 0x74, 0x6c, 0x61, 0x73, 0x73, 0x5f, 0x73, 0x77, 0x65
        /*0038*/ 	.byte	0x65, 0x70, 0x5f, 0x73, 0x72, 0x63, 0x2f, 0x69, 0x6e, 0x63, 0x6c, 0x75, 0x64, 0x65, 0x2f, 0x63
        /*0048*/ 	.byte	0x75, 0x74, 0x65, 0x2f, 0x70, 0x6f, 0x69, 0x6e, 0x74, 0x65, 0x72, 0x5f, 0x66, 0x6c, 0x61, 0x67
        /*0058*/ 	.byte	0x67, 0x65, 0x64, 0x2e, 0x68, 0x70, 0x70, 0x00
	.type		$str$23,@object
	.size		$str$23,(__unnamed_2 - $str$23)
$str$23:
        /*0060*/ 	.byte	0x2f, 0x74, 0x6d, 0x70, 0x2f, 0x63, 0x75, 0x74, 0x6c, 0x61, 0x73, 0x73, 0x5f, 0x73, 0x77, 0x65
        /*0070*/ 	.byte	0x65, 0x70, 0x5f, 0x73, 0x72, 0x63, 0x2f, 0x69, 0x6e, 0x63, 0x6c, 0x75, 0x64, 0x65, 0x2f, 0x63
        /*0080*/ 	.byte	0x75, 0x74, 0x6c, 0x61, 0x73, 0x73, 0x2f, 0x67, 0x65, 0x6d, 0x6d, 0x2f, 0x63, 0x6f, 0x6c, 0x6c
        /*0090*/ 	.byte	0x65, 0x63, 0x74, 0x69, 0x76, 0x65, 0x2f, 0x73, 0x6d, 0x39, 0x30, 0x5f, 0x6d, 0x6d, 0x61, 0x5f
        /*00a0*/ 	.byte	0x74, 0x6d, 0x61, 0x5f, 0x67, 0x6d, 0x6d, 0x61, 0x5f, 0x73, 0x73, 0x5f, 0x77, 0x61, 0x72, 0x70
        /*00b0*/ 	.byte	0x73, 0x70, 0x65, 0x63, 0x69, 0x61, 0x6c, 0x69, 0x7a, 0x65, 0x64, 0x2e, 0x68, 0x70, 0x70, 0x00
	.type		__unnamed_2,@object
	.size		__unnamed_2,(__unnamed_1 - __unnamed_2)
__unnamed_2:
        /* <DEDUP_REMOVED lines=29> */
	.type		__unnamed_1,@object
	.size		__unnamed_1,(.L_0 - __unnamed_1)
__unnamed_1:
        /* <DEDUP_REMOVED lines=182> */
        /*0dec*/ 	.byte	0x5d, 0x00
.L_0:


//--------------------- .nv.shared._ZN7cutlass13device_kernelINS_4gemm6kernel13GemmUniversalIN4cute5tupleIJiiiiEEENS1_10collective13CollectiveMmaINS1_34MainloopSm90TmaGmmaWarpSpecializedILi3ENS5_IJNS4_1CILi2EEENSA_ILi1EEESC_EEENS1_35KernelTmaWarpSpecializedCooperativeEEENS5_IJNSA_ILi256EEESG_NSA_ILi64EEEEEENS_10bfloat16_tENS5_IJlSC_lEEESJ_SK_NS4_8TiledMMAINS4_8MMA_AtomIJNS4_4SM904GMMA28MMA_64x256x16_F32BF16BF16_SSILNSO_5MajorE0ELSQ_0ELNSO_7ScaleInE1ELSR_1EEEEEENS4_6LayoutISD_NS5_IJSC_NSA_ILi0EEESV_EEEEENS5_IJNS4_10UnderscoreESY_SY_EEEEENS4_13SM90_TMA_LOADENS4_14ComposedLayoutINS4_7SwizzleILi3ELi4ELi3EEENS4_18smem_ptr_flag_bitsILi16EEENSU_INS5_IJNSA_ILi8EEESH_EEENS5_IJSH_SC_EEEEEEEvNS4_8identityENS4_23SM90_TMA_LOAD_MULTICASTES1B_vS1C_EENS_8epilogue10collective18CollectiveEpilogueINS1F_22Sm90TmaWarpSpecializedILi4ELi2ELi16ELb1ELb0EEEJSI_NS5_IJNSA_ILi128EEENSA_ILi32EEEEEESJ_SK_SJ_SK_NS1F_6fusion15FusionCallbacksIS1J_NS1N_17LinCombPerRowBiasISJ_fSJ_SJ_fLi8ELNS_15FloatRoundStyleE2EEESI_S1M_JEEES11_NS12_INS13_ILi2ELi4ELi3EEES16_NSU_INS5_IJS17_S1L_EEENS5_IJS1L_SC_EEEEEEENS4_17SM75_U32x4_LDSM_NENS4_14SM90_TMA_STOREES1X_NS4_17SM90_U32x4_STSM_NENS4_9Copy_AtomIJS20_NS_6half_tEEEEvEEEvvEEEEvNT_6ParamsE --------------------------
	.section	.nv.shared._ZN7cutlass13device_kernelINS_4gemm6kernel13GemmUniversalIN4cute5tupleIJiiiiEEENS1_10collective13CollectiveMmaINS1_34MainloopSm90TmaGmmaWarpSpecializedILi3ENS5_IJNS4_1CILi2EEENSA_ILi1EEESC_EEENS1_35KernelTmaWarpSpecializedCooperativeEEENS5_IJNSA_ILi256EEESG_NSA_ILi64EEEEEENS_10bfloat16_tENS5_IJlSC_lEEESJ_SK_NS4_8TiledMMAINS4_8MMA_AtomIJNS4_4SM904GMMA28MMA_64x256x16_F32BF16BF16_SSILNSO_5MajorE0ELSQ_0ELNSO_7ScaleInE1ELSR_1EEEEEENS4_6LayoutISD_NS5_IJSC_NSA_ILi0EEESV_EEEEENS5_IJNS4_10UnderscoreESY_SY_EEEEENS4_13SM90_TMA_LOADENS4_14ComposedLayoutINS4_7SwizzleILi3ELi4ELi3EEENS4_18smem_ptr_flag_bitsILi16EEENSU_INS5_IJNSA_ILi8EEESH_EEENS5_IJSH_SC_EEEEEEEvNS4_8identityENS4_23SM90_TMA_LOAD_MULTICASTES1B_vS1C_EENS_8epilogue10collective18CollectiveEpilogueINS1F_22Sm90TmaWarpSpecializedILi4ELi2ELi16ELb1ELb0EEEJSI_NS5_IJNSA_ILi128EEENSA_ILi32EEEEEESJ_SK_SJ_SK_NS1F_6fusion15FusionCallbacksIS1J_NS1N_17LinCombPerRowBiasISJ_fSJ_SJ_fLi8ELNS_15FloatRoundStyleE2EEESI_S1M_JEEES11_NS12_INS13_ILi2ELi4ELi3EEES16_NSU_INS5_IJS17_S1L_EEENS5_IJS1L_SC_EEEEEEENS4_17SM75_U32x4_LDSM_NENS4_14SM90_TMA_STOREES1X_NS4_17SM90_U32x4_STSM_NENS4_9Copy_AtomIJS20_NS_6half_tEEEEvEEEvvEEEEvNT_6ParamsE,"aw",@nobits
	.sectionflags	@""
	.align	16
	.zero		1024


//--------------------- .nv.shared.reserved.0     --------------------------
	.section	.nv.shared.reserved.0,"aw",@nobits
	.weak		__nv_reservedSMEM_offset_0_alias
	.size		__nv_reservedSMEM_offset_0_alias, 0, 0
	.other		__nv_reservedSMEM_offset_0_alias,@"STO_CUDA_RESERVED_SHARED STV_DEFAULT"
__nv_reservedSMEM_offset_0_alias:
	.zero		0


//--------------------- .nv.global                --------------------------
	.section	.nv.global,"aw",@nobits
.nv.global:
	.type		_ZN39_INTERNAL_914e5530_4_k_cu_88d366b2_31784cute1_E,@object
	.size		_ZN39_INTERNAL_914e5530_4_k_cu_88d366b2_31784cute1_E,(_ZN39_INTERNAL_914e5530_4_k_cu_88d366b2_31784cuda3std3__45__cpo6cbeginE - _ZN39_INTERNAL_914e5530_4_k_cu_88d366b2_31784cute1_E)
_ZN39_INTERNAL_914e5530_4_k_cu_88d366b2_31784cute1_E:
	.zero		1
	.type		_ZN39_INTERNAL_914e5530_4_k_cu_88d366b2_31784cuda3std3__45__cpo6cbeginE,@object
	.size		_ZN39_INTERNAL_914e5530_4_k_cu_88d366b2_31784cuda3std3__45__cpo6cbeginE,(_ZN39_INTERNAL_914e5530_4_k_cu_88d366b2_31784cuda3std3__48in_placeE - _ZN39_INTERNAL_914e5530_4_k_cu_88d366b2_31784cuda3std3__45__cpo6cbeginE)
_ZN39_INTERNAL_914e5530_4_k_cu_88d366b2_31784cuda3std3__45__cpo6cbeginE:
	.zero		1
	.type		_ZN39_INTERNAL_914e5530_4_k_cu_88d366b2_31784cuda3std3__48in_placeE,@object
	.size		_ZN39_INTERNAL_914e5530_4_k_cu_88d366b2_31784cuda3std3__48in_placeE,(_ZN39_INTERNAL_914e5530_4_k_cu_88d366b2_31784cuda3std6ranges3__45__cpo9iter_moveE - _ZN39_INTERNAL_914e5530_4_k_cu_88d366b2_31784cuda3std3__48in_placeE)
_ZN39_INTERNAL_914e5530_4_k_cu_88d366b2_31784cuda3std3__48in_placeE:
	.zero		1
	.type		_ZN39_INTERNAL_914e5530_4_k_cu_88d366b2_31784cuda3std6ranges3__45__cpo9iter_moveE,@object
	.size		_ZN39_INTERNAL_914e5530_4_k_cu_88d366b2_31784cuda3std6ranges3__45__cpo9iter_moveE,(_ZN39_INTERNAL_914e5530_4_k_cu_88d366b2_31784cuda3std3__45__cpo5beginE - _ZN39_INTERNAL_914e5530_4_k_cu_88d366b2_31784cuda3std6ranges3__45__cpo9iter_moveE)
_ZN39_INTERNAL_914e5530_4_k_cu_88d366b2_31784cuda3std6ranges3__45__cpo9iter_moveE:
	.zero		1
	.type		_ZN39_INTERNAL_914e5530_4_k_cu_88d366b2_31784cuda3std3__45__cpo5beginE,@object
	.size		_ZN39_INTERNAL_914e5530_4_k_cu_88d366b2_31784cuda3std3__45__cpo5beginE,(_ZN39_INTERNAL_914e5530_4_k_cu_88d366b2_31784cuda3std3__441_GLOBAL__N__914e5530_4_k_cu_88d366b2_31786ignoreE - _ZN39_INTERNAL_914e5530_4_k_cu_88d366b2_31784cuda3std3__45__cpo5beginE)
_ZN39_INTERNAL_914e5530_4_k_cu_88d366b2_31784cuda3std3__45__cpo5beginE:
	.zero		1
	.type		_ZN39_INTERNAL_914e5530_4_k_cu_88d366b2_31784cuda3std3__441_GLOBAL__N__914e5530_4_k_cu_88d366b2_31786ignoreE,@object
	.size		_ZN39_INTERNAL_914e5530_4_k_cu_88d366b2_31784cuda3std3__441_GLOBAL__N__914e5530_4_k_cu_88d366b2_31786ignoreE,(_ZN39_INTERNAL_914e5530_4_k_cu_88d366b2_31784cute7productE - _ZN39_INTERNAL_914e5530_4_k_cu_88d366b2_31784cuda3std3__441_GLOBAL__N__914e5530_4_k_cu_88d366b2_31786ignoreE)
_ZN39_INTERNAL_914e5530_4_k_cu_88d366b2_31784cuda3std3__441_GLOBAL__N__914e5530_4_k_cu_88d366b2_31786ignoreE:
	.zero		1
	.type		_ZN39_INTERNAL_914e5530_4_k_cu_88d366b2_31784cute7productE,@object
	.size		_ZN39_INTERNAL_914e5530_4_k_cu_88d366b2_31784cute7productE,(_ZN39_INTERNAL_914e5530_4_k_cu_88d366b2_31784cuda3std3__45__cpo3endE - _ZN39_INTERNAL_914e5530_4_k_cu_88d366b2_31784cute7productE)
_ZN39_INTERNAL_914e5530_4_k_cu_88d366b2_31784cute7productE:
	.zero		1
	.type		_ZN39_INTERNAL_914e5530_4_k_cu_88d366b2_31784cuda3std3__45__cpo3endE,@object
	.size		_ZN39_INTERNAL_914e5530_4_k_cu_88d366b2_31784cuda3std3__45__cpo3endE,(_ZN39_INTERNAL_914e5530_4_k_cu_88d366b2_31784cuda3std3__419piecewise_constructE - _ZN39_INTERNAL_914e5530_4_k_cu_88d366b2_31784cuda3std3__45__cpo3endE)
_ZN39_INTERNAL_914e5530_4_k_cu_88d366b2_31784cuda3std3__45__cpo3endE:
	.zero		1
	.type		_ZN39_INTERNAL_914e5530_4_k_cu_88d366b2_31784cuda3std3__419piecewise_constructE,@object
	.size		_ZN39_INTERNAL_914e5530_4_k_cu_88d366b2_31784cuda3std3__419piecewise_constructE,(_ZN39_INTERNAL_914e5530_4_k_cu_88d366b2_31784cuda3std3__45__cpo4cendE - _ZN39_INTERNAL_914e5530_4_k_cu_88d366b2_31784cuda3std3__419piecewise_constructE)
_ZN39_INTERNAL_914e5530_4_k_cu_88d366b2_31784cuda3std3__419piecewise_constructE:
	.zero		1
	.type		_ZN39_INTERNAL_914e5530_4_k_cu_88d366b2_31784cuda3std3__45__cpo4cendE,@object
	.size		_ZN39_INTERNAL_914e5530_4_k_cu_88d366b2_31784cuda3std3__45__cpo4cendE,(_ZN39_INTERNAL_914e5530_4_k_cu_88d366b2_31784cuda3std6ranges3__45__cpo4swapE - _ZN39_INTERNAL_914e5530_4_k_cu_88d366b2_31784cuda3std3__45__cpo4cendE)
_ZN39_INTERNAL_914e5530_4_k_cu_88d366b2_31784cuda3std3__45__cpo4cendE:
	.zero		1
	.type		_ZN39_INTERNAL_914e5530_4_k_cu_88d366b2_31784cuda3std6ranges3__45__cpo4swapE,@object
	.size		_ZN39_INTERNAL_914e5530_4_k_cu_88d366b2_31784cuda3std6ranges3__45__cpo4swapE,(.L_9 - _ZN39_INTERNAL_914e5530_4_k_cu_88d366b2_31784cuda3std6ranges3__45__cpo4swapE)
_ZN39_INTERNAL_914e5530_4_k_cu_88d366b2_31784cuda3std6ranges3__45__cpo4swapE:
	.zero		1
.L_9:


//--------------------- .nv.constant0._ZN7cutlass13device_kernelINS_4gemm6kernel13GemmUniversalIN4cute5tupleIJiiiiEEENS1_10collective13CollectiveMmaINS1_34MainloopSm90TmaGmmaWarpSpecializedILi3ENS5_IJNS4_1CILi2EEENSA_ILi1EEESC_EEENS1_35KernelTmaWarpSpecializedCooperativeEEENS5_IJNSA_ILi256EEESG_NSA_ILi64EEEEEENS_10bfloat16_tENS5_IJlSC_lEEESJ_SK_NS4_8TiledMMAINS4_8MMA_AtomIJNS4_4SM904GMMA28MMA_64x256x16_F32BF16BF16_SSILNSO_5MajorE0ELSQ_0ELNSO_7ScaleInE1ELSR_1EEEEEENS4_6LayoutISD_NS5_IJSC_NSA_ILi0EEESV_EEEEENS5_IJNS4_10UnderscoreESY_SY_EEEEENS4_13SM90_TMA_LOADENS4_14ComposedLayoutINS4_7SwizzleILi3ELi4ELi3EEENS4_18smem_ptr_flag_bitsILi16EEENSU_INS5_IJNSA_ILi8EEESH_EEENS5_IJSH_SC_EEEEEEEvNS4_8identityENS4_23SM90_TMA_LOAD_MULTICASTES1B_vS1C_EENS_8epilogue10collective18CollectiveEpilogueINS1F_22Sm90TmaWarpSpecializedILi4ELi2ELi16ELb1ELb0EEEJSI_NS5_IJNSA_ILi128EEENSA_ILi32EEEEEESJ_SK_SJ_SK_NS1F_6fusion15FusionCallbacksIS1J_NS1N_17LinCombPerRowBiasISJ_fSJ_SJ_fLi8ELNS_15FloatRoundStyleE2EEESI_S1M_JEEES11_NS12_INS13_ILi2ELi4ELi3EEES16_NSU_INS5_IJS17_S1L_EEENS5_IJS1L_SC_EEEEEEENS4_17SM75_U32x4_LDSM_NENS4_14SM90_TMA_STOREES1X_NS4_17SM90_U32x4_STSM_NENS4_9Copy_AtomIJS20_NS_6half_tEEEEvEEEvvEEEEvNT_6ParamsE --------------------------
	.section	.nv.constant0._ZN7cutlass13device_kernelINS_4gemm6kernel13GemmUniversalIN4cute5tupleIJiiiiEEENS1_10collective13CollectiveMmaINS1_34MainloopSm90TmaGmmaWarpSpecializedILi3ENS5_IJNS4_1CILi2EEENSA_ILi1EEESC_EEENS1_35KernelTmaWarpSpecializedCooperativeEEENS5_IJNSA_ILi256EEESG_NSA_ILi64EEEEEENS_10bfloat16_tENS5_IJlSC_lEEESJ_SK_NS4_8TiledMMAINS4_8MMA_AtomIJNS4_4SM904GMMA28MMA_64x256x16_F32BF16BF16_SSILNSO_5MajorE0ELSQ_0ELNSO_7ScaleInE1ELSR_1EEEEEENS4_6LayoutISD_NS5_IJSC_NSA_ILi0EEESV_EEEEENS5_IJNS4_10UnderscoreESY_SY_EEEEENS4_13SM90_TMA_LOADENS4_14ComposedLayoutINS4_7SwizzleILi3ELi4ELi3EEENS4_18smem_ptr_flag_bitsILi16EEENSU_INS5_IJNSA_ILi8EEESH_EEENS5_IJSH_SC_EEEEEEEvNS4_8identityENS4_23SM90_TMA_LOAD_MULTICASTES1B_vS1C_EENS_8epilogue10collective18CollectiveEpilogueINS1F_22Sm90TmaWarpSpecializedILi4ELi2ELi16ELb1ELb0EEEJSI_NS5_IJNSA_ILi128EEENSA_ILi32EEEEEESJ_SK_SJ_SK_NS1F_6fusion15FusionCallbacksIS1J_NS1N_17LinCombPerRowBiasISJ_fSJ_SJ_fLi8ELNS_15FloatRoundStyleE2EEESI_S1M_JEEES11_NS12_INS13_ILi2ELi4ELi3EEES16_NSU_INS5_IJS17_S1L_EEENS5_IJS1L_SC_EEEEEEENS4_17SM75_U32x4_LDSM_NENS4_14SM90_TMA_STOREES1X_NS4_17SM90_U32x4_STSM_NENS4_9Copy_AtomIJS20_NS_6half_tEEEEvEEEvvEEEEvNT_6ParamsE,"a",@progbits
	.sectionflags	@""
	.align	4
.nv.constant0._ZN7cutlass13device_kernelINS_4gemm6kernel13GemmUniversalIN4cute5tupleIJiiiiEEENS1_10collective13CollectiveMmaINS1_34MainloopSm90TmaGmmaWarpSpecializedILi3ENS5_IJNS4_1CILi2EEENSA_ILi1EEESC_EEENS1_35KernelTmaWarpSpecializedCooperativeEEENS5_IJNSA_ILi256EEESG_NSA_ILi64EEEEEENS_10bfloat16_tENS5_IJlSC_lEEESJ_SK_NS4_8TiledMMAINS4_8MMA_AtomIJNS4_4SM904GMMA28MMA_64x256x16_F32BF16BF16_SSILNSO_5MajorE0ELSQ_0ELNSO_7ScaleInE1ELSR_1EEEEEENS4_6LayoutISD_NS5_IJSC_NSA_ILi0EEESV_EEEEENS5_IJNS4_10UnderscoreESY_SY_EEEEENS4_13SM90_TMA_LOADENS4_14ComposedLayoutINS4_7SwizzleILi3ELi4ELi3EEENS4_18smem_ptr_flag_bitsILi16EEENSU_INS5_IJNSA_ILi8EEESH_EEENS5_IJSH_SC_EEEEEEEvNS4_8identityENS4_23SM90_TMA_LOAD_MULTICASTES1B_vS1C_EENS_8epilogue10collective18CollectiveEpilogueINS1F_22Sm90TmaWarpSpecializedILi4ELi2ELi16ELb1ELb0EEEJSI_NS5_IJNSA_ILi128EEENSA_ILi32EEEEEESJ_SK_SJ_SK_NS1F_6fusion15FusionCallbacksIS1J_NS1N_17LinCombPerRowBiasISJ_fSJ_SJ_fLi8ELNS_15FloatRoundStyleE2EEESI_S1M_JEEES11_NS12_INS13_ILi2ELi4ELi3EEES16_NSU_INS5_IJS17_S1L_EEENS5_IJS1L_SC_EEEEEEENS4_17SM75_U32x4_LDSM_NENS4_14SM90_TMA_STOREES1X_NS4_17SM90_U32x4_STSM_NENS4_9Copy_AtomIJS20_NS_6half_tEEEEvEEEvvEEEEvNT_6ParamsE:
	.zero		2432


//--------------------- SYMBOLS --------------------------

	.type		.nv.reservedSmem.offset0,@object
	.size		.nv.reservedSmem.offset0,0x4
	.type		__assertfail,@function
